	.target	sm_90a

	.elftype	@"ET_EXEC"


//--------------------- .note.nv.tkinfo           --------------------------
	.section	.note.nv.tkinfo,"",@"SHT_NOTE"
	.sectionflags	@"SHF_NOTE_NV_TKINFO"
	.tkinfo
        /*0018*/ 	.word	0x00000002
        /*0030*/ 	.string	""
        /*0030*/ 	.string	"ptxas"
        /*0030*/ 	.string	"Cuda compilation tools, release 13.0, V13.0.88"
        /*0030*/ 	.string	"Build cuda_13.0.r13.0/compiler.36424714_0"
        /*0030*/ 	.string	"-arch sm_90a -m 64 "



//--------------------- .note.nv.cuinfo           --------------------------
	.section	.note.nv.cuinfo,"",@"SHT_NOTE"
	.sectionflags	@"SHF_NOTE_NV_CUINFO"
        /*0018*/ 	.short	0x0002
        /*001a*/ 	.short	0x005a
        /*001c*/ 	.short	0x0082
	.zero		2


//--------------------- .nv.info                  --------------------------
	.section	.nv.info,"",@"SHT_CUDA_INFO"
	.align	4


	//----- nvinfo : EIATTR_REGCOUNT
	.align		4
        /*0000*/ 	.byte	0x04, 0x2f
        /*0002*/ 	.short	(.L_41 - .L_40)
	.align		4
.L_40:
        /*0004*/ 	.word	index@(_Z35group_norm_nhwc_fwd_one_pass_kernelI11Fp32IOFp16WLi512ELi42ELi672EEv26Group_norm_nhwc_fwd_params)
        /*0008*/ 	.word	0x00000050


	//----- nvinfo : EIATTR_FRAME_SIZE
	.align		4
.L_41:
        /*000c*/ 	.byte	0x04, 0x11
        /*000e*/ 	.short	(.L_43 - .L_42)
	.align		4
.L_42:
        /*0010*/ 	.word	index@(_Z35group_norm_nhwc_fwd_one_pass_kernelI11Fp32IOFp16WLi512ELi42ELi672EEv26Group_norm_nhwc_fwd_params)
        /*0014*/ 	.word	0x00000000


	//----- nvinfo : EIATTR_REGCOUNT
	.align		4
.L_43:
        /*0018*/ 	.byte	0x04, 0x2f
        /*001a*/ 	.short	(.L_45 - .L_44)
	.align		4
.L_44:
        /*001c*/ 	.word	index@(_Z35group_norm_nhwc_fwd_one_pass_kernelI11Fp32IOFp16WLi256ELi42ELi672EEv26Group_norm_nhwc_fwd_params)
        /*0020*/ 	.word	0x0000004a


	//----- nvinfo : EIATTR_FRAME_SIZE
	.align		4
.L_45:
        /*0024*/ 	.byte	0x04, 0x11
        /*0026*/ 	.short	(.L_47 - .L_46)
	.align		4
.L_46:
        /*0028*/ 	.word	index@(_Z35group_norm_nhwc_fwd_one_pass_kernelI11Fp32IOFp16WLi256ELi42ELi672EEv26Group_norm_nhwc_fwd_params)
        /*002c*/ 	.word	0x00000000


	//----- nvinfo : EIATTR_REGCOUNT
	.align		4
.L_47:
        /*0030*/ 	.byte	0x04, 0x2f
        /*0032*/ 	.short	(.L_49 - .L_48)
	.align		4
.L_48:
        /*0034*/ 	.word	index@(_Z35group_norm_nhwc_fwd_one_pass_kernelI11Fp32IOFp16WLi128ELi42ELi672EEv26Group_norm_nhwc_fwd_params)
        /*0038*/ 	.word	0x00000028


	//----- nvinfo : EIATTR_FRAME_SIZE
	.align		4
.L_49:
        /*003c*/ 	.byte	0x04, 0x11
        /*003e*/ 	.short	(.L_51 - .L_50)
	.align		4
.L_50:
        /*0040*/ 	.word	index@(_Z35group_norm_nhwc_fwd_one_pass_kernelI11Fp32IOFp16WLi128ELi42ELi672EEv26Group_norm_nhwc_fwd_params)
        /*0044*/ 	.word	0x00000000


	//----- nvinfo : EIATTR_REGCOUNT
	.align		4
.L_51:
        /*0048*/ 	.byte	0x04, 0x2f
        /*004a*/ 	.short	(.L_53 - .L_52)
	.align		4
.L_52:
        /*004c*/ 	.word	index@(_Z35group_norm_nhwc_fwd_one_pass_kernelI11Fp32IOFp16WLi64ELi42ELi672EEv26Group_norm_nhwc_fwd_params)
        /*0050*/ 	.word	0x00000020


	//----- nvinfo : EIATTR_FRAME_SIZE
	.align		4
.L_53:
        /*0054*/ 	.byte	0x04, 0x11
        /*0056*/ 	.short	(.L_55 - .L_54)
	.align		4
.L_54:
        /*0058*/ 	.word	index@(_Z35group_norm_nhwc_fwd_one_pass_kernelI11Fp32IOFp16WLi64ELi42ELi672EEv26Group_norm_nhwc_fwd_params)
        /*005c*/ 	.word	0x00000000


	//----- nvinfo : EIATTR_REGCOUNT
	.align		4
.L_55:
        /*0060*/ 	.byte	0x04, 0x2f
        /*0062*/ 	.short	(.L_57 - .L_56)
	.align		4
.L_56:
        /*0064*/ 	.word	index@(_Z35group_norm_nhwc_fwd_one_pass_kernelI11Fp32IOBf16WLi512ELi42ELi672EEv26Group_norm_nhwc_fwd_params)
        /*0068*/ 	.word	0x00000050


	//----- nvinfo : EIATTR_FRAME_SIZE
	.align		4
.L_57:
        /*006c*/ 	.byte	0x04, 0x11
        /*006e*/ 	.short	(.L_59 - .L_58)
	.align		4
.L_58:
        /*0070*/ 	.word	index@(_Z35group_norm_nhwc_fwd_one_pass_kernelI11Fp32IOBf16WLi512ELi42ELi672EEv26Group_norm_nhwc_fwd_params)
        /*0074*/ 	.word	0x00000000


	//----- nvinfo : EIATTR_REGCOUNT
	.align		4
.L_59:
        /*0078*/ 	.byte	0x04, 0x2f
        /*007a*/ 	.short	(.L_61 - .L_60)
	.align		4
.L_60:
        /*007c*/ 	.word	index@(_Z35group_norm_nhwc_fwd_one_pass_kernelI11Fp32IOBf16WLi256ELi42ELi672EEv26Group_norm_nhwc_fwd_params)
        /*0080*/ 	.word	0x0000004a


	//----- nvinfo : EIATTR_FRAME_SIZE
	.align		4
.L_61:
        /*0084*/ 	.byte	0x04, 0x11
        /*0086*/ 	.short	(.L_63 - .L_62)
	.align		4
.L_62:
        /*0088*/ 	.word	index@(_Z35group_norm_nhwc_fwd_one_pass_kernelI11Fp32IOBf16WLi256ELi42ELi672EEv26Group_norm_nhwc_fwd_params)
        /*008c*/ 	.word	0x00000000


	//----- nvinfo : EIATTR_REGCOUNT
	.align		4
.L_63:
        /*0090*/ 	.byte	0x04, 0x2f
        /*0092*/ 	.short	(.L_65 - .L_64)
	.align		4
.L_64:
        /*0094*/ 	.word	index@(_Z35group_norm_nhwc_fwd_one_pass_kernelI11Fp32IOBf16WLi128ELi42ELi672EEv26Group_norm_nhwc_fwd_params)
        /*0098*/ 	.word	0x00000028


	//----- nvinfo : EIATTR_FRAME_SIZE
	.align		4
.L_65:
        /*009c*/ 	.byte	0x04, 0x11
        /*009e*/ 	.short	(.L_67 - .L_66)
	.align		4
.L_66:
        /*00a0*/ 	.word	index@(_Z35group_norm_nhwc_fwd_one_pass_kernelI11Fp32IOBf16WLi128ELi42ELi672EEv26Group_norm_nhwc_fwd_params)
        /*00a4*/ 	.word	0x00000000


	//----- nvinfo : EIATTR_REGCOUNT
	.align		4
.L_67:
        /*00a8*/ 	.byte	0x04, 0x2f
        /*00aa*/ 	.short	(.L_69 - .L_68)
	.align		4
.L_68:
        /*00ac*/ 	.word	index@(_Z35group_norm_nhwc_fwd_one_pass_kernelI11Fp32IOBf16WLi64ELi42ELi672EEv26Group_norm_nhwc_fwd_params)
        /*00b0*/ 	.word	0x00000020


	//----- nvinfo : EIATTR_FRAME_SIZE
	.align		4
.L_69:
        /*00b4*/ 	.byte	0x04, 0x11
        /*00b6*/ 	.short	(.L_71 - .L_70)
	.align		4
.L_70:
        /*00b8*/ 	.word	index@(_Z35group_norm_nhwc_fwd_one_pass_kernelI11Fp32IOBf16WLi64ELi42ELi672EEv26Group_norm_nhwc_fwd_params)
        /*00bc*/ 	.word	0x00000000


	//----- nvinfo : EIATTR_REGCOUNT
	.align		4
.L_71:
        /*00c0*/ 	.byte	0x04, 0x2f
        /*00c2*/ 	.short	(.L_73 - .L_72)
	.align		4
.L_72:
        /*00c4*/ 	.word	index@(_Z35group_norm_nhwc_fwd_one_pass_kernelI11Fp32IOFp32WLi512ELi42ELi672EEv26Group_norm_nhwc_fwd_params)
        /*00c8*/ 	.word	0x00000050


	//----- nvinfo : EIATTR_FRAME_SIZE
	.align		4
.L_73:
        /*00cc*/ 	.byte	0x04, 0x11
        /*00ce*/ 	.short	(.L_75 - .L_74)
	.align		4
.L_74:
        /*00d0*/ 	.word	index@(_Z35group_norm_nhwc_fwd_one_pass_kernelI11Fp32IOFp32WLi512ELi42ELi672EEv26Group_norm_nhwc_fwd_params)
        /*00d4*/ 	.word	0x00000000


	//----- nvinfo : EIATTR_REGCOUNT
	.align		4
.L_75:
        /*00d8*/ 	.byte	0x04, 0x2f
        /*00da*/ 	.short	(.L_77 - .L_76)
	.align		4
.L_76:
        /*00dc*/ 	.word	index@(_Z35group_norm_nhwc_fwd_one_pass_kernelI11Fp32IOFp32WLi256ELi42ELi672EEv26Group_norm_nhwc_fwd_params)
        /*00e0*/ 	.word	0x00000050


	//----- nvinfo : EIATTR_FRAME_SIZE
	.align		4
.L_77:
        /*00e4*/ 	.byte	0x04, 0x11
        /*00e6*/ 	.short	(.L_79 - .L_78)
	.align		4
.L_78:
        /*00e8*/ 	.word	index@(_Z35group_norm_nhwc_fwd_one_pass_kernelI11Fp32IOFp32WLi256ELi42ELi672EEv26Group_norm_nhwc_fwd_params)
        /*00ec*/ 	.word	0x00000000


	//----- nvinfo : EIATTR_REGCOUNT
	.align		4
.L_79:
        /*00f0*/ 	.byte	0x04, 0x2f
        /*00f2*/ 	.short	(.L_81 - .L_80)
	.align		4
.L_80:
        /*00f4*/ 	.word	index@(_Z35group_norm_nhwc_fwd_one_pass_kernelI11Fp32IOFp32WLi128ELi42ELi672EEv26Group_norm_nhwc_fwd_params)
        /*00f8*/ 	.word	0x00000028


	//----- nvinfo : EIATTR_FRAME_SIZE
	.align		4
.L_81:
        /*00fc*/ 	.byte	0x04, 0x11
        /*00fe*/ 	.short	(.L_83 - .L_82)
	.align		4
.L_82:
        /*0100*/ 	.word	index@(_Z35group_norm_nhwc_fwd_one_pass_kernelI11Fp32IOFp32WLi128ELi42ELi672EEv26Group_norm_nhwc_fwd_params)
        /*0104*/ 	.word	0x00000000


	//----- nvinfo : EIATTR_REGCOUNT
	.align		4
.L_83:
        /*0108*/ 	.byte	0x04, 0x2f
        /*010a*/ 	.short	(.L_85 - .L_84)
	.align		4
.L_84:
        /*010c*/ 	.word	index@(_Z35group_norm_nhwc_fwd_one_pass_kernelI11Fp32IOFp32WLi64ELi42ELi672EEv26Group_norm_nhwc_fwd_params)
        /*0110*/ 	.word	0x00000020


	//----- nvinfo : EIATTR_FRAME_SIZE
	.align		4
.L_85:
        /*0114*/ 	.byte	0x04, 0x11
        /*0116*/ 	.short	(.L_87 - .L_86)
	.align		4
.L_86:
        /*0118*/ 	.word	index@(_Z35group_norm_nhwc_fwd_one_pass_kernelI11Fp32IOFp32WLi64ELi42ELi672EEv26Group_norm_nhwc_fwd_params)
        /*011c*/ 	.word	0x00000000


	//----- nvinfo : EIATTR_REGCOUNT
	.align		4
.L_87:
        /*0120*/ 	.byte	0x04, 0x2f
        /*0122*/ 	.short	(.L_89 - .L_88)
	.align		4
.L_88:
        /*0124*/ 	.word	index@(_Z35group_norm_nhwc_fwd_one_pass_kernelI11Fp16IOFp16WLi512ELi42ELi672EEv26Group_norm_nhwc_fwd_params)
        /*0128*/ 	.word	0x00000050


	//----- nvinfo : EIATTR_FRAME_SIZE
	.align		4
.L_89:
        /*012c*/ 	.byte	0x04, 0x11
        /*012e*/ 	.short	(.L_91 - .L_90)
	.align		4
.L_90:
        /*0130*/ 	.word	index@(_Z35group_norm_nhwc_fwd_one_pass_kernelI11Fp16IOFp16WLi512ELi42ELi672EEv26Group_norm_nhwc_fwd_params)
        /*0134*/ 	.word	0x00000000


	//----- nvinfo : EIATTR_REGCOUNT
	.align		4
.L_91:
        /*0138*/ 	.byte	0x04, 0x2f
        /*013a*/ 	.short	(.L_93 - .L_92)
	.align		4
.L_92:
        /*013c*/ 	.word	index@(_Z35group_norm_nhwc_fwd_one_pass_kernelI11Fp16IOFp16WLi256ELi42ELi672EEv26Group_norm_nhwc_fwd_params)
        /*0140*/ 	.word	0x00000038


	//----- nvinfo : EIATTR_FRAME_SIZE
	.align		4
.L_93:
        /*0144*/ 	.byte	0x04, 0x11
        /*0146*/ 	.short	(.L_95 - .L_94)
	.align		4
.L_94:
        /*0148*/ 	.word	index@(_Z35group_norm_nhwc_fwd_one_pass_kernelI11Fp16IOFp16WLi256ELi42ELi672EEv26Group_norm_nhwc_fwd_params)
        /*014c*/ 	.word	0x00000000


	//----- nvinfo : EIATTR_REGCOUNT
	.align		4
.L_95:
        /*0150*/ 	.byte	0x04, 0x2f
        /*0152*/ 	.short	(.L_97 - .L_96)
	.align		4
.L_96:
        /*0154*/ 	.word	index@(_Z35group_norm_nhwc_fwd_one_pass_kernelI11Fp16IOFp16WLi128ELi42ELi672EEv26Group_norm_nhwc_fwd_params)
        /*0158*/ 	.word	0x00000020


	//----- nvinfo : EIATTR_FRAME_SIZE
	.align		4
.L_97:
        /*015c*/ 	.byte	0x04, 0x11
        /*015e*/ 	.short	(.L_99 - .L_98)
	.align		4
.L_98:
        /*0160*/ 	.word	index@(_Z35group_norm_nhwc_fwd_one_pass_kernelI11Fp16IOFp16WLi128ELi42ELi672EEv26Group_norm_nhwc_fwd_params)
        /*0164*/ 	.word	0x00000000


	//----- nvinfo : EIATTR_REGCOUNT
	.align		4
.L_99:
        /*0168*/ 	.byte	0x04, 0x2f
        /*016a*/ 	.short	(.L_101 - .L_100)
	.align		4
.L_100:
        /*016c*/ 	.word	index@(_Z35group_norm_nhwc_fwd_one_pass_kernelI11Fp16IOFp16WLi64ELi42ELi672EEv26Group_norm_nhwc_fwd_params)
        /*0170*/ 	.word	0x00000020


	//----- nvinfo : EIATTR_FRAME_SIZE
	.align		4
.L_101:
        /*0174*/ 	.byte	0x04, 0x11
        /*0176*/ 	.short	(.L_103 - .L_102)
	.align		4
.L_102:
        /*0178*/ 	.word	index@(_Z35group_norm_nhwc_fwd_one_pass_kernelI11Fp16IOFp16WLi64ELi42ELi672EEv26Group_norm_nhwc_fwd_params)
        /*017c*/ 	.word	0x00000000


	//----- nvinfo : EIATTR_REGCOUNT
	.align		4
.L_103:
        /*0180*/ 	.byte	0x04, 0x2f
        /*0182*/ 	.short	(.L_105 - .L_104)
	.align		4
.L_104:
        /*0184*/ 	.word	index@(_Z35group_norm_nhwc_fwd_one_pass_kernelI11Fp16IOBf16WLi512ELi42ELi672EEv26Group_norm_nhwc_fwd_params)
        /*0188*/ 	.word	0x00000050


	//----- nvinfo : EIATTR_FRAME_SIZE
	.align		4
.L_105:
        /*018c*/ 	.byte	0x04, 0x11
        /*018e*/ 	.short	(.L_107 - .L_106)
	.align		4
.L_106:
        /*0190*/ 	.word	index@(_Z35group_norm_nhwc_fwd_one_pass_kernelI11Fp16IOBf16WLi512ELi42ELi672EEv26Group_norm_nhwc_fwd_params)
        /*0194*/ 	.word	0x00000000


	//----- nvinfo : EIATTR_REGCOUNT
	.align		4
.L_107:
        /*0198*/ 	.byte	0x04, 0x2f
        /*019a*/ 	.short	(.L_109 - .L_108)
	.align		4
.L_108:
        /*019c*/ 	.word	index@(_Z35group_norm_nhwc_fwd_one_pass_kernelI11Fp16IOBf16WLi256ELi42ELi672EEv26Group_norm_nhwc_fwd_params)
        /*01a0*/ 	.word	0x00000038


	//----- nvinfo : EIATTR_FRAME_SIZE
	.align		4
.L_109:
        /*01a4*/ 	.byte	0x04, 0x11
        /*01a6*/ 	.short	(.L_111 - .L_110)
	.align		4
.L_110:
        /*01a8*/ 	.word	index@(_Z35group_norm_nhwc_fwd_one_pass_kernelI11Fp16IOBf16WLi256ELi42ELi672EEv26Group_norm_nhwc_fwd_params)
        /*01ac*/ 	.word	0x00000000


	//----- nvinfo : EIATTR_REGCOUNT
	.align		4
.L_111:
        /*01b0*/ 	.byte	0x04, 0x2f
        /*01b2*/ 	.short	(.L_113 - .L_112)
	.align		4
.L_112:
        /*01b4*/ 	.word	index@(_Z35group_norm_nhwc_fwd_one_pass_kernelI11Fp16IOBf16WLi128ELi42ELi672EEv26Group_norm_nhwc_fwd_params)
        /*01b8*/ 	.word	0x00000020


	//----- nvinfo : EIATTR_FRAME_SIZE
	.align		4
.L_113:
        /*01bc*/ 	.byte	0x04, 0x11
        /*01be*/ 	.short	(.L_115 - .L_114)
	.align		4
.L_114:
        /*01c0*/ 	.word	index@(_Z35group_norm_nhwc_fwd_one_pass_kernelI11Fp16IOBf16WLi128ELi42ELi672EEv26Group_norm_nhwc_fwd_params)
        /*01c4*/ 	.word	0x00000000


	//----- nvinfo : EIATTR_REGCOUNT
	.align		4
.L_115:
        /*01c8*/ 	.byte	0x04, 0x2f
        /*01ca*/ 	.short	(.L_117 - .L_116)
	.align		4
.L_116:
        /*01cc*/ 	.word	index@(_Z35group_norm_nhwc_fwd_one_pass_kernelI11Fp16IOBf16WLi64ELi42ELi672EEv26Group_norm_nhwc_fwd_params)
        /*01d0*/ 	.word	0x00000020


	//----- nvinfo : EIATTR_FRAME_SIZE
	.align		4
.L_117:
        /*01d4*/ 	.byte	0x04, 0x11
        /*01d6*/ 	.short	(.L_119 - .L_118)
	.align		4
.L_118:
        /*01d8*/ 	.word	index@(_Z35group_norm_nhwc_fwd_one_pass_kernelI11Fp16IOBf16WLi64ELi42ELi672EEv26Group_norm_nhwc_fwd_params)
        /*01dc*/ 	.word	0x00000000


	//----- nvinfo : EIATTR_REGCOUNT
	.align		4
.L_119:
        /*01e0*/ 	.byte	0x04, 0x2f
        /*01e2*/ 	.short	(.L_121 - .L_120)
	.align		4
.L_120:
        /*01e4*/ 	.word	index@(_Z35group_norm_nhwc_fwd_one_pass_kernelI11Fp16IOFp32WLi512ELi42ELi672EEv26Group_norm_nhwc_fwd_params)
        /*01e8*/ 	.word	0x00000050


	//----- nvinfo : EIATTR_FRAME_SIZE
	.align		4
.L_121:
        /*01ec*/ 	.byte	0x04, 0x11
        /*01ee*/ 	.short	(.L_123 - .L_122)
	.align		4
.L_122:
        /*01f0*/ 	.word	index@(_Z35group_norm_nhwc_fwd_one_pass_kernelI11Fp16IOFp32WLi512ELi42ELi672EEv26Group_norm_nhwc_fwd_params)
        /*01f4*/ 	.word	0x00000000


	//----- nvinfo : EIATTR_REGCOUNT
	.align		4
.L_123:
        /*01f8*/ 	.byte	0x04, 0x2f
        /*01fa*/ 	.short	(.L_125 - .L_124)
	.align		4
.L_124:
        /*01fc*/ 	.word	index@(_Z35group_norm_nhwc_fwd_one_pass_kernelI11Fp16IOFp32WLi256ELi42ELi672EEv26Group_norm_nhwc_fwd_params)
        /*0200*/ 	.word	0x00000036


	//----- nvinfo : EIATTR_FRAME_SIZE
	.align		4
.L_125:
        /*0204*/ 	.byte	0x04, 0x11
        /*0206*/ 	.short	(.L_127 - .L_126)
	.align		4
.L_126:
        /*0208*/ 	.word	index@(_Z35group_norm_nhwc_fwd_one_pass_kernelI11Fp16IOFp32WLi256ELi42ELi672EEv26Group_norm_nhwc_fwd_params)
        /*020c*/ 	.word	0x00000000


	//----- nvinfo : EIATTR_REGCOUNT
	.align		4
.L_127:
        /*0210*/ 	.byte	0x04, 0x2f
        /*0212*/ 	.short	(.L_129 - .L_128)
	.align		4
.L_128:
        /*0214*/ 	.word	index@(_Z35group_norm_nhwc_fwd_one_pass_kernelI11Fp16IOFp32WLi128ELi42ELi672EEv26Group_norm_nhwc_fwd_params)
        /*0218*/ 	.word	0x00000028


	//----- nvinfo : EIATTR_FRAME_SIZE
	.align		4
.L_129:
        /*021c*/ 	.byte	0x04, 0x11
        /*021e*/ 	.short	(.L_131 - .L_130)
	.align		4
.L_130:
        /*0220*/ 	.word	index@(_Z35group_norm_nhwc_fwd_one_pass_kernelI11Fp16IOFp32WLi128ELi42ELi672EEv26Group_norm_nhwc_fwd_params)
        /*0224*/ 	.word	0x00000000


	//----- nvinfo : EIATTR_REGCOUNT
	.align		4
.L_131:
        /*0228*/ 	.byte	0x04, 0x2f
        /*022a*/ 	.short	(.L_133 - .L_132)
	.align		4
.L_132:
        /*022c*/ 	.word	index@(_Z35group_norm_nhwc_fwd_one_pass_kernelI11Fp16IOFp32WLi64ELi42ELi672EEv26Group_norm_nhwc_fwd_params)
        /*0230*/ 	.word	0x00000020


	//----- nvinfo : EIATTR_FRAME_SIZE
	.align		4
.L_133:
        /*0234*/ 	.byte	0x04, 0x11
        /*0236*/ 	.short	(.L_135 - .L_134)
	.align		4
.L_134:
        /*0238*/ 	.word	index@(_Z35group_norm_nhwc_fwd_one_pass_kernelI11Fp16IOFp32WLi64ELi42ELi672EEv26Group_norm_nhwc_fwd_params)
        /*023c*/ 	.word	0x00000000


	//----- nvinfo : EIATTR_REGCOUNT
	.align		4
.L_135:
        /*0240*/ 	.byte	0x04, 0x2f
        /*0242*/ 	.short	(.L_137 - .L_136)
	.align		4
.L_136:
        /*0244*/ 	.word	index@(_Z35group_norm_nhwc_fwd_one_pass_kernelI11Bf16IOFp16WLi512ELi42ELi672EEv26Group_norm_nhwc_fwd_params)
        /*0248*/ 	.word	0x00000050


	//----- nvinfo : EIATTR_FRAME_SIZE
	.align		4
.L_137:
        /*024c*/ 	.byte	0x04, 0x11
        /*024e*/ 	.short	(.L_139 - .L_138)
	.align		4
.L_138:
        /*0250*/ 	.word	index@(_Z35group_norm_nhwc_fwd_one_pass_kernelI11Bf16IOFp16WLi512ELi42ELi672EEv26Group_norm_nhwc_fwd_params)
        /*0254*/ 	.word	0x00000000


	//----- nvinfo : EIATTR_REGCOUNT
	.align		4
.L_139:
        /*0258*/ 	.byte	0x04, 0x2f
        /*025a*/ 	.short	(.L_141 - .L_140)
	.align		4
.L_140:
        /*025c*/ 	.word	index@(_Z35group_norm_nhwc_fwd_one_pass_kernelI11Bf16IOFp16WLi256ELi42ELi672EEv26Group_norm_nhwc_fwd_params)
        /*0260*/ 	.word	0x0000004e


	//----- nvinfo : EIATTR_FRAME_SIZE
	.align		4
.L_141:
        /*0264*/ 	.byte	0x04, 0x11
        /*0266*/ 	.short	(.L_143 - .L_142)
	.align		4
.L_142:
        /*0268*/ 	.word	index@(_Z35group_norm_nhwc_fwd_one_pass_kernelI11Bf16IOFp16WLi256ELi42ELi672EEv26Group_norm_nhwc_fwd_params)
        /*026c*/ 	.word	0x00000000


	//----- nvinfo : EIATTR_REGCOUNT
	.align		4
.L_143:
        /*0270*/ 	.byte	0x04, 0x2f
        /*0272*/ 	.short	(.L_145 - .L_144)
	.align		4
.L_144:
        /*0274*/ 	.word	index@(_Z35group_norm_nhwc_fwd_one_pass_kernelI11Bf16IOFp16WLi128ELi42ELi672EEv26Group_norm_nhwc_fwd_params)
        /*0278*/ 	.word	0x00000020


	//----- nvinfo : EIATTR_FRAME_SIZE
	.align		4
.L_145:
        /*027c*/ 	.byte	0x04, 0x11
        /*027e*/ 	.short	(.L_147 - .L_146)
	.align		4
.L_146:
        /*0280*/ 	.word	index@(_Z35group_norm_nhwc_fwd_one_pass_kernelI11Bf16IOFp16WLi128ELi42ELi672EEv26Group_norm_nhwc_fwd_params)
        /*0284*/ 	.word	0x00000000


	//----- nvinfo : EIATTR_REGCOUNT
	.align		4
.L_147:
        /*0288*/ 	.byte	0x04, 0x2f
        /*028a*/ 	.short	(.L_149 - .L_148)
	.align		4
.L_148:
        /*028c*/ 	.word	index@(_Z35group_norm_nhwc_fwd_one_pass_kernelI11Bf16IOFp16WLi64ELi42ELi672EEv26Group_norm_nhwc_fwd_params)
        /*0290*/ 	.word	0x00000020


	//----- nvinfo : EIATTR_FRAME_SIZE
	.align		4
.L_149:
        /*0294*/ 	.byte	0x04, 0x11
        /*0296*/ 	.short	(.L_151 - .L_150)
	.align		4
.L_150:
        /*0298*/ 	.word	index@(_Z35group_norm_nhwc_fwd_one_pass_kernelI11Bf16IOFp16WLi64ELi42ELi672EEv26Group_norm_nhwc_fwd_params)
        /*029c*/ 	.word	0x00000000


	//----- nvinfo : EIATTR_REGCOUNT
	.align		4
.L_151:
        /*02a0*/ 	.byte	0x04, 0x2f
        /*02a2*/ 	.short	(.L_153 - .L_152)
	.align		4
.L_152:
        /*02a4*/ 	.word	index@(_Z35group_norm_nhwc_fwd_one_pass_kernelI11Bf16IOBf16WLi512ELi42ELi672EEv26Group_norm_nhwc_fwd_params)
        /*02a8*/ 	.word	0x00000050


	//----- nvinfo : EIATTR_FRAME_SIZE
	.align		4
.L_153:
        /*02ac*/ 	.byte	0x04, 0x11
        /*02ae*/ 	.short	(.L_155 - .L_154)
	.align		4
.L_154:
        /*02b0*/ 	.word	index@(_Z35group_norm_nhwc_fwd_one_pass_kernelI11Bf16IOBf16WLi512ELi42ELi672EEv26Group_norm_nhwc_fwd_params)
        /*02b4*/ 	.word	0x00000000


	//----- nvinfo : EIATTR_REGCOUNT
	.align		4
.L_155:
        /*02b8*/ 	.byte	0x04, 0x2f
        /*02ba*/ 	.short	(.L_157 - .L_156)
	.align		4
.L_156:
        /*02bc*/ 	.word	index@(_Z35group_norm_nhwc_fwd_one_pass_kernelI11Bf16IOBf16WLi256ELi42ELi672EEv26Group_norm_nhwc_fwd_params)
        /*02c0*/ 	.word	0x0000004e


	//----- nvinfo : EIATTR_FRAME_SIZE
	.align		4
.L_157:
        /*02c4*/ 	.byte	0x04, 0x11
        /*02c6*/ 	.short	(.L_159 - .L_158)
	.align		4
.L_158:
        /*02c8*/ 	.word	index@(_Z35group_norm_nhwc_fwd_one_pass_kernelI11Bf16IOBf16WLi256ELi42ELi672EEv26Group_norm_nhwc_fwd_params)
        /*02cc*/ 	.word	0x00000000


	//----- nvinfo : EIATTR_REGCOUNT
	.align		4
.L_159:
        /*02d0*/ 	.byte	0x04, 0x2f
        /*02d2*/ 	.short	(.L_161 - .L_160)
	.align		4
.L_160:
        /*02d4*/ 	.word	index@(_Z35group_norm_nhwc_fwd_one_pass_kernelI11Bf16IOBf16WLi128ELi42ELi672EEv26Group_norm_nhwc_fwd_params)
        /*02d8*/ 	.word	0x00000020


	//----- nvinfo : EIATTR_FRAME_SIZE
	.align		4
.L_161:
        /*02dc*/ 	.byte	0x04, 0x11
        /*02de*/ 	.short	(.L_163 - .L_162)
	.align		4
.L_162:
        /*02e0*/ 	.word	index@(_Z35group_norm_nhwc_fwd_one_pass_kernelI11Bf16IOBf16WLi128ELi42ELi672EEv26Group_norm_nhwc_fwd_params)
        /*02e4*/ 	.word	0x00000000


	//----- nvinfo : EIATTR_REGCOUNT
	.align		4
.L_163:
        /*02e8*/ 	.byte	0x04, 0x2f
        /*02ea*/ 	.short	(.L_165 - .L_164)
	.align		4
.L_164:
        /*02ec*/ 	.word	index@(_Z35group_norm_nhwc_fwd_one_pass_kernelI11Bf16IOBf16WLi64ELi42ELi672EEv26Group_norm_nhwc_fwd_params)
        /*02f0*/ 	.word	0x00000020


	//----- nvinfo : EIATTR_FRAME_SIZE
	.align		4
.L_165:
        /*02f4*/ 	.byte	0x04, 0x11
        /*02f6*/ 	.short	(.L_167 - .L_166)
	.align		4
.L_166:
        /*02f8*/ 	.word	index@(_Z35group_norm_nhwc_fwd_one_pass_kernelI11Bf16IOBf16WLi64ELi42ELi672EEv26Group_norm_nhwc_fwd_params)
        /*02fc*/ 	.word	0x00000000


	//----- nvinfo : EIATTR_REGCOUNT
	.align		4
.L_167:
        /*0300*/ 	.byte	0x04, 0x2f
        /*0302*/ 	.short	(.L_169 - .L_168)
	.align		4
.L_168:
        /*0304*/ 	.word	index@(_Z35group_norm_nhwc_fwd_one_pass_kernelI11Bf16IOFp32WLi512ELi42ELi672EEv26Group_norm_nhwc_fwd_params)
        /*0308*/ 	.word	0x00000050


	//----- nvinfo : EIATTR_FRAME_SIZE
	.align		4
.L_169:
        /*030c*/ 	.byte	0x04, 0x11
        /*030e*/ 	.short	(.L_171 - .L_170)
	.align		4
.L_170:
        /*0310*/ 	.word	index@(_Z35group_norm_nhwc_fwd_one_pass_kernelI11Bf16IOFp32WLi512ELi42ELi672EEv26Group_norm_nhwc_fwd_params)
        /*0314*/ 	.word	0x00000000


	//----- nvinfo : EIATTR_REGCOUNT
	.align		4
.L_171:
        /*0318*/ 	.byte	0x04, 0x2f
        /*031a*/ 	.short	(.L_173 - .L_172)
	.align		4
.L_172:
        /*031c*/ 	.word	index@(_Z35group_norm_nhwc_fwd_one_pass_kernelI11Bf16IOFp32WLi256ELi42ELi672EEv26Group_norm_nhwc_fwd_params)
        /*0320*/ 	.word	0x0000004e


	//----- nvinfo : EIATTR_FRAME_SIZE
	.align		4
.L_173:
        /*0324*/ 	.byte	0x04, 0x11
        /*0326*/ 	.short	(.L_175 - .L_174)
	.align		4
.L_174:
        /*0328*/ 	.word	index@(_Z35group_norm_nhwc_fwd_one_pass_kernelI11Bf16IOFp32WLi256ELi42ELi672EEv26Group_norm_nhwc_fwd_params)
        /*032c*/ 	.word	0x00000000


	//----- nvinfo : EIATTR_REGCOUNT
	.align		4
.L_175:
        /*0330*/ 	.byte	0x04, 0x2f
        /*0332*/ 	.short	(.L_177 - .L_176)
	.align		4
.L_176:
        /*0334*/ 	.word	index@(_Z35group_norm_nhwc_fwd_one_pass_kernelI11Bf16IOFp32WLi128ELi42ELi672EEv26Group_norm_nhwc_fwd_params)
        /*0338*/ 	.word	0x00000020


	//----- nvinfo : EIATTR_FRAME_SIZE
	.align		4
.L_177:
        /*033c*/ 	.byte	0x04, 0x11
        /*033e*/ 	.short	(.L_179 - .L_178)
	.align		4
.L_178:
        /*0340*/ 	.word	index@(_Z35group_norm_nhwc_fwd_one_pass_kernelI11Bf16IOFp32WLi128ELi42ELi672EEv26Group_norm_nhwc_fwd_params)
        /*0344*/ 	.word	0x00000000


	//----- nvinfo : EIATTR_REGCOUNT
	.align		4
.L_179:
        /*0348*/ 	.byte	0x04, 0x2f
        /*034a*/ 	.short	(.L_181 - .L_180)
	.align		4
.L_180:
        /*034c*/ 	.word	index@(_Z35group_norm_nhwc_fwd_one_pass_kernelI11Bf16IOFp32WLi64ELi42ELi672EEv26Group_norm_nhwc_fwd_params)
        /*0350*/ 	.word	0x00000020


	//----- nvinfo : EIATTR_FRAME_SIZE
	.align		4
.L_181:
        /*0354*/ 	.byte	0x04, 0x11
        /*0356*/ 	.short	(.L_183 - .L_182)
	.align		4
.L_182:
        /*0358*/ 	.word	index@(_Z35group_norm_nhwc_fwd_one_pass_kernelI11Bf16IOFp32WLi64ELi42ELi672EEv26Group_norm_nhwc_fwd_params)
        /*035c*/ 	.word	0x00000000


	//----- nvinfo : EIATTR_REGCOUNT
	.align		4
.L_183:
        /*0360*/ 	.byte	0x04, 0x2f
        /*0362*/ 	.short	(.L_185 - .L_184)
	.align		4
.L_184:
        /*0364*/ 	.word	index@(_Z35group_norm_nhwc_bwd_one_pass_kernelI11Fp32IOFp16WLi512ELi42ELi672EEv26Group_norm_nhwc_bwd_params)
        /*0368*/ 	.word	0x00000050


	//----- nvinfo : EIATTR_FRAME_SIZE
	.align		4
.L_185:
        /*036c*/ 	.byte	0x04, 0x11
        /*036e*/ 	.short	(.L_187 - .L_186)
	.align		4
.L_186:
        /*0370*/ 	.word	index@(_Z35group_norm_nhwc_bwd_one_pass_kernelI11Fp32IOFp16WLi512ELi42ELi672EEv26Group_norm_nhwc_bwd_params)
        /*0374*/ 	.word	0x00000050


	//----- nvinfo : EIATTR_REGCOUNT
	.align		4
.L_187:
        /*0378*/ 	.byte	0x04, 0x2f
        /*037a*/ 	.short	(.L_189 - .L_188)
	.align		4
.L_188:
        /*037c*/ 	.word	index@(_Z35group_norm_nhwc_bwd_one_pass_kernelI11Fp32IOFp16WLi256ELi42ELi672EEv26Group_norm_nhwc_bwd_params)
        /*0380*/ 	.word	0x00000050


	//----- nvinfo : EIATTR_FRAME_SIZE
	.align		4
.L_189:
        /*0384*/ 	.byte	0x04, 0x11
        /*0386*/ 	.short	(.L_191 - .L_190)
	.align		4
.L_190:
        /*0388*/ 	.word	index@(_Z35group_norm_nhwc_bwd_one_pass_kernelI11Fp32IOFp16WLi256ELi42ELi672EEv26Group_norm_nhwc_bwd_params)
        /*038c*/ 	.word	0x00000000


	//----- nvinfo : EIATTR_REGCOUNT
	.align		4
.L_191:
        /*0390*/ 	.byte	0x04, 0x2f
        /*0392*/ 	.short	(.L_193 - .L_192)
	.align		4
.L_192:
        /*0394*/ 	.word	index@(_Z35group_norm_nhwc_bwd_one_pass_kernelI11Fp32IOFp16WLi128ELi42ELi672EEv26Group_norm_nhwc_bwd_params)
        /*0398*/ 	.word	0x00000044


	//----- nvinfo : EIATTR_FRAME_SIZE
	.align		4
.L_193:
        /*039c*/ 	.byte	0x04, 0x11
        /*039e*/ 	.short	(.L_195 - .L_194)
	.align		4
.L_194:
        /*03a0*/ 	.word	index@(_Z35group_norm_nhwc_bwd_one_pass_kernelI11Fp32IOFp16WLi128ELi42ELi672EEv26Group_norm_nhwc_bwd_params)
        /*03a4*/ 	.word	0x00000000


	//----- nvinfo : EIATTR_REGCOUNT
	.align		4
.L_195:
        /*03a8*/ 	.byte	0x04, 0x2f
        /*03aa*/ 	.short	(.L_197 - .L_196)
	.align		4
.L_196:
        /*03ac*/ 	.word	index@(_Z35group_norm_nhwc_bwd_one_pass_kernelI11Fp32IOFp16WLi64ELi42ELi672EEv26Group_norm_nhwc_bwd_params)
        /*03b0*/ 	.word	0x00000028


	//----- nvinfo : EIATTR_FRAME_SIZE
	.align		4
.L_197:
        /*03b4*/ 	.byte	0x04, 0x11
        /*03b6*/ 	.short	(.L_199 - .L_198)
	.align		4
.L_198:
        /*03b8*/ 	.word	index@(_Z35group_norm_nhwc_bwd_one_pass_kernelI11Fp32IOFp16WLi64ELi42ELi672EEv26Group_norm_nhwc_bwd_params)
        /*03bc*/ 	.word	0x00000000


	//----- nvinfo : EIATTR_REGCOUNT
	.align		4
.L_199:
        /*03c0*/ 	.byte	0x04, 0x2f
        /*03c2*/ 	.short	(.L_201 - .L_200)
	.align		4
.L_200:
        /*03c4*/ 	.word	index@(_Z35group_norm_nhwc_bwd_one_pass_kernelI11Fp32IOBf16WLi512ELi42ELi672EEv26Group_norm_nhwc_bwd_params)
        /*03c8*/ 	.word	0x00000050


	//----- nvinfo : EIATTR_FRAME_SIZE
	.align		4
.L_201:
        /*03cc*/ 	.byte	0x04, 0x11
        /*03ce*/ 	.short	(.L_203 - .L_202)
	.align		4
.L_202:
        /*03d0*/ 	.word	index@(_Z35group_norm_nhwc_bwd_one_pass_kernelI11Fp32IOBf16WLi512ELi42ELi672EEv26Group_norm_nhwc_bwd_params)
        /*03d4*/ 	.word	0x00000050


	//----- nvinfo : EIATTR_REGCOUNT
	.align		4
.L_203:
        /*03d8*/ 	.byte	0x04, 0x2f
        /*03da*/ 	.short	(.L_205 - .L_204)
	.align		4
.L_204:
        /*03dc*/ 	.word	index@(_Z35group_norm_nhwc_bwd_one_pass_kernelI11Fp32IOBf16WLi256ELi42ELi672EEv26Group_norm_nhwc_bwd_params)
        /*03e0*/ 	.word	0x00000050


	//----- nvinfo : EIATTR_FRAME_SIZE
	.align		4
.L_205:
        /*03e4*/ 	.byte	0x04, 0x11
        /*03e6*/ 	.short	(.L_207 - .L_206)
	.align		4
.L_206:
        /*03e8*/ 	.word	index@(_Z35group_norm_nhwc_bwd_one_pass_kernelI11Fp32IOBf16WLi256ELi42ELi672EEv26Group_norm_nhwc_bwd_params)
        /*03ec*/ 	.word	0x00000000


	//----- nvinfo : EIATTR_REGCOUNT
	.align		4
.L_207:
        /*03f0*/ 	.byte	0x04, 0x2f
        /*03f2*/ 	.short	(.L_209 - .L_208)
	.align		4
.L_208:
        /*03f4*/ 	.word	index@(_Z35group_norm_nhwc_bwd_one_pass_kernelI11Fp32IOBf16WLi128ELi42ELi672EEv26Group_norm_nhwc_bwd_params)
        /*03f8*/ 	.word	0x00000044


	//----- nvinfo : EIATTR_FRAME_SIZE
	.align		4
.L_209:
        /*03fc*/ 	.byte	0x04, 0x11
        /*03fe*/ 	.short	(.L_211 - .L_210)
	.align		4
.L_210:
        /*0400*/ 	.word	index@(_Z35group_norm_nhwc_bwd_one_pass_kernelI11Fp32IOBf16WLi128ELi42ELi672EEv26Group_norm_nhwc_bwd_params)
        /*0404*/ 	.word	0x00000000


	//----- nvinfo : EIATTR_REGCOUNT
	.align		4
.L_211:
        /*0408*/ 	.byte	0x04, 0x2f
        /*040a*/ 	.short	(.L_213 - .L_212)
	.align		4
.L_212:
        /*040c*/ 	.word	index@(_Z35group_norm_nhwc_bwd_one_pass_kernelI11Fp32IOBf16WLi64ELi42ELi672EEv26Group_norm_nhwc_bwd_params)
        /*0410*/ 	.word	0x00000028


	//----- nvinfo : EIATTR_FRAME_SIZE
	.align		4
.L_213:
        /*0414*/ 	.byte	0x04, 0x11
        /*0416*/ 	.short	(.L_215 - .L_214)
	.align		4
.L_214:
        /*0418*/ 	.word	index@(_Z35group_norm_nhwc_bwd_one_pass_kernelI11Fp32IOBf16WLi64ELi42ELi672EEv26Group_norm_nhwc_bwd_params)
        /*041c*/ 	.word	0x00000000


	//----- nvinfo : EIATTR_REGCOUNT
	.align		4
.L_215:
        /*0420*/ 	.byte	0x04, 0x2f
        /*0422*/ 	.short	(.L_217 - .L_216)
	.align		4
.L_216:
        /*0424*/ 	.word	index@(_Z35group_norm_nhwc_bwd_one_pass_kernelI11Fp32IOFp32WLi512ELi42ELi672EEv26Group_norm_nhwc_bwd_params)
        /*0428*/ 	.word	0x00000050


	//----- nvinfo : EIATTR_FRAME_SIZE
	.align		4
.L_217:
        /*042c*/ 	.byte	0x04, 0x11
        /*042e*/ 	.short	(.L_219 - .L_218)
	.align		4
.L_218:
        /*0430*/ 	.word	index@(_Z35group_norm_nhwc_bwd_one_pass_kernelI11Fp32IOFp32WLi512ELi42ELi672EEv26Group_norm_nhwc_bwd_params)
        /*0434*/ 	.word	0x00000058


	//----- nvinfo : EIATTR_REGCOUNT
	.align		4
.L_219:
        /*0438*/ 	.byte	0x04, 0x2f
        /*043a*/ 	.short	(.L_221 - .L_220)
	.align		4
.L_220:
        /*043c*/ 	.word	index@(_Z35group_norm_nhwc_bwd_one_pass_kernelI11Fp32IOFp32WLi256ELi42ELi672EEv26Group_norm_nhwc_bwd_params)
        /*0440*/ 	.word	0x00000050


	//----- nvinfo : EIATTR_FRAME_SIZE
	.align		4
.L_221:
        /*0444*/ 	.byte	0x04, 0x11
        /*0446*/ 	.short	(.L_223 - .L_222)
	.align		4
.L_222:
        /*0448*/ 	.word	index@(_Z35group_norm_nhwc_bwd_one_pass_kernelI11Fp32IOFp32WLi256ELi42ELi672EEv26Group_norm_nhwc_bwd_params)
        /*044c*/ 	.word	0x00000000


	//----- nvinfo : EIATTR_REGCOUNT
	.align		4
.L_223:
        /*0450*/ 	.byte	0x04, 0x2f
        /*0452*/ 	.short	(.L_225 - .L_224)
	.align		4
.L_224:
        /*0454*/ 	.word	index@(_Z35group_norm_nhwc_bwd_one_pass_kernelI11Fp32IOFp32WLi128ELi42ELi672EEv26Group_norm_nhwc_bwd_params)
        /*0458*/ 	.word	0x00000042


	//----- nvinfo : EIATTR_FRAME_SIZE
	.align		4
.L_225:
        /*045c*/ 	.byte	0x04, 0x11
        /*045e*/ 	.short	(.L_227 - .L_226)
	.align		4
.L_226:
        /*0460*/ 	.word	index@(_Z35group_norm_nhwc_bwd_one_pass_kernelI11Fp32IOFp32WLi128ELi42ELi672EEv26Group_norm_nhwc_bwd_params)
        /*0464*/ 	.word	0x00000000


	//----- nvinfo : EIATTR_REGCOUNT
	.align		4
.L_227:
        /*0468*/ 	.byte	0x04, 0x2f
        /*046a*/ 	.short	(.L_229 - .L_228)
	.align		4
.L_228:
        /*046c*/ 	.word	index@(_Z35group_norm_nhwc_bwd_one_pass_kernelI11Fp32IOFp32WLi64ELi42ELi672EEv26Group_norm_nhwc_bwd_params)
        /*0470*/ 	.word	0x00000028


	//----- nvinfo : EIATTR_FRAME_SIZE
	.align		4
.L_229:
        /*0474*/ 	.byte	0x04, 0x11
        /*0476*/ 	.short	(.L_231 - .L_230)
	.align		4
.L_230:
        /*0478*/ 	.word	index@(_Z35group_norm_nhwc_bwd_one_pass_kernelI11Fp32IOFp32WLi64ELi42ELi672EEv26Group_norm_nhwc_bwd_params)
        /*047c*/ 	.word	0x00000000


	//----- nvinfo : EIATTR_REGCOUNT
	.align		4
.L_231:
        /*0480*/ 	.byte	0x04, 0x2f
        /*0482*/ 	.short	(.L_233 - .L_232)
	.align		4
.L_232:
        /*0484*/ 	.word	index@(_Z35group_norm_nhwc_bwd_one_pass_kernelI11Fp16IOFp16WLi512ELi42ELi672EEv26Group_norm_nhwc_bwd_params)
        /*0488*/ 	.word	0x00000050


	//----- nvinfo : EIATTR_FRAME_SIZE
	.align		4
.L_233:
        /*048c*/ 	.byte	0x04, 0x11
        /*048e*/ 	.short	(.L_235 - .L_234)
	.align		4
.L_234:
        /*0490*/ 	.word	index@(_Z35group_norm_nhwc_bwd_one_pass_kernelI11Fp16IOFp16WLi512ELi42ELi672EEv26Group_norm_nhwc_bwd_params)
        /*0494*/ 	.word	0x00000000


	//----- nvinfo : EIATTR_REGCOUNT
	.align		4
.L_235:
        /*0498*/ 	.byte	0x04, 0x2f
        /*049a*/ 	.short	(.L_237 - .L_236)
	.align		4
.L_236:
        /*049c*/ 	.word	index@(_Z35group_norm_nhwc_bwd_one_pass_kernelI11Fp16IOFp16WLi256ELi42ELi672EEv26Group_norm_nhwc_bwd_params)
        /*04a0*/ 	.word	0x0000004d


	//----- nvinfo : EIATTR_FRAME_SIZE
	.align		4
.L_237:
        /*04a4*/ 	.byte	0x04, 0x11
        /*04a6*/ 	.short	(.L_239 - .L_238)
	.align		4
.L_238:
        /*04a8*/ 	.word	index@(_Z35group_norm_nhwc_bwd_one_pass_kernelI11Fp16IOFp16WLi256ELi42ELi672EEv26Group_norm_nhwc_bwd_params)
        /*04ac*/ 	.word	0x00000000


	//----- nvinfo : EIATTR_REGCOUNT
	.align		4
.L_239:
        /*04b0*/ 	.byte	0x04, 0x2f
        /*04b2*/ 	.short	(.L_241 - .L_240)
	.align		4
.L_240:
        /*04b4*/ 	.word	index@(_Z35group_norm_nhwc_bwd_one_pass_kernelI11Fp16IOFp16WLi128ELi42ELi672EEv26Group_norm_nhwc_bwd_params)
        /*04b8*/ 	.word	0x00000028


	//----- nvinfo : EIATTR_FRAME_SIZE
	.align		4
.L_241:
        /*04bc*/ 	.byte	0x04, 0x11
        /*04be*/ 	.short	(.L_243 - .L_242)
	.align		4
.L_242:
        /*04c0*/ 	.word	index@(_Z35group_norm_nhwc_bwd_one_pass_kernelI11Fp16IOFp16WLi128ELi42ELi672EEv26Group_norm_nhwc_bwd_params)
        /*04c4*/ 	.word	0x00000008


	//----- nvinfo : EIATTR_REGCOUNT
	.align		4
.L_243:
        /*04c8*/ 	.byte	0x04, 0x2f
        /*04ca*/ 	.short	(.L_245 - .L_244)
	.align		4
.L_244:
        /*04cc*/ 	.word	index@(_Z35group_norm_nhwc_bwd_one_pass_kernelI11Fp16IOFp16WLi64ELi42ELi672EEv26Group_norm_nhwc_bwd_params)
        /*04d0*/ 	.word	0x00000028


	//----- nvinfo : EIATTR_FRAME_SIZE
	.align		4
.L_245:
        /*04d4*/ 	.byte	0x04, 0x11
        /*04d6*/ 	.short	(.L_247 - .L_246)
	.align		4
.L_246:
        /*04d8*/ 	.word	index@(_Z35group_norm_nhwc_bwd_one_pass_kernelI11Fp16IOFp16WLi64ELi42ELi672EEv26Group_norm_nhwc_bwd_params)
        /*04dc*/ 	.word	0x00000000


	//----- nvinfo : EIATTR_REGCOUNT
	.align		4
.L_247:
        /*04e0*/ 	.byte	0x04, 0x2f
        /*04e2*/ 	.short	(.L_249 - .L_248)
	.align		4
.L_248:
        /*04e4*/ 	.word	index@(_Z35group_norm_nhwc_bwd_one_pass_kernelI11Fp16IOBf16WLi512ELi42ELi672EEv26Group_norm_nhwc_bwd_params)
        /*04e8*/ 	.word	0x00000050


	//----- nvinfo : EIATTR_FRAME_SIZE
	.align		4
.L_249:
        /*04ec*/ 	.byte	0x04, 0x11
        /*04ee*/ 	.short	(.L_251 - .L_250)
	.align		4
.L_250:
        /*04f0*/ 	.word	index@(_Z35group_norm_nhwc_bwd_one_pass_kernelI11Fp16IOBf16WLi512ELi42ELi672EEv26Group_norm_nhwc_bwd_params)
        /*04f4*/ 	.word	0x00000000


	//----- nvinfo : EIATTR_REGCOUNT
	.align		4
.L_251:
        /*04f8*/ 	.byte	0x04, 0x2f
        /*04fa*/ 	.short	(.L_253 - .L_252)
	.align		4
.L_252:
        /*04fc*/ 	.word	index@(_Z35group_norm_nhwc_bwd_one_pass_kernelI11Fp16IOBf16WLi256ELi42ELi672EEv26Group_norm_nhwc_bwd_params)
        /*0500*/ 	.word	0x0000004d


	//----- nvinfo : EIATTR_FRAME_SIZE
	.align		4
.L_253:
        /*0504*/ 	.byte	0x04, 0x11
        /*0506*/ 	.short	(.L_255 - .L_254)
	.align		4
.L_254:
        /*0508*/ 	.word	index@(_Z35group_norm_nhwc_bwd_one_pass_kernelI11Fp16IOBf16WLi256ELi42ELi672EEv26Group_norm_nhwc_bwd_params)
        /*050c*/ 	.word	0x00000000


	//----- nvinfo : EIATTR_REGCOUNT
	.align		4
.L_255:
        /*0510*/ 	.byte	0x04, 0x2f
        /*0512*/ 	.short	(.L_257 - .L_256)
	.align		4
.L_256:
        /*0514*/ 	.word	index@(_Z35group_norm_nhwc_bwd_one_pass_kernelI11Fp16IOBf16WLi128ELi42ELi672EEv26Group_norm_nhwc_bwd_params)
        /*0518*/ 	.word	0x00000028


	//----- nvinfo : EIATTR_FRAME_SIZE
	.align		4
.L_257:
        /*051c*/ 	.byte	0x04, 0x11
        /*051e*/ 	.short	(.L_259 - .L_258)
	.align		4
.L_258:
        /*0520*/ 	.word	index@(_Z35group_norm_nhwc_bwd_one_pass_kernelI11Fp16IOBf16WLi128ELi42ELi672EEv26Group_norm_nhwc_bwd_params)
        /*0524*/ 	.word	0x00000008


	//----- nvinfo : EIATTR_REGCOUNT
	.align		4
.L_259:
        /*0528*/ 	.byte	0x04, 0x2f
        /*052a*/ 	.short	(.L_261 - .L_260)
	.align		4
.L_260:
        /*052c*/ 	.word	index@(_Z35group_norm_nhwc_bwd_one_pass_kernelI11Fp16IOBf16WLi64ELi42ELi672EEv26Group_norm_nhwc_bwd_params)
        /*0530*/ 	.word	0x00000028


	//----- nvinfo : EIATTR_FRAME_SIZE
	.align		4
.L_261:
        /*0534*/ 	.byte	0x04, 0x11
        /*0536*/ 	.short	(.L_263 - .L_262)
	.align		4
.L_262:
        /*0538*/ 	.word	index@(_Z35group_norm_nhwc_bwd_one_pass_kernelI11Fp16IOBf16WLi64ELi42ELi672EEv26Group_norm_nhwc_bwd_params)
        /*053c*/ 	.word	0x00000000


	//----- nvinfo : EIATTR_REGCOUNT
	.align		4
.L_263:
        /*0540*/ 	.byte	0x04, 0x2f
        /*0542*/ 	.short	(.L_265 - .L_264)
	.align		4
.L_264:
        /*0544*/ 	.word	index@(_Z35group_norm_nhwc_bwd_one_pass_kernelI11Fp16IOFp32WLi512ELi42ELi672EEv26Group_norm_nhwc_bwd_params)
        /*0548*/ 	.word	0x00000050


	//----- nvinfo : EIATTR_FRAME_SIZE
	.align		4
.L_265:
        /*054c*/ 	.byte	0x04, 0x11
        /*054e*/ 	.short	(.L_267 - .L_266)
	.align		4
.L_266:
        /*0550*/ 	.word	index@(_Z35group_norm_nhwc_bwd_one_pass_kernelI11Fp16IOFp32WLi512ELi42ELi672EEv26Group_norm_nhwc_bwd_params)
        /*0554*/ 	.word	0x00000000


	//----- nvinfo : EIATTR_REGCOUNT
	.align		4
.L_267:
        /*0558*/ 	.byte	0x04, 0x2f
        /*055a*/ 	.short	(.L_269 - .L_268)
	.align		4
.L_268:
        /*055c*/ 	.word	index@(_Z35group_norm_nhwc_bwd_one_pass_kernelI11Fp16IOFp32WLi256ELi42ELi672EEv26Group_norm_nhwc_bwd_params)
        /*0560*/ 	.word	0x0000004b


	//----- nvinfo : EIATTR_FRAME_SIZE
	.align		4
.L_269:
        /*0564*/ 	.byte	0x04, 0x11
        /*0566*/ 	.short	(.L_271 - .L_270)
	.align		4
.L_270:
        /*0568*/ 	.word	index@(_Z35group_norm_nhwc_bwd_one_pass_kernelI11Fp16IOFp32WLi256ELi42ELi672EEv26Group_norm_nhwc_bwd_params)
        /*056c*/ 	.word	0x00000000


	//----- nvinfo : EIATTR_REGCOUNT
	.align		4
.L_271:
        /*0570*/ 	.byte	0x04, 0x2f
        /*0572*/ 	.short	(.L_273 - .L_272)
	.align		4
.L_272:
        /*0574*/ 	.word	index@(_Z35group_norm_nhwc_bwd_one_pass_kernelI11Fp16IOFp32WLi128ELi42ELi672EEv26Group_norm_nhwc_bwd_params)
        /*0578*/ 	.word	0x00000035


	//----- nvinfo : EIATTR_FRAME_SIZE
	.align		4
.L_273:
        /*057c*/ 	.byte	0x04, 0x11
        /*057e*/ 	.short	(.L_275 - .L_274)
	.align		4
.L_274:
        /*0580*/ 	.word	index@(_Z35group_norm_nhwc_bwd_one_pass_kernelI11Fp16IOFp32WLi128ELi42ELi672EEv26Group_norm_nhwc_bwd_params)
        /*0584*/ 	.word	0x00000000


	//----- nvinfo : EIATTR_REGCOUNT
	.align		4
.L_275:
        /*0588*/ 	.byte	0x04, 0x2f
        /*058a*/ 	.short	(.L_277 - .L_276)
	.align		4
.L_276:
        /*058c*/ 	.word	index@(_Z35group_norm_nhwc_bwd_one_pass_kernelI11Fp16IOFp32WLi64ELi42ELi672EEv26Group_norm_nhwc_bwd_params)
        /*0590*/ 	.word	0x00000028


	//----- nvinfo : EIATTR_FRAME_SIZE
	.align		4
.L_277:
        /*0594*/ 	.byte	0x04, 0x11
        /*0596*/ 	.short	(.L_279 - .L_278)
	.align		4
.L_278:
        /*0598*/ 	.word	index@(_Z35group_norm_nhwc_bwd_one_pass_kernelI11Fp16IOFp32WLi64ELi42ELi672EEv26Group_norm_nhwc_bwd_params)
        /*059c*/ 	.word	0x00000000


	//----- nvinfo : EIATTR_REGCOUNT
	.align		4
.L_279:
        /*05a0*/ 	.byte	0x04, 0x2f
        /*05a2*/ 	.short	(.L_281 - .L_280)
	.align		4
.L_280:
        /*05a4*/ 	.word	index@(_Z35group_norm_nhwc_bwd_one_pass_kernelI11Bf16IOFp16WLi512ELi42ELi672EEv26Group_norm_nhwc_bwd_params)
        /*05a8*/ 	.word	0x00000050


	//----- nvinfo : EIATTR_FRAME_SIZE
	.align		4
.L_281:
        /*05ac*/ 	.byte	0x04, 0x11
        /*05ae*/ 	.short	(.L_283 - .L_282)
	.align		4
.L_282:
        /*05b0*/ 	.word	index@(_Z35group_norm_nhwc_bwd_one_pass_kernelI11Bf16IOFp16WLi512ELi42ELi672EEv26Group_norm_nhwc_bwd_params)
        /*05b4*/ 	.word	0x00000028


	//----- nvinfo : EIATTR_REGCOUNT
	.align		4
.L_283:
        /*05b8*/ 	.byte	0x04, 0x2f
        /*05ba*/ 	.short	(.L_285 - .L_284)
	.align		4
.L_284:
        /*05bc*/ 	.word	index@(_Z35group_norm_nhwc_bwd_one_pass_kernelI11Bf16IOFp16WLi256ELi42ELi672EEv26Group_norm_nhwc_bwd_params)
        /*05c0*/ 	.word	0x0000004a


	//----- nvinfo : EIATTR_FRAME_SIZE
	.align		4
.L_285:
        /*05c4*/ 	.byte	0x04, 0x11
        /*05c6*/ 	.short	(.L_287 - .L_286)
	.align		4
.L_286:
        /*05c8*/ 	.word	index@(_Z35group_norm_nhwc_bwd_one_pass_kernelI11Bf16IOFp16WLi256ELi42ELi672EEv26Group_norm_nhwc_bwd_params)
        /*05cc*/ 	.word	0x00000000


	//----- nvinfo : EIATTR_REGCOUNT
	.align		4
.L_287:
        /*05d0*/ 	.byte	0x04, 0x2f
        /*05d2*/ 	.short	(.L_289 - .L_288)
	.align		4
.L_288:
        /*05d4*/ 	.word	index@(_Z35group_norm_nhwc_bwd_one_pass_kernelI11Bf16IOFp16WLi128ELi42ELi672EEv26Group_norm_nhwc_bwd_params)
        /*05d8*/ 	.word	0x00000044


	//----- nvinfo : EIATTR_FRAME_SIZE
	.align		4
.L_289:
        /*05dc*/ 	.byte	0x04, 0x11
        /*05de*/ 	.short	(.L_291 - .L_290)
	.align		4
.L_290:
        /*05e0*/ 	.word	index@(_Z35group_norm_nhwc_bwd_one_pass_kernelI11Bf16IOFp16WLi128ELi42ELi672EEv26Group_norm_nhwc_bwd_params)
        /*05e4*/ 	.word	0x00000000


	//----- nvinfo : EIATTR_REGCOUNT
	.align		4
.L_291:
        /*05e8*/ 	.byte	0x04, 0x2f
        /*05ea*/ 	.short	(.L_293 - .L_292)
	.align		4
.L_292:
        /*05ec*/ 	.word	index@(_Z35group_norm_nhwc_bwd_one_pass_kernelI11Bf16IOFp16WLi64ELi42ELi672EEv26Group_norm_nhwc_bwd_params)
        /*05f0*/ 	.word	0x00000028


	//----- nvinfo : EIATTR_FRAME_SIZE
	.align		4
.L_293:
        /*05f4*/ 	.byte	0x04, 0x11
        /*05f6*/ 	.short	(.L_295 - .L_294)
	.align		4
.L_294:
        /*05f8*/ 	.word	index@(_Z35group_norm_nhwc_bwd_one_pass_kernelI11Bf16IOFp16WLi64ELi42ELi672EEv26Group_norm_nhwc_bwd_params)
        /*05fc*/ 	.word	0x00000000


	//----- nvinfo : EIATTR_REGCOUNT
	.align		4
.L_295:
        /*0600*/ 	.byte	0x04, 0x2f
        /*0602*/ 	.short	(.L_297 - .L_296)
	.align		4
.L_296:
        /*0604*/ 	.word	index@(_Z35group_norm_nhwc_bwd_one_pass_kernelI11Bf16IOBf16WLi512ELi42ELi672EEv26Group_norm_nhwc_bwd_params)
        /*0608*/ 	.word	0x00000050


	//----- nvinfo : EIATTR_FRAME_SIZE
	.align		4
.L_297:
        /*060c*/ 	.byte	0x04, 0x11
        /*060e*/ 	.short	(.L_299 - .L_298)
	.align		4
.L_298:
        /*0610*/ 	.word	index@(_Z35group_norm_nhwc_bwd_one_pass_kernelI11Bf16IOBf16WLi512ELi42ELi672EEv26Group_norm_nhwc_bwd_params)
        /*0614*/ 	.word	0x00000028


	//----- nvinfo : EIATTR_REGCOUNT
	.align		4
.L_299:
        /*0618*/ 	.byte	0x04, 0x2f
        /*061a*/ 	.short	(.L_301 - .L_300)
	.align		4
.L_300:
        /*061c*/ 	.word	index@(_Z35group_norm_nhwc_bwd_one_pass_kernelI11Bf16IOBf16WLi256ELi42ELi672EEv26Group_norm_nhwc_bwd_params)
        /*0620*/ 	.word	0x0000004a


	//----- nvinfo : EIATTR_FRAME_SIZE
	.align		4
.L_301:
        /*0624*/ 	.byte	0x04, 0x11
        /*0626*/ 	.short	(.L_303 - .L_302)
	.align		4
.L_302:
        /*0628*/ 	.word	index@(_Z35group_norm_nhwc_bwd_one_pass_kernelI11Bf16IOBf16WLi256ELi42ELi672EEv26Group_norm_nhwc_bwd_params)
        /*062c*/ 	.word	0x00000000


	//----- nvinfo : EIATTR_REGCOUNT
	.align		4
.L_303:
        /*0630*/ 	.byte	0x04, 0x2f
        /*0632*/ 	.short	(.L_305 - .L_304)
	.align		4
.L_304:
        /*0634*/ 	.word	index@(_Z35group_norm_nhwc_bwd_one_pass_kernelI11Bf16IOBf16WLi128ELi42ELi672EEv26Group_norm_nhwc_bwd_params)
        /*0638*/ 	.word	0x00000044


	//----- nvinfo : EIATTR_FRAME_SIZE
	.align		4
.L_305:
        /*063c*/ 	.byte	0x04, 0x11
        /*063e*/ 	.short	(.L_307 - .L_306)
	.align		4
.L_306:
        /*0640*/ 	.word	index@(_Z35group_norm_nhwc_bwd_one_pass_kernelI11Bf16IOBf16WLi128ELi42ELi672EEv26Group_norm_nhwc_bwd_params)
        /*0644*/ 	.word	0x00000000


	//----- nvinfo : EIATTR_REGCOUNT
	.align		4
.L_307:
        /*0648*/ 	.byte	0x04, 0x2f
        /*064a*/ 	.short	(.L_309 - .L_308)
	.align		4
.L_308:
        /*064c*/ 	.word	index@(_Z35group_norm_nhwc_bwd_one_pass_kernelI11Bf16IOBf16WLi64ELi42ELi672EEv26Group_norm_nhwc_bwd_params)
        /*0650*/ 	.word	0x00000028


	//----- nvinfo : EIATTR_FRAME_SIZE
	.align		4
.L_309:
        /*0654*/ 	.byte	0x04, 0x11
        /*0656*/ 	.short	(.L_311 - .L_310)
	.align		4
.L_310:
        /*0658*/ 	.word	index@(_Z35group_norm_nhwc_bwd_one_pass_kernelI11Bf16IOBf16WLi64ELi42ELi672EEv26Group_norm_nhwc_bwd_params)
        /*065c*/ 	.word	0x00000000


	//----- nvinfo : EIATTR_REGCOUNT
	.align		4
.L_311:
        /*0660*/ 	.byte	0x04, 0x2f
        /*0662*/ 	.short	(.L_313 - .L_312)
	.align		4
.L_312:
        /*0664*/ 	.word	index@(_Z35group_norm_nhwc_bwd_one_pass_kernelI11Bf16IOFp32WLi512ELi42ELi672EEv26Group_norm_nhwc_bwd_params)
        /*0668*/ 	.word	0x00000050


	//----- nvinfo : EIATTR_FRAME_SIZE
	.align		4
.L_313:
        /*066c*/ 	.byte	0x04, 0x11
        /*066e*/ 	.short	(.L_315 - .L_314)
	.align		4
.L_314:
        /*0670*/ 	.word	index@(_Z35group_norm_nhwc_bwd_one_pass_kernelI11Bf16IOFp32WLi512ELi42ELi672EEv26Group_norm_nhwc_bwd_params)
        /*0674*/ 	.word	0x00000028


	//----- nvinfo : EIATTR_REGCOUNT
	.align		4
.L_315:
        /*0678*/ 	.byte	0x04, 0x2f
        /*067a*/ 	.short	(.L_317 - .L_316)
	.align		4
.L_316:
        /*067c*/ 	.word	index@(_Z35group_norm_nhwc_bwd_one_pass_kernelI11Bf16IOFp32WLi256ELi42ELi672EEv26Group_norm_nhwc_bwd_params)
        /*0680*/ 	.word	0x0000004a


	//----- nvinfo : EIATTR_FRAME_SIZE
	.align		4
.L_317:
        /*0684*/ 	.byte	0x04, 0x11
        /*0686*/ 	.short	(.L_319 - .L_318)
	.align		4
.L_318:
        /*0688*/ 	.word	index@(_Z35group_norm_nhwc_bwd_one_pass_kernelI11Bf16IOFp32WLi256ELi42ELi672EEv26Group_norm_nhwc_bwd_params)
        /*068c*/ 	.word	0x00000000


	//----- nvinfo : EIATTR_REGCOUNT
	.align		4
.L_319:
        /*0690*/ 	.byte	0x04, 0x2f
        /*0692*/ 	.short	(.L_321 - .L_320)
	.align		4
.L_320:
        /*0694*/ 	.word	index@(_Z35group_norm_nhwc_bwd_one_pass_kernelI11Bf16IOFp32WLi128ELi42ELi672EEv26Group_norm_nhwc_bwd_params)
        /*0698*/ 	.word	0x00000044


	//----- nvinfo : EIATTR_FRAME_SIZE
	.align		4
.L_321:
        /*069c*/ 	.byte	0x04, 0x11
        /*069e*/ 	.short	(.L_323 - .L_322)
	.align		4
.L_322:
        /*06a0*/ 	.word	index@(_Z35group_norm_nhwc_bwd_one_pass_kernelI11Bf16IOFp32WLi128ELi42ELi672EEv26Group_norm_nhwc_bwd_params)
        /*06a4*/ 	.word	0x00000000


	//----- nvinfo : EIATTR_REGCOUNT
	.align		4
.L_323:
        /*06a8*/ 	.byte	0x04, 0x2f
        /*06aa*/ 	.short	(.L_325 - .L_324)
	.align		4
.L_324:
        /*06ac*/ 	.word	index@(_Z35group_norm_nhwc_bwd_one_pass_kernelI11Bf16IOFp32WLi64ELi42ELi672EEv26Group_norm_nhwc_bwd_params)
        /*06b0*/ 	.word	0x00000028


	//----- nvinfo : EIATTR_FRAME_SIZE
	.align		4
.L_325:
        /*06b4*/ 	.byte	0x04, 0x11
        /*06b6*/ 	.short	(.L_327 - .L_326)
	.align		4
.L_326:
        /*06b8*/ 	.word	index@(_Z35group_norm_nhwc_bwd_one_pass_kernelI11Bf16IOFp32WLi64ELi42ELi672EEv26Group_norm_nhwc_bwd_params)
        /*06bc*/ 	.word	0x00000000


	//----- nvinfo : EIATTR_REGCOUNT
	.align		4
.L_327:
        /*06c0*/ 	.byte	0x04, 0x2f
        /*06c2*/ 	.short	(.L_329 - .L_328)
	.align		4
.L_328:
        /*06c4*/ 	.word	index@(_ZN3cub17CUB_300001_SM_9006detail11EmptyKernelIvEEvv)
        /*06c8*/ 	.word	0x00000004


	//----- nvinfo : EIATTR_FRAME_SIZE
	.align		4
.L_329:
        /*06cc*/ 	.byte	0x04, 0x11
        /*06ce*/ 	.short	(.L_331 - .L_330)
	.align		4
.L_330:
        /*06d0*/ 	.word	index@(_ZN3cub17CUB_300001_SM_9006detail11EmptyKernelIvEEvv)
        /*06d4*/ 	.word	0x00000000


	//----- nvinfo : EIATTR_MIN_STACK_SIZE
	.align		4
.L_331:
        /*06d8*/ 	.byte	0x04, 0x12
        /*06da*/ 	.short	(.L_333 - .L_332)
	.align		4
.L_332:
        /*06dc*/ 	.word	index@(_ZN3cub17CUB_300001_SM_9006detail11EmptyKernelIvEEvv)
        /*06e0*/ 	.word	0x00000000


	//----- nvinfo : EIATTR_MIN_STACK_SIZE
	.align		4
.L_333:
        /*06e4*/ 	.byte	0x04, 0x12
        /*06e6*/ 	.short	(.L_335 - .L_334)
	.align		4
.L_334:
        /*06e8*/ 	.word	index@(_Z35group_norm_nhwc_bwd_one_pass_kernelI11Bf16IOFp32WLi64ELi42ELi672EEv26Group_norm_nhwc_bwd_params)
        /*06ec*/ 	.word	0x00000000


	//----- nvinfo : EIATTR_MIN_STACK_SIZE
	.align		4
.L_335:
        /*06f0*/ 	.byte	0x04, 0x12
        /*06f2*/ 	.short	(.L_337 - .L_336)
	.align		4
.L_336:
        /*06f4*/ 	.word	index@(_Z35group_norm_nhwc_bwd_one_pass_kernelI11Bf16IOFp32WLi128ELi42ELi672EEv26Group_norm_nhwc_bwd_params)
        /*06f8*/ 	.word	0x00000000


	//----- nvinfo : EIATTR_MIN_STACK_SIZE
	.align		4
.L_337:
        /*06fc*/ 	.byte	0x04, 0x12
        /*06fe*/ 	.short	(.L_339 - .L_338)
	.align		4
.L_338:
        /*0700*/ 	.word	index@(_Z35group_norm_nhwc_bwd_one_pass_kernelI11Bf16IOFp32WLi256ELi42ELi672EEv26Group_norm_nhwc_bwd_params)
        /*0704*/ 	.word	0x00000000


	//----- nvinfo : EIATTR_MIN_STACK_SIZE
	.align		4
.L_339:
        /*0708*/ 	.byte	0x04, 0x12
        /*070a*/ 	.short	(.L_341 - .L_340)
	.align		4
.L_340:
        /*070c*/ 	.word	index@(_Z35group_norm_nhwc_bwd_one_pass_kernelI11Bf16IOFp32WLi512ELi42ELi672EEv26Group_norm_nhwc_bwd_params)
        /*0710*/ 	.word	0x00000028


	//----- nvinfo : EIATTR_MIN_STACK_SIZE
	.align		4
.L_341:
        /*0714*/ 	.byte	0x04, 0x12
        /*0716*/ 	.short	(.L_343 - .L_342)
	.align		4
.L_342:
        /*0718*/ 	.word	index@(_Z35group_norm_nhwc_bwd_one_pass_kernelI11Bf16IOBf16WLi64ELi42ELi672EEv26Group_norm_nhwc_bwd_params)
        /*071c*/ 	.word	0x00000000


	//----- nvinfo : EIATTR_MIN_STACK_SIZE
	.align		4
.L_343:
        /*0720*/ 	.byte	0x04, 0x12
        /*0722*/ 	.short	(.L_345 - .L_344)
	.align		4
.L_344:
        /*0724*/ 	.word	index@(_Z35group_norm_nhwc_bwd_one_pass_kernelI11Bf16IOBf16WLi128ELi42ELi672EEv26Group_norm_nhwc_bwd_params)
        /*0728*/ 	.word	0x00000000


	//----- nvinfo : EIATTR_MIN_STACK_SIZE
	.align		4
.L_345:
        /*072c*/ 	.byte	0x04, 0x12
        /*072e*/ 	.short	(.L_347 - .L_346)
	.align		4
.L_346:
        /*0730*/ 	.word	index@(_Z35group_norm_nhwc_bwd_one_pass_kernelI11Bf16IOBf16WLi256ELi42ELi672EEv26Group_norm_nhwc_bwd_params)
        /*0734*/ 	.word	0x00000000


	//----- nvinfo : EIATTR_MIN_STACK_SIZE
	.align		4
.L_347:
        /*0738*/ 	.byte	0x04, 0x12
        /*073a*/ 	.short	(.L_349 - .L_348)
	.align		4
.L_348:
        /*073c*/ 	.word	index@(_Z35group_norm_nhwc_bwd_one_pass_kernelI11Bf16IOBf16WLi512ELi42ELi672EEv26Group_norm_nhwc_bwd_params)
        /*0740*/ 	.word	0x00000028


	//----- nvinfo : EIATTR_MIN_STACK_SIZE
	.align		4
.L_349:
        /*0744*/ 	.byte	0x04, 0x12
        /*0746*/ 	.short	(.L_351 - .L_350)
	.align		4
.L_350:
        /*0748*/ 	.word	index@(_Z35group_norm_nhwc_bwd_one_pass_kernelI11Bf16IOFp16WLi64ELi42ELi672EEv26Group_norm_nhwc_bwd_params)
        /*074c*/ 	.word	0x00000000


	//----- nvinfo : EIATTR_MIN_STACK_SIZE
	.align		4
.L_351:
        /*0750*/ 	.byte	0x04, 0x12
        /*0752*/ 	.short	(.L_353 - .L_352)
	.align		4
.L_352:
        /*0754*/ 	.word	index@(_Z35group_norm_nhwc_bwd_one_pass_kernelI11Bf16IOFp16WLi128ELi42ELi672EEv26Group_norm_nhwc_bwd_params)
        /*0758*/ 	.word	0x00000000


	//----- nvinfo : EIATTR_MIN_STACK_SIZE
	.align		4
.L_353:
        /*075c*/ 	.byte	0x04, 0x12
        /*075e*/ 	.short	(.L_355 - .L_354)
	.align		4
.L_354:
        /*0760*/ 	.word	index@(_Z35group_norm_nhwc_bwd_one_pass_kernelI11Bf16IOFp16WLi256ELi42ELi672EEv26Group_norm_nhwc_bwd_params)
        /*0764*/ 	.word	0x00000000


	//----- nvinfo : EIATTR_MIN_STACK_SIZE
	.align		4
.L_355:
        /*0768*/ 	.byte	0x04, 0x12
        /*076a*/ 	.short	(.L_357 - .L_356)
	.align		4
.L_356:
        /*076c*/ 	.word	index@(_Z35group_norm_nhwc_bwd_one_pass_kernelI11Bf16IOFp16WLi512ELi42ELi672EEv26Group_norm_nhwc_bwd_params)
        /*0770*/ 	.word	0x00000028


	//----- nvinfo : EIATTR_MIN_STACK_SIZE
	.align		4
.L_357:
        /*0774*/ 	.byte	0x04, 0x12
        /*0776*/ 	.short	(.L_359 - .L_358)
	.align		4
.L_358:
        /*0778*/ 	.word	index@(_Z35group_norm_nhwc_bwd_one_pass_kernelI11Fp16IOFp32WLi64ELi42ELi672EEv26Group_norm_nhwc_bwd_params)
        /*077c*/ 	.word	0x00000000


	//----- nvinfo : EIATTR_MIN_STACK_SIZE
	.align		4
.L_359:
        /*0780*/ 	.byte	0x04, 0x12
        /*0782*/ 	.short	(.L_361 - .L_360)
	.align		4
.L_360:
        /*0784*/ 	.word	index@(_Z35group_norm_nhwc_bwd_one_pass_kernelI11Fp16IOFp32WLi128ELi42ELi672EEv26Group_norm_nhwc_bwd_params)
        /*0788*/ 	.word	0x00000000


	//----- nvinfo : EIATTR_MIN_STACK_SIZE
	.align		4
.L_361:
        /*078c*/ 	.byte	0x04, 0x12
        /*078e*/ 	.short	(.L_363 - .L_362)
	.align		4
.L_362:
        /*0790*/ 	.word	index@(_Z35group_norm_nhwc_bwd_one_pass_kernelI11Fp16IOFp32WLi256ELi42ELi672EEv26Group_norm_nhwc_bwd_params)
        /*0794*/ 	.word	0x00000000


	//----- nvinfo : EIATTR_MIN_STACK_SIZE
	.align		4
.L_363:
        /*0798*/ 	.byte	0x04, 0x12
        /*079a*/ 	.short	(.L_365 - .L_364)
	.align		4
.L_364:
        /*079c*/ 	.word	index@(_Z35group_norm_nhwc_bwd_one_pass_kernelI11Fp16IOFp32WLi512ELi42ELi672EEv26Group_norm_nhwc_bwd_params)
        /*07a0*/ 	.word	0x00000000


	//----- nvinfo : EIATTR_MIN_STACK_SIZE
	.align		4
.L_365:
        /*07a4*/ 	.byte	0x04, 0x12
        /*07a6*/ 	.short	(.L_367 - .L_366)
	.align		4
.L_366:
        /*07a8*/ 	.word	index@(_Z35group_norm_nhwc_bwd_one_pass_kernelI11Fp16IOBf16WLi64ELi42ELi672EEv26Group_norm_nhwc_bwd_params)
        /*07ac*/ 	.word	0x00000000


	//----- nvinfo : EIATTR_MIN_STACK_SIZE
	.align		4
.L_367:
        /*07b0*/ 	.byte	0x04, 0x12
        /*07b2*/ 	.short	(.L_369 - .L_368)
	.align		4
.L_368:
        /*07b4*/ 	.word	index@(_Z35group_norm_nhwc_bwd_one_pass_kernelI11Fp16IOBf16WLi128ELi42ELi672EEv26Group_norm_nhwc_bwd_params)
        /*07b8*/ 	.word	0x00000008


	//----- nvinfo : EIATTR_MIN_STACK_SIZE
	.align		4
.L_369:
        /*07bc*/ 	.byte	0x04, 0x12
        /*07be*/ 	.short	(.L_371 - .L_370)
	.align		4
.L_370:
        /*07c0*/ 	.word	index@(_Z35group_norm_nhwc_bwd_one_pass_kernelI11Fp16IOBf16WLi256ELi42ELi672EEv26Group_norm_nhwc_bwd_params)
        /*07c4*/ 	.word	0x00000000


	//----- nvinfo : EIATTR_MIN_STACK_SIZE
	.align		4
.L_371:
        /*07c8*/ 	.byte	0x04, 0x12
        /*07ca*/ 	.short	(.L_373 - .L_372)
	.align		4
.L_372:
        /*07cc*/ 	.word	index@(_Z35group_norm_nhwc_bwd_one_pass_kernelI11Fp16IOBf16WLi512ELi42ELi672EEv26Group_norm_nhwc_bwd_params)
        /*07d0*/ 	.word	0x00000000


	//----- nvinfo : EIATTR_MIN_STACK_SIZE
	.align		4
.L_373:
        /*07d4*/ 	.byte	0x04, 0x12
        /*07d6*/ 	.short	(.L_375 - .L_374)
	.align		4
.L_374:
        /*07d8*/ 	.word	index@(_Z35group_norm_nhwc_bwd_one_pass_kernelI11Fp16IOFp16WLi64ELi42ELi672EEv26Group_norm_nhwc_bwd_params)
        /*07dc*/ 	.word	0x00000000


	//----- nvinfo : EIATTR_MIN_STACK_SIZE
	.align		4
.L_375:
        /*07e0*/ 	.byte	0x04, 0x12
        /*07e2*/ 	.short	(.L_377 - .L_376)
	.align		4
.L_376:
        /*07e4*/ 	.word	index@(_Z35group_norm_nhwc_bwd_one_pass_kernelI11Fp16IOFp16WLi128ELi42ELi672EEv26Group_norm_nhwc_bwd_params)
        /*07e8*/ 	.word	0x00000008


	//----- nvinfo : EIATTR_MIN_STACK_SIZE
	.align		4
.L_377:
        /*07ec*/ 	.byte	0x04, 0x12
        /*07ee*/ 	.short	(.L_379 - .L_378)
	.align		4
.L_378:
        /*07f0*/ 	.word	index@(_Z35group_norm_nhwc_bwd_one_pass_kernelI11Fp16IOFp16WLi256ELi42ELi672EEv26Group_norm_nhwc_bwd_params)
        /*07f4*/ 	.word	0x00000000


	//----- nvinfo : EIATTR_MIN_STACK_SIZE
	.align		4
.L_379:
        /*07f8*/ 	.byte	0x04, 0x12
        /*07fa*/ 	.short	(.L_381 - .L_380)
	.align		4
.L_380:
        /*07fc*/ 	.word	index@(_Z35group_norm_nhwc_bwd_one_pass_kernelI11Fp16IOFp16WLi512ELi42ELi672EEv26Group_norm_nhwc_bwd_params)
        /*0800*/ 	.word	0x00000000


	//----- nvinfo : EIATTR_MIN_STACK_SIZE
	.align		4
.L_381:
        /*0804*/ 	.byte	0x04, 0x12
        /*0806*/ 	.short	(.L_383 - .L_382)
	.align		4
.L_382:
        /*0808*/ 	.word	index@(_Z35group_norm_nhwc_bwd_one_pass_kernelI11Fp32IOFp32WLi64ELi42ELi672EEv26Group_norm_nhwc_bwd_params)
        /*080c*/ 	.word	0x00000000


	//----- nvinfo : EIATTR_MIN_STACK_SIZE
	.align		4
.L_383:
        /*0810*/ 	.byte	0x04, 0x12
        /*0812*/ 	.short	(.L_385 - .L_384)
	.align		4
.L_384:
        /*0814*/ 	.word	index@(_Z35group_norm_nhwc_bwd_one_pass_kernelI11Fp32IOFp32WLi128ELi42ELi672EEv26Group_norm_nhwc_bwd_params)
        /*0818*/ 	.word	0x00000000


	//----- nvinfo : EIATTR_MIN_STACK_SIZE
	.align		4
.L_385:
        /*081c*/ 	.byte	0x04, 0x12
        /*081e*/ 	.short	(.L_387 - .L_386)
	.align		4
.L_386:
        /*0820*/ 	.word	index@(_Z35group_norm_nhwc_bwd_one_pass_kernelI11Fp32IOFp32WLi256ELi42ELi672EEv26Group_norm_nhwc_bwd_params)
        /*0824*/ 	.word	0x00000000


	//----- nvinfo : EIATTR_MIN_STACK_SIZE
	.align		4
.L_387:
        /*0828*/ 	.byte	0x04, 0x12
        /*082a*/ 	.short	(.L_389 - .L_388)
	.align		4
.L_388:
        /*082c*/ 	.word	index@(_Z35group_norm_nhwc_bwd_one_pass_kernelI11Fp32IOFp32WLi512ELi42ELi672EEv26Group_norm_nhwc_bwd_params)
        /*0830*/ 	.word	0x00000058


	//----- nvinfo : EIATTR_MIN_STACK_SIZE
	.align		4
.L_389:
        /*0834*/ 	.byte	0x04, 0x12
        /*0836*/ 	.short	(.L_391 - .L_390)
	.align		4
.L_390:
        /*0838*/ 	.word	index@(_Z35group_norm_nhwc_bwd_one_pass_kernelI11Fp32IOBf16WLi64ELi42ELi672EEv26Group_norm_nhwc_bwd_params)
        /*083c*/ 	.word	0x00000000


	//----- nvinfo : EIATTR_MIN_STACK_SIZE
	.align		4
.L_391:
        /*0840*/ 	.byte	0x04, 0x12
        /*0842*/ 	.short	(.L_393 - .L_392)
	.align		4
.L_392:
        /*0844*/ 	.word	index@(_Z35group_norm_nhwc_bwd_one_pass_kernelI11Fp32IOBf16WLi128ELi42ELi672EEv26Group_norm_nhwc_bwd_params)
        /*0848*/ 	.word	0x00000000


	//----- nvinfo : EIATTR_MIN_STACK_SIZE
	.align		4
.L_393:
        /*084c*/ 	.byte	0x04, 0x12
        /*084e*/ 	.short	(.L_395 - .L_394)
	.align		4
.L_394:
        /*0850*/ 	.word	index@(_Z35group_norm_nhwc_bwd_one_pass_kernelI11Fp32IOBf16WLi256ELi42ELi672EEv26Group_norm_nhwc_bwd_params)
        /*0854*/ 	.word	0x00000000


	//----- nvinfo : EIATTR_MIN_STACK_SIZE
	.align		4
.L_395:
        /*0858*/ 	.byte	0x04, 0x12
        /*085a*/ 	.short	(.L_397 - .L_396)
	.align		4
.L_396:
        /*085c*/ 	.word	index@(_Z35group_norm_nhwc_bwd_one_pass_kernelI11Fp32IOBf16WLi512ELi42ELi672EEv26Group_norm_nhwc_bwd_params)
        /*0860*/ 	.word	0x00000050


	//----- nvinfo : EIATTR_MIN_STACK_SIZE
	.align		4
.L_397:
        /*0864*/ 	.byte	0x04, 0x12
        /*0866*/ 	.short	(.L_399 - .L_398)
	.align		4
.L_398:
        /*0868*/ 	.word	index@(_Z35group_norm_nhwc_bwd_one_pass_kernelI11Fp32IOFp16WLi64ELi42ELi672EEv26Group_norm_nhwc_bwd_params)
        /*086c*/ 	.word	0x00000000


	//----- nvinfo : EIATTR_MIN_STACK_SIZE
	.align		4
.L_399:
        /*0870*/ 	.byte	0x04, 0x12
        /*0872*/ 	.short	(.L_401 - .L_400)
	.align		4
.L_400:
        /*0874*/ 	.word	index@(_Z35group_norm_nhwc_bwd_one_pass_kernelI11Fp32IOFp16WLi128ELi42ELi672EEv26Group_norm_nhwc_bwd_params)
        /*0878*/ 	.word	0x00000000


	//----- nvinfo : EIATTR_MIN_STACK_SIZE
	.align		4
.L_401:
        /*087c*/ 	.byte	0x04, 0x12
        /*087e*/ 	.short	(.L_403 - .L_402)
	.align		4
.L_402:
        /*0880*/ 	.word	index@(_Z35group_norm_nhwc_bwd_one_pass_kernelI11Fp32IOFp16WLi256ELi42ELi672EEv26Group_norm_nhwc_bwd_params)
        /*0884*/ 	.word	0x00000000


	//----- nvinfo : EIATTR_MIN_STACK_SIZE
	.align		4
.L_403:
        /*0888*/ 	.byte	0x04, 0x12
        /*088a*/ 	.short	(.L_405 - .L_404)
	.align		4
.L_404:
        /*088c*/ 	.word	index@(_Z35group_norm_nhwc_bwd_one_pass_kernelI11Fp32IOFp16WLi512ELi42ELi672EEv26Group_norm_nhwc_bwd_params)
        /*0890*/ 	.word	0x00000050


	//----- nvinfo : EIATTR_MIN_STACK_SIZE
	.align		4
.L_405:
        /*0894*/ 	.byte	0x04, 0x12
        /*0896*/ 	.short	(.L_407 - .L_406)
	.align		4
.L_406:
        /*0898*/ 	.word	index@(_Z35group_norm_nhwc_fwd_one_pass_kernelI11Bf16IOFp32WLi64ELi42ELi672EEv26Group_norm_nhwc_fwd_params)
        /*089c*/ 	.word	0x00000000


	//----- nvinfo : EIATTR_MIN_STACK_SIZE
	.align		4
.L_407:
        /*08a0*/ 	.byte	0x04, 0x12
        /*08a2*/ 	.short	(.L_409 - .L_408)
	.align		4
.L_408:
        /*08a4*/ 	.word	index@(_Z35group_norm_nhwc_fwd_one_pass_kernelI11Bf16IOFp32WLi128ELi42ELi672EEv26Group_norm_nhwc_fwd_params)
        /*08a8*/ 	.word	0x00000000


	//----- nvinfo : EIATTR_MIN_STACK_SIZE
	.align		4
.L_409:
        /*08ac*/ 	.byte	0x04, 0x12
        /*08ae*/ 	.short	(.L_411 - .L_410)
	.align		4
.L_410:
        /*08b0*/ 	.word	index@(_Z35group_norm_nhwc_fwd_one_pass_kernelI11Bf16IOFp32WLi256ELi42ELi672EEv26Group_norm_nhwc_fwd_params)
        /*08b4*/ 	.word	0x00000000


	//----- nvinfo : EIATTR_MIN_STACK_SIZE
	.align		4
.L_411:
        /*08b8*/ 	.byte	0x04, 0x12
        /*08ba*/ 	.short	(.L_413 - .L_412)
	.align		4
.L_412:
        /*08bc*/ 	.word	index@(_Z35group_norm_nhwc_fwd_one_pass_kernelI11Bf16IOFp32WLi512ELi42ELi672EEv26Group_norm_nhwc_fwd_params)
        /*08c0*/ 	.word	0x00000000


	//----- nvinfo : EIATTR_MIN_STACK_SIZE
	.align		4
.L_413:
        /*08c4*/ 	.byte	0x04, 0x12
        /*08c6*/ 	.short	(.L_415 - .L_414)
	.align		4
.L_414:
        /*08c8*/ 	.word	index@(_Z35group_norm_nhwc_fwd_one_pass_kernelI11Bf16IOBf16WLi64ELi42ELi672EEv26Group_norm_nhwc_fwd_params)
        /*08cc*/ 	.word	0x00000000


	//----- nvinfo : EIATTR_MIN_STACK_SIZE
	.align		4
.L_415:
        /*08d0*/ 	.byte	0x04, 0x12
        /*08d2*/ 	.short	(.L_417 - .L_416)
	.align		4
.L_416:
        /*08d4*/ 	.word	index@(_Z35group_norm_nhwc_fwd_one_pass_kernelI11Bf16IOBf16WLi128ELi42ELi672EEv26Group_norm_nhwc_fwd_params)
        /*08d8*/ 	.word	0x00000000


	//----- nvinfo : EIATTR_MIN_STACK_SIZE
	.align		4
.L_417:
        /*08dc*/ 	.byte	0x04, 0x12
        /*08de*/ 	.short	(.L_419 - .L_418)
	.align		4
.L_418:
        /*08e0*/ 	.word	index@(_Z35group_norm_nhwc_fwd_one_pass_kernelI11Bf16IOBf16WLi256ELi42ELi672EEv26Group_norm_nhwc_fwd_params)
        /*08e4*/ 	.word	0x00000000


	//----- nvinfo : EIATTR_MIN_STACK_SIZE
	.align		4
.L_419:
        /*08e8*/ 	.byte	0x04, 0x12
        /*08ea*/ 	.short	(.L_421 - .L_420)
	.align		4
.L_420:
        /*08ec*/ 	.word	index@(_Z35group_norm_nhwc_fwd_one_pass_kernelI11Bf16IOBf16WLi512ELi42ELi672EEv26Group_norm_nhwc_fwd_params)
        /*08f0*/ 	.word	0x00000000


	//----- nvinfo : EIATTR_MIN_STACK_SIZE
	.align		4
.L_421:
        /*08f4*/ 	.byte	0x04, 0x12
        /*08f6*/ 	.short	(.L_423 - .L_422)
	.align		4
.L_422:
        /*08f8*/ 	.word	index@(_Z35group_norm_nhwc_fwd_one_pass_kernelI11Bf16IOFp16WLi64ELi42ELi672EEv26Group_norm_nhwc_fwd_params)
        /*08fc*/ 	.word	0x00000000


	//----- nvinfo : EIATTR_MIN_STACK_SIZE
	.align		4
.L_423:
        /*0900*/ 	.byte	0x04, 0x12
        /*0902*/ 	.short	(.L_425 - .L_424)
	.align		4
.L_424:
        /*0904*/ 	.word	index@(_Z35group_norm_nhwc_fwd_one_pass_kernelI11Bf16IOFp16WLi128ELi42ELi672EEv26Group_norm_nhwc_fwd_params)
        /*0908*/ 	.word	0x00000000


	//----- nvinfo : EIATTR_MIN_STACK_SIZE
	.align		4
.L_425:
        /*090c*/ 	.byte	0x04, 0x12
        /*090e*/ 	.short	(.L_427 - .L_426)
	.align		4
.L_426:
        /*0910*/ 	.word	index@(_Z35group_norm_nhwc_fwd_one_pass_kernelI11Bf16IOFp16WLi256ELi42ELi672EEv26Group_norm_nhwc_fwd_params)
        /*0914*/ 	.word	0x00000000


	//----- nvinfo : EIATTR_MIN_STACK_SIZE
	.align		4
.L_427:
        /*0918*/ 	.byte	0x04, 0x12
        /*091a*/ 	.short	(.L_429 - .L_428)
	.align		4
.L_428:
        /*091c*/ 	.word	index@(_Z35group_norm_nhwc_fwd_one_pass_kernelI11Bf16IOFp16WLi512ELi42ELi672EEv26Group_norm_nhwc_fwd_params)
        /*0920*/ 	.word	0x00000000


	//----- nvinfo : EIATTR_MIN_STACK_SIZE
	.align		4
.L_429:
        /*0924*/ 	.byte	0x04, 0x12
        /*0926*/ 	.short	(.L_431 - .L_430)
	.align		4
.L_430:
        /*0928*/ 	.word	index@(_Z35group_norm_nhwc_fwd_one_pass_kernelI11Fp16IOFp32WLi64ELi42ELi672EEv26Group_norm_nhwc_fwd_params)
        /*092c*/ 	.word	0x00000000


	//----- nvinfo : EIATTR_MIN_STACK_SIZE
	.align		4
.L_431:
        /*0930*/ 	.byte	0x04, 0x12
        /*0932*/ 	.short	(.L_433 - .L_432)
	.align		4
.L_432:
        /*0934*/ 	.word	index@(_Z35group_norm_nhwc_fwd_one_pass_kernelI11Fp16IOFp32WLi128ELi42ELi672EEv26Group_norm_nhwc_fwd_params)
        /*0938*/ 	.word	0x00000000


	//----- nvinfo : EIATTR_MIN_STACK_SIZE
	.align		4
.L_433:
        /*093c*/ 	.byte	0x04, 0x12
        /*093e*/ 	.short	(.L_435 - .L_434)
	.align		4
.L_434:
        /*0940*/ 	.word	index@(_Z35group_norm_nhwc_fwd_one_pass_kernelI11Fp16IOFp32WLi256ELi42ELi672EEv26Group_norm_nhwc_fwd_params)
        /*0944*/ 	.word	0x00000000


	//----- nvinfo : EIATTR_MIN_STACK_SIZE
	.align		4
.L_435:
        /*0948*/ 	.byte	0x04, 0x12
        /*094a*/ 	.short	(.L_437 - .L_436)
	.align		4
.L_436:
        /*094c*/ 	.word	index@(_Z35group_norm_nhwc_fwd_one_pass_kernelI11Fp16IOFp32WLi512ELi42ELi672EEv26Group_norm_nhwc_fwd_params)
        /*0950*/ 	.word	0x00000000


	//----- nvinfo : EIATTR_MIN_STACK_SIZE
	.align		4
.L_437:
        /*0954*/ 	.byte	0x04, 0x12
        /*0956*/ 	.short	(.L_439 - .L_438)
	.align		4
.L_438:
        /*0958*/ 	.word	index@(_Z35group_norm_nhwc_fwd_one_pass_kernelI11Fp16IOBf16WLi64ELi42ELi672EEv26Group_norm_nhwc_fwd_params)
        /*095c*/ 	.word	0x00000000


	//----- nvinfo : EIATTR_MIN_STACK_SIZE
	.align		4
.L_439:
        /*0960*/ 	.byte	0x04, 0x12
        /*0962*/ 	.short	(.L_441 - .L_440)
	.align		4
.L_440:
        /*0964*/ 	.word	index@(_Z35group_norm_nhwc_fwd_one_pass_kernelI11Fp16IOBf16WLi128ELi42ELi672EEv26Group_norm_nhwc_fwd_params)
        /*0968*/ 	.word	0x00000000


	//----- nvinfo : EIATTR_MIN_STACK_SIZE
	.align		4
.L_441:
        /*096c*/ 	.byte	0x04, 0x12
        /*096e*/ 	.short	(.L_443 - .L_442)
	.align		4
.L_442:
        /*0970*/ 	.word	index@(_Z35group_norm_nhwc_fwd_one_pass_kernelI11Fp16IOBf16WLi256ELi42ELi672EEv26Group_norm_nhwc_fwd_params)
        /*0974*/ 	.word	0x00000000


	//----- nvinfo : EIATTR_MIN_STACK_SIZE
	.align		4
.L_443:
        /*0978*/ 	.byte	0x04, 0x12
        /*097a*/ 	.short	(.L_445 - .L_444)
	.align		4
.L_444:
        /*097c*/ 	.word	index@(_Z35group_norm_nhwc_fwd_one_pass_kernelI11Fp16IOBf16WLi512ELi42ELi672EEv26Group_norm_nhwc_fwd_params)
        /*0980*/ 	.word	0x00000000


	//----- nvinfo : EIATTR_MIN_STACK_SIZE
	.align		4
.L_445:
        /*0984*/ 	.byte	0x04, 0x12
        /*0986*/ 	.short	(.L_447 - .L_446)
	.align		4
.L_446:
        /*0988*/ 	.word	index@(_Z35group_norm_nhwc_fwd_one_pass_kernelI11Fp16IOFp16WLi64ELi42ELi672EEv26Group_norm_nhwc_fwd_params)
        /*098c*/ 	.word	0x00000000


	//----- nvinfo : EIATTR_MIN_STACK_SIZE
	.align		4
.L_447:
        /*0990*/ 	.byte	0x04, 0x12
        /*0992*/ 	.short	(.L_449 - .L_448)
	.align		4
.L_448:
        /*0994*/ 	.word	index@(_Z35group_norm_nhwc_fwd_one_pass_kernelI11Fp16IOFp16WLi128ELi42ELi672EEv26Group_norm_nhwc_fwd_params)
        /*0998*/ 	.word	0x00000000


	//----- nvinfo : EIATTR_MIN_STACK_SIZE
	.align		4
.L_449:
        /*099c*/ 	.byte	0x04, 0x12
        /*099e*/ 	.short	(.L_451 - .L_450)
	.align		4
.L_450:
        /*09a0*/ 	.word	index@(_Z35group_norm_nhwc_fwd_one_pass_kernelI11Fp16IOFp16WLi256ELi42ELi672EEv26Group_norm_nhwc_fwd_params)
        /*09a4*/ 	.word	0x00000000


	//----- nvinfo : EIATTR_MIN_STACK_SIZE
	.align		4
.L_451:
        /*09a8*/ 	.byte	0x04, 0x12
        /*09aa*/ 	.short	(.L_453 - .L_452)
	.align		4
.L_452:
        /*09ac*/ 	.word	index@(_Z35group_norm_nhwc_fwd_one_pass_kernelI11Fp16IOFp16WLi512ELi42ELi672EEv26Group_norm_nhwc_fwd_params)
        /*09b0*/ 	.word	0x00000000


	//----- nvinfo : EIATTR_MIN_STACK_SIZE
	.align		4
.L_453:
        /*09b4*/ 	.byte	0x04, 0x12
        /*09b6*/ 	.short	(.L_455 - .L_454)
	.align		4
.L_454:
        /*09b8*/ 	.word	index@(_Z35group_norm_nhwc_fwd_one_pass_kernelI11Fp32IOFp32WLi64ELi42ELi672EEv26Group_norm_nhwc_fwd_params)
        /*09bc*/ 	.word	0x00000000


	//----- nvinfo : EIATTR_MIN_STACK_SIZE
	.align		4
.L_455:
        /*09c0*/ 	.byte	0x04, 0x12
        /*09c2*/ 	.short	(.L_457 - .L_456)
	.align		4
.L_456:
        /*09c4*/ 	.word	index@(_Z35group_norm_nhwc_fwd_one_pass_kernelI11Fp32IOFp32WLi128ELi42ELi672EEv26Group_norm_nhwc_fwd_params)
        /*09c8*/ 	.word	0x00000000


	//----- nvinfo : EIATTR_MIN_STACK_SIZE
	.align		4
.L_457:
        /*09cc*/ 	.byte	0x04, 0x12
        /*09ce*/ 	.short	(.L_459 - .L_458)
	.align		4
.L_458:
        /*09d0*/ 	.word	index@(_Z35group_norm_nhwc_fwd_one_pass_kernelI11Fp32IOFp32WLi256ELi42ELi672EEv26Group_norm_nhwc_fwd_params)
        /*09d4*/ 	.word	0x00000000


	//----- nvinfo : EIATTR_MIN_STACK_SIZE
	.align		4
.L_459:
        /*09d8*/ 	.byte	0x04, 0x12
        /*09da*/ 	.short	(.L_461 - .L_460)
	.align		4
.L_460:
        /*09dc*/ 	.word	index@(_Z35group_norm_nhwc_fwd_one_pass_kernelI11Fp32IOFp32WLi512ELi42ELi672EEv26Group_norm_nhwc_fwd_params)
        /*09e0*/ 	.word	0x00000000


	//----- nvinfo : EIATTR_MIN_STACK_SIZE
	.align		4
.L_461:
        /*09e4*/ 	.byte	0x04, 0x12
        /*09e6*/ 	.short	(.L_463 - .L_462)
	.align		4
.L_462:
        /*09e8*/ 	.word	index@(_Z35group_norm_nhwc_fwd_one_pass_kernelI11Fp32IOBf16WLi64ELi42ELi672EEv26Group_norm_nhwc_fwd_params)
        /*09ec*/ 	.word	0x00000000


	//----- nvinfo : EIATTR_MIN_STACK_SIZE
	.align		4
.L_463:
        /*09f0*/ 	.byte	0x04, 0x12
        /*09f2*/ 	.short	(.L_465 - .L_464)
	.align		4
.L_464:
        /*09f4*/ 	.word	index@(_Z35group_norm_nhwc_fwd_one_pass_kernelI11Fp32IOBf16WLi128ELi42ELi672EEv26Group_norm_nhwc_fwd_params)
        /*09f8*/ 	.word	0x00000000


	//----- nvinfo : EIATTR_MIN_STACK_SIZE
	.align		4
.L_465:
        /*09fc*/ 	.byte	0x04, 0x12
        /*09fe*/ 	.short	(.L_467 - .L_466)
	.align		4
.L_466:
        /*0a00*/ 	.word	index@(_Z35group_norm_nhwc_fwd_one_pass_kernelI11Fp32IOBf16WLi256ELi42ELi672EEv26Group_norm_nhwc_fwd_params)
        /*0a04*/ 	.word	0x00000000


	//----- nvinfo : EIATTR_MIN_STACK_SIZE
	.align		4
.L_467:
        /*0a08*/ 	.byte	0x04, 0x12
        /*0a0a*/ 	.short	(.L_469 - .L_468)
	.align		4
.L_468:
        /*0a0c*/ 	.word	index@(_Z35group_norm_nhwc_fwd_one_pass_kernelI11Fp32IOBf16WLi512ELi42ELi672EEv26Group_norm_nhwc_fwd_params)
        /*0a10*/ 	.word	0x00000000


	//----- nvinfo : EIATTR_MIN_STACK_SIZE
	.align		4
.L_469:
        /*0a14*/ 	.byte	0x04, 0x12
        /*0a16*/ 	.short	(.L_471 - .L_470)
	.align		4
.L_470:
        /*0a18*/ 	.word	index@(_Z35group_norm_nhwc_fwd_one_pass_kernelI11Fp32IOFp16WLi64ELi42ELi672EEv26Group_norm_nhwc_fwd_params)
        /*0a1c*/ 	.word	0x00000000


	//----- nvinfo : EIATTR_MIN_STACK_SIZE
	.align		4
.L_471:
        /*0a20*/ 	.byte	0x04, 0x12
        /*0a22*/ 	.short	(.L_473 - .L_472)
	.align		4
.L_472:
        /*0a24*/ 	.word	index@(_Z35group_norm_nhwc_fwd_one_pass_kernelI11Fp32IOFp16WLi128ELi42ELi672EEv26Group_norm_nhwc_fwd_params)
        /*0a28*/ 	.word	0x00000000


	//----- nvinfo : EIATTR_MIN_STACK_SIZE
	.align		4
.L_473:
        /*0a2c*/ 	.byte	0x04, 0x12
        /*0a2e*/ 	.short	(.L_475 - .L_474)
	.align		4
.L_474:
        /*0a30*/ 	.word	index@(_Z35group_norm_nhwc_fwd_one_pass_kernelI11Fp32IOFp16WLi256ELi42ELi672EEv26Group_norm_nhwc_fwd_params)
        /*0a34*/ 	.word	0x00000000


	//----- nvinfo : EIATTR_MIN_STACK_SIZE
	.align		4
.L_475:
        /*0a38*/ 	.byte	0x04, 0x12
        /*0a3a*/ 	.short	(.L_477 - .L_476)
	.align		4
.L_476:
        /*0a3c*/ 	.word	index@(_Z35group_norm_nhwc_fwd_one_pass_kernelI11Fp32IOFp16WLi512ELi42ELi672EEv26Group_norm_nhwc_fwd_params)
        /*0a40*/ 	.word	0x00000000
.L_477:


//--------------------- .nv.compat                --------------------------
	.section	.nv.compat,"",@"SHT_CUDA_COMPAT_INFO"
	.align	4
        /*0000*/ 	.byte	0x02, 0x09, 0x01, 0x00, 0x02, 0x02, 0x01, 0x00, 0x02, 0x05, 0x05, 0x00, 0x03, 0x07, 0x01, 0x01
        /*0010*/ 	.byte	0x02, 0x03, 0x00, 0x00, 0x02, 0x06, 0x01, 0x00, 0x04, 0x0b, 0x08, 0x00, 0x00, 0x00, 0x00, 0x00
        /*0020*/ 	.byte	0x00, 0x00, 0x00, 0x00


//--------------------- .nv.info._ZN3cub17CUB_300001_SM_9006detail11EmptyKernelIvEEvv --------------------------
	.section	.nv.info._ZN3cub17CUB_300001_SM_9006detail11EmptyKernelIvEEvv,"",@"SHT_CUDA_INFO"
	.sectionflags	@""
	.align	4


	//----- nvinfo : EIATTR_CUDA_API_VERSION
	.align		4
        /*0000*/ 	.byte	0x04, 0x37
        /*0002*/ 	.short	(.L_479 - .L_478)
.L_478:
        /*0004*/ 	.word	0x00000082


	//----- nvinfo : EIATTR_SPARSE_MMA_MASK
	.align		4
.L_479:
        /*0008*/ 	.byte	0x03, 0x50
        /*000a*/ 	.short	0x0000


	//----- nvinfo : EIATTR_MAXREG_COUNT
	.align		4
        /*000c*/ 	.byte	0x03, 0x1b
        /*000e*/ 	.short	0x00ff


	//----- nvinfo : EIATTR_MERCURY_ISA_VERSION
	.align		4
        /*0010*/ 	.byte	0x03, 0x5f
        /*0012*/ 	.short	0x0101


	//----- nvinfo : EIATTR_EXIT_INSTR_OFFSETS
	.align		4
        /*0014*/ 	.byte	0x04, 0x1c
        /*0016*/ 	.short	(.L_481 - .L_480)


	//   ....[0]....
.L_480:
        /*0018*/ 	.word	0x00000010


	//----- nvinfo : EIATTR_SW_WAR
	.align		4
.L_481:
        /*001c*/ 	.byte	0x04, 0x36
        /*001e*/ 	.short	(.L_483 - .L_482)
.L_482:
        /*0020*/ 	.word	0x00000008
.L_483:


//--------------------- .nv.info._Z35group_norm_nhwc_bwd_one_pass_kernelI11Bf16IOFp32WLi64ELi42ELi672EEv26Group_norm_nhwc_bwd_params --------------------------
	.section	.nv.info._Z35group_norm_nhwc_bwd_one_pass_kernelI11Bf16IOFp32WLi64ELi42ELi672EEv26Group_norm_nhwc_bwd_params,"",@"SHT_CUDA_INFO"
	.sectionflags	@""
	.align	4


	//----- nvinfo : EIATTR_CUDA_API_VERSION
	.align		4
        /*0000*/ 	.byte	0x04, 0x37
        /*0002*/ 	.short	(.L_485 - .L_484)
.L_484:
        /*0004*/ 	.word	0x00000082


	//----- nvinfo : EIATTR_KPARAM_INFO
	.align		4
.L_485:
        /*0008*/ 	.byte	0x04, 0x17
        /*000a*/ 	.short	(.L_487 - .L_486)
.L_486:
        /*000c*/ 	.word	0x00000000
        /*0010*/ 	.short	0x0000
        /*0012*/ 	.short	0x0000
        /*0014*/ 	.byte	0x00, 0xf0, 0xe1, 0x02


	//----- nvinfo : EIATTR_SPARSE_MMA_MASK
	.align		4
.L_487:
        /*0018*/ 	.byte	0x03, 0x50
        /*001a*/ 	.short	0x0000


	//----- nvinfo : EIATTR_MAXREG_COUNT
	.align		4
        /*001c*/ 	.byte	0x03, 0x1b
        /*001e*/ 	.short	0x0050


	//----- nvinfo : EIATTR_NUM_BARRIERS
	.align		4
        /*0020*/ 	.byte	0x02, 0x4c
        /*0022*/ 	.byte	0x01
	.zero		1


	//----- nvinfo : EIATTR_MERCURY_ISA_VERSION
	.align		4
        /*0024*/ 	.byte	0x03, 0x5f
        /*0026*/ 	.short	0x0101


	//----- nvinfo : EIATTR_INT_WARP_WIDE_INSTR_OFFSETS
	.align		4
        /*0028*/ 	.byte	0x04, 0x31
        /*002a*/ 	.short	(.L_489 - .L_488)


	//   ....[0]....
.L_488:
        /*002c*/ 	.word	0x00002130


	//   ....[1]....
        /*0030*/ 	.word	0x00003a70


	//----- nvinfo : EIATTR_COOP_GROUP_MASK_REGIDS
	.align		4
.L_489:
        /*0034*/ 	.byte	0x04, 0x29
        /*0036*/ 	.short	(.L_491 - .L_490)


	//   ....[0]....
.L_490:
        /*0038*/ 	.word	0xffffffff


	//   ....[1]....
        /*003c*/ 	.word	0xffffffff


	//   ....[2]....
        /*0040*/ 	.word	0xffffffff


	//   ....[3]....
        /*0044*/ 	.word	0xffffffff


	//   ....[4]....
        /*0048*/ 	.word	0xffffffff


	//   ....[5]....
        /*004c*/ 	.word	0xffffffff


	//   ....[6]....
        /*0050*/ 	.word	0xffffffff


	//   ....[7]....
        /*0054*/ 	.word	0xffffffff


	//   ....[8]....
        /*0058*/ 	.word	0xffffffff


	//   ....[9]....
        /*005c*/ 	.word	0xffffffff


	//----- nvinfo : EIATTR_COOP_GROUP_INSTR_OFFSETS
	.align		4
.L_491:
        /*0060*/ 	.byte	0x04, 0x28
        /*0062*/ 	.short	(.L_493 - .L_492)


	//   ....[0]....
.L_492:
        /*0064*/ 	.word	0x00000f20


	//   ....[1]....
        /*0068*/ 	.word	0x00000f60


	//   ....[2]....
        /*006c*/ 	.word	0x00000ff0


	//   ....[3]....
        /*0070*/ 	.word	0x00001010


	//   ....[4]....
        /*0074*/ 	.word	0x00001040


	//   ....[5]....
        /*0078*/ 	.word	0x00001060


	//   ....[6]....
        /*007c*/ 	.word	0x00001090


	//   ....[7]....
        /*0080*/ 	.word	0x000010b0


	//   ....[8]....
        /*0084*/ 	.word	0x000010e0


	//   ....[9]....
        /*0088*/ 	.word	0x00001100


	//----- nvinfo : EIATTR_EXIT_INSTR_OFFSETS
	.align		4
.L_493:
        /*008c*/ 	.byte	0x04, 0x1c
        /*008e*/ 	.short	(.L_495 - .L_494)


	//   ....[0]....
.L_494:
        /*0090*/ 	.word	0x00003b60


	//   ....[1]....
        /*0094*/ 	.word	0x00003ca0


	//   ....[2]....
        /*0098*/ 	.word	0x00003ee0


	//----- nvinfo : EIATTR_MAX_THREADS
	.align		4
.L_495:
        /*009c*/ 	.byte	0x04, 0x05
        /*009e*/ 	.short	(.L_497 - .L_496)
.L_496:
        /*00a0*/ 	.word	0x000002a0
        /*00a4*/ 	.word	0x00000001
        /*00a8*/ 	.word	0x00000001


	//----- nvinfo : EIATTR_CRS_STACK_SIZE
	.align		4
.L_497:
        /*00ac*/ 	.byte	0x04, 0x1e
        /*00ae*/ 	.short	(.L_499 - .L_498)
.L_498:
        /*00b0*/ 	.word	0x00000000


	//----- nvinfo : EIATTR_CBANK_PARAM_SIZE
	.align		4
.L_499:
        /*00b4*/ 	.byte	0x03, 0x19
        /*00b6*/ 	.short	0x00b8


	//----- nvinfo : EIATTR_PARAM_CBANK
	.align		4
        /*00b8*/ 	.byte	0x04, 0x0a
        /*00ba*/ 	.short	(.L_501 - .L_500)
	.align		4
.L_500:
        /*00bc*/ 	.word	index@(.nv.constant0._Z35group_norm_nhwc_bwd_one_pass_kernelI11Bf16IOFp32WLi64ELi42ELi672EEv26Group_norm_nhwc_bwd_params)
        /*00c0*/ 	.short	0x0210
        /*00c2*/ 	.short	0x00b8


	//----- nvinfo : EIATTR_SW_WAR
	.align		4
.L_501:
        /*00c4*/ 	.byte	0x04, 0x36
        /*00c6*/ 	.short	(.L_503 - .L_502)
.L_502:
        /*00c8*/ 	.word	0x00000008
.L_503:


//--------------------- .nv.info._Z35group_norm_nhwc_bwd_one_pass_kernelI11Bf16IOFp32WLi128ELi42ELi672EEv26Group_norm_nhwc_bwd_params --------------------------
	.section	.nv.info._Z35group_norm_nhwc_bwd_one_pass_kernelI11Bf16IOFp32WLi128ELi42ELi672EEv26Group_norm_nhwc_bwd_params,"",@"SHT_CUDA_INFO"
	.sectionflags	@""
	.align	4


	//----- nvinfo : EIATTR_CUDA_API_VERSION
	.align		4
        /*0000*/ 	.byte	0x04, 0x37
        /*0002*/ 	.short	(.L_505 - .L_504)
.L_504:
        /*0004*/ 	.word	0x00000082


	//----- nvinfo : EIATTR_KPARAM_INFO
	.align		4
.L_505:
        /*0008*/ 	.byte	0x04, 0x17
        /*000a*/ 	.short	(.L_507 - .L_506)
.L_506:
        /*000c*/ 	.word	0x00000000
        /*0010*/ 	.short	0x0000
        /*0012*/ 	.short	0x0000
        /*0014*/ 	.byte	0x00, 0xf0, 0xe1, 0x02


	//----- nvinfo : EIATTR_SPARSE_MMA_MASK
	.align		4
.L_507:
        /*0018*/ 	.byte	0x03, 0x50
        /*001a*/ 	.short	0x0000


	//----- nvinfo : EIATTR_MAXREG_COUNT
	.align		4
        /*001c*/ 	.byte	0x03, 0x1b
        /*001e*/ 	.short	0x0050


	//----- nvinfo : EIATTR_NUM_BARRIERS
	.align		4
        /*0020*/ 	.byte	0x02, 0x4c
        /*0022*/ 	.byte	0x01
	.zero		1


	//----- nvinfo : EIATTR_MERCURY_ISA_VERSION
	.align		4
        /*0024*/ 	.byte	0x03, 0x5f
        /*0026*/ 	.short	0x0101


	//----- nvinfo : EIATTR_INT_WARP_WIDE_INSTR_OFFSETS
	.align		4
        /*0028*/ 	.byte	0x04, 0x31
        /*002a*/ 	.short	(.L_509 - .L_508)


	//   ....[0]....
.L_508:
        /*002c*/ 	.word	0x00002890


	//   ....[1]....
        /*0030*/ 	.word	0x00004800


	//----- nvinfo : EIATTR_COOP_GROUP_MASK_REGIDS
	.align		4
.L_509:
        /*0034*/ 	.byte	0x04, 0x29
        /*0036*/ 	.short	(.L_511 - .L_510)


	//   ....[0]....
.L_510:
        /*0038*/ 	.word	0xffffffff


	//   ....[1]....
        /*003c*/ 	.word	0xffffffff


	//   ....[2]....
        /*0040*/ 	.word	0xffffffff


	//   ....[3]....
        /*0044*/ 	.word	0xffffffff


	//   ....[4]....
        /*0048*/ 	.word	0xffffffff


	//   ....[5]....
        /*004c*/ 	.word	0xffffffff


	//   ....[6]....
        /*0050*/ 	.word	0xffffffff


	//   ....[7]....
        /*0054*/ 	.word	0xffffffff


	//   ....[8]....
        /*0058*/ 	.word	0xffffffff


	//   ....[9]....
        /*005c*/ 	.word	0xffffffff


	//----- nvinfo : EIATTR_COOP_GROUP_INSTR_OFFSETS
	.align		4
.L_511:
        /*0060*/ 	.byte	0x04, 0x28
        /*0062*/ 	.short	(.L_513 - .L_512)


	//   ....[0]....
.L_512:
        /*0064*/ 	.word	0x000015e0


	//   ....[1]....
        /*0068*/ 	.word	0x00001620


	//   ....[2]....
        /*006c*/ 	.word	0x00001750


	//   ....[3]....
        /*0070*/ 	.word	0x00001770


	//   ....[4]....
        /*0074*/ 	.word	0x000017a0


	//   ....[5]....
        /*0078*/ 	.word	0x000017c0


	//   ....[6]....
        /*007c*/ 	.word	0x000017f0


	//   ....[7]....
        /*0080*/ 	.word	0x00001810


	//   ....[8]....
        /*0084*/ 	.word	0x00001840


	//   ....[9]....
        /*0088*/ 	.word	0x00001860


	//----- nvinfo : EIATTR_EXIT_INSTR_OFFSETS
	.align		4
.L_513:
        /*008c*/ 	.byte	0x04, 0x1c
        /*008e*/ 	.short	(.L_515 - .L_514)


	//   ....[0]....
.L_514:
        /*0090*/ 	.word	0x000048f0


	//   ....[1]....
        /*0094*/ 	.word	0x00004a30


	//   ....[2]....
        /*0098*/ 	.word	0x00004c70


	//----- nvinfo : EIATTR_MAX_THREADS
	.align		4
.L_515:
        /*009c*/ 	.byte	0x04, 0x05
        /*009e*/ 	.short	(.L_517 - .L_516)
.L_516:
        /*00a0*/ 	.word	0x000002a0
        /*00a4*/ 	.word	0x00000001
        /*00a8*/ 	.word	0x00000001


	//----- nvinfo : EIATTR_CRS_STACK_SIZE
	.align		4
.L_517:
        /*00ac*/ 	.byte	0x04, 0x1e
        /*00ae*/ 	.short	(.L_519 - .L_518)
.L_518:
        /*00b0*/ 	.word	0x00000000


	//----- nvinfo : EIATTR_CBANK_PARAM_SIZE
	.align		4
.L_519:
        /*00b4*/ 	.byte	0x03, 0x19
        /*00b6*/ 	.short	0x00b8


	//----- nvinfo : EIATTR_PARAM_CBANK
	.align		4
        /*00b8*/ 	.byte	0x04, 0x0a
        /*00ba*/ 	.short	(.L_521 - .L_520)
	.align		4
.L_520:
        /*00bc*/ 	.word	index@(.nv.constant0._Z35group_norm_nhwc_bwd_one_pass_kernelI11Bf16IOFp32WLi128ELi42ELi672EEv26Group_norm_nhwc_bwd_params)
        /*00c0*/ 	.short	0x0210
        /*00c2*/ 	.short	0x00b8


	//----- nvinfo : EIATTR_SW_WAR
	.align		4
.L_521:
        /*00c4*/ 	.byte	0x04, 0x36
        /*00c6*/ 	.short	(.L_523 - .L_522)
.L_522:
        /*00c8*/ 	.word	0x00000008
.L_523:


//--------------------- .nv.info._Z35group_norm_nhwc_bwd_one_pass_kernelI11Bf16IOFp32WLi256ELi42ELi672EEv26Group_norm_nhwc_bwd_params --------------------------
	.section	.nv.info._Z35group_norm_nhwc_bwd_one_pass_kernelI11Bf16IOFp32WLi256ELi42ELi672EEv26Group_norm_nhwc_bwd_params,"",@"SHT_CUDA_INFO"
	.sectionflags	@""
	.align	4


	//----- nvinfo : EIATTR_CUDA_API_VERSION
	.align		4
        /*0000*/ 	.byte	0x04, 0x37
        /*0002*/ 	.short	(.L_525 - .L_524)
.L_524:
        /*0004*/ 	.word	0x00000082


	//----- nvinfo : EIATTR_KPARAM_INFO
	.align		4
.L_525:
        /*0008*/ 	.byte	0x04, 0x17
        /*000a*/ 	.short	(.L_527 - .L_526)
.L_526:
        /*000c*/ 	.word	0x00000000
        /*0010*/ 	.short	0x0000
        /*0012*/ 	.short	0x0000
        /*0014*/ 	.byte	0x00, 0xf0, 0xe1, 0x02


	//----- nvinfo : EIATTR_SPARSE_MMA_MASK
	.align		4
.L_527:
        /*0018*/ 	.byte	0x03, 0x50
        /*001a*/ 	.short	0x0000


	//----- nvinfo : EIATTR_MAXREG_COUNT
	.align		4
        /*001c*/ 	.byte	0x03, 0x1b
        /*001e*/ 	.short	0x0050


	//----- nvinfo : EIATTR_NUM_BARRIERS
	.align		4
        /*0020*/ 	.byte	0x02, 0x4c
        /*0022*/ 	.byte	0x01
	.zero		1


	//----- nvinfo : EIATTR_MERCURY_ISA_VERSION
	.align		4
        /*0024*/ 	.byte	0x03, 0x5f
        /*0026*/ 	.short	0x0101


	//----- nvinfo : EIATTR_INT_WARP_WIDE_INSTR_OFFSETS
	.align		4
        /*0028*/ 	.byte	0x04, 0x31
        /*002a*/ 	.short	(.L_529 - .L_528)


	//   ....[0]....
.L_528:
        /*002c*/ 	.word	0x00003940


	//   ....[1]....
        /*0030*/ 	.word	0x00006630


	//----- nvinfo : EIATTR_COOP_GROUP_MASK_REGIDS
	.align		4
.L_529:
        /*0034*/ 	.byte	0x04, 0x29
        /*0036*/ 	.short	(.L_531 - .L_530)


	//   ....[0]....
.L_530:
        /*0038*/ 	.word	0xffffffff


	//   ....[1]....
        /*003c*/ 	.word	0xffffffff


	//   ....[2]....
        /*0040*/ 	.word	0xffffffff


	//   ....[3]....
        /*0044*/ 	.word	0xffffffff


	//   ....[4]....
        /*0048*/ 	.word	0xffffffff


	//   ....[5]....
        /*004c*/ 	.word	0xffffffff


	//   ....[6]....
        /*0050*/ 	.word	0xffffffff


	//   ....[7]....
        /*0054*/ 	.word	0xffffffff


	//   ....[8]....
        /*0058*/ 	.word	0xffffffff


	//   ....[9]....
        /*005c*/ 	.word	0xffffffff


	//----- nvinfo : EIATTR_COOP_GROUP_INSTR_OFFSETS
	.align		4
.L_531:
        /*0060*/ 	.byte	0x04, 0x28
        /*0062*/ 	.short	(.L_533 - .L_532)


	//   ....[0]....
.L_532:
        /*0064*/ 	.word	0x000025b0


	//   ....[1]....
        /*0068*/ 	.word	0x000025f0


	//   ....[2]....
        /*006c*/ 	.word	0x00002740


	//   ....[3]....
        /*0070*/ 	.word	0x00002760


	//   ....[4]....
        /*0074*/ 	.word	0x00002790


	//   ....[5]....
        /*0078*/ 	.word	0x000027b0


	//   ....[6]....
        /*007c*/ 	.word	0x000027e0


	//   ....[7]....
        /*0080*/ 	.word	0x00002800


	//   ....[8]....
        /*0084*/ 	.word	0x00002830


	//   ....[9]....
        /*0088*/ 	.word	0x00002850


	//----- nvinfo : EIATTR_EXIT_INSTR_OFFSETS
	.align		4
.L_533:
        /*008c*/ 	.byte	0x04, 0x1c
        /*008e*/ 	.short	(.L_535 - .L_534)


	//   ....[0]....
.L_534:
        /*0090*/ 	.word	0x00006720


	//   ....[1]....
        /*0094*/ 	.word	0x00006860


	//   ....[2]....
        /*0098*/ 	.word	0x00006aa0


	//----- nvinfo : EIATTR_MAX_THREADS
	.align		4
.L_535:
        /*009c*/ 	.byte	0x04, 0x05
        /*009e*/ 	.short	(.L_537 - .L_536)
.L_536:
        /*00a0*/ 	.word	0x000002a0
        /*00a4*/ 	.word	0x00000001
        /*00a8*/ 	.word	0x00000001


	//----- nvinfo : EIATTR_CRS_STACK_SIZE
	.align		4
.L_537:
        /*00ac*/ 	.byte	0x04, 0x1e
        /*00ae*/ 	.short	(.L_539 - .L_538)
.L_538:
        /*00b0*/ 	.word	0x00000000


	//----- nvinfo : EIATTR_CBANK_PARAM_SIZE
	.align		4
.L_539:
        /*00b4*/ 	.byte	0x03, 0x19
        /*00b6*/ 	.short	0x00b8


	//----- nvinfo : EIATTR_PARAM_CBANK
	.align		4
        /*00b8*/ 	.byte	0x04, 0x0a
        /*00ba*/ 	.short	(.L_541 - .L_540)
	.align		4
.L_540:
        /*00bc*/ 	.word	index@(.nv.constant0._Z35group_norm_nhwc_bwd_one_pass_kernelI11Bf16IOFp32WLi256ELi42ELi672EEv26Group_norm_nhwc_bwd_params)
        /*00c0*/ 	.short	0x0210
        /*00c2*/ 	.short	0x00b8


	//----- nvinfo : EIATTR_SW_WAR
	.align		4
.L_541:
        /*00c4*/ 	.byte	0x04, 0x36
        /*00c6*/ 	.short	(.L_543 - .L_542)
.L_542:
        /*00c8*/ 	.word	0x00000008
.L_543:


//--------------------- .nv.info._Z35group_norm_nhwc_bwd_one_pass_kernelI11Bf16IOFp32WLi512ELi42ELi672EEv26Group_norm_nhwc_bwd_params --------------------------
	.section	.nv.info._Z35group_norm_nhwc_bwd_one_pass_kernelI11Bf16IOFp32WLi512ELi42ELi672EEv26Group_norm_nhwc_bwd_params,"",@"SHT_CUDA_INFO"
	.sectionflags	@""
	.align	4


	//----- nvinfo : EIATTR_CUDA_API_VERSION
	.align		4
        /*0000*/ 	.byte	0x04, 0x37
        /*0002*/ 	.short	(.L_545 - .L_544)
.L_544:
        /*0004*/ 	.word	0x00000082


	//----- nvinfo : EIATTR_KPARAM_INFO
	.align		4
.L_545:
        /*0008*/ 	.byte	0x04, 0x17
        /*000a*/ 	.short	(.L_547 - .L_546)
.L_546:
        /*000c*/ 	.word	0x00000000
        /*0010*/ 	.short	0x0000
        /*0012*/ 	.short	0x0000
        /*0014*/ 	.byte	0x00, 0xf0, 0xe1, 0x02


	//----- nvinfo : EIATTR_SPARSE_MMA_MASK
	.align		4
.L_547:
        /*0018*/ 	.byte	0x03, 0x50
        /*001a*/ 	.short	0x0000


	//----- nvinfo : EIATTR_MAXREG_COUNT
	.align		4
        /*001c*/ 	.byte	0x03, 0x1b
        /*001e*/ 	.short	0x0050


	//----- nvinfo : EIATTR_NUM_BARRIERS
	.align		4
        /*0020*/ 	.byte	0x02, 0x4c
        /*0022*/ 	.byte	0x01
	.zero		1


	//----- nvinfo : EIATTR_ANNOTATIONS
	.align		4
        /*0024*/ 	.byte	0x04, 0x55
        /*0026*/ 	.short	(.L_549 - .L_548)


	//   ....[0]....
.L_548:
        /*0028*/ 	.word	0x00000001
        /*002c*/ 	.byte	0x90, 0x02, 0x00, 0x00, 0x01, 0x00, 0x00, 0x00, 0x00, 0x03, 0x00, 0x00, 0x01, 0x00, 0x00, 0x00
        /* <DEDUP_REMOVED lines=9> */
        /*00cc*/ 	.byte	0x10, 0x7f, 0x00, 0x00


	//----- nvinfo : EIATTR_MERCURY_ISA_VERSION
	.align		4
.L_549:
        /*00d0*/ 	.byte	0x03, 0x5f
        /*00d2*/ 	.short	0x0101


	//----- nvinfo : EIATTR_INT_WARP_WIDE_INSTR_OFFSETS
	.align		4
        /*00d4*/ 	.byte	0x04, 0x31
        /*00d6*/ 	.short	(.L_551 - .L_550)


	//   ....[0]....
.L_550:
        /*00d8*/ 	.word	0x00005980


	//   ....[1]....
        /*00dc*/ 	.word	0x0000a250


	//----- nvinfo : EIATTR_COOP_GROUP_MASK_REGIDS
	.align		4
.L_551:
        /*00e0*/ 	.byte	0x04, 0x29
        /*00e2*/ 	.short	(.L_553 - .L_552)


	//   ....[0]....
.L_552:
        /*00e4*/ 	.word	0xffffffff


	//   ....[1]....
        /*00e8*/ 	.word	0xffffffff


	//   ....[2]....
        /*00ec*/ 	.word	0xffffffff


	//   ....[3]....
        /*00f0*/ 	.word	0xffffffff


	//   ....[4]....
        /*00f4*/ 	.word	0xffffffff


	//   ....[5]....
        /*00f8*/ 	.word	0xffffffff


	//   ....[6]....
        /*00fc*/ 	.word	0xffffffff


	//   ....[7]....
        /*0100*/ 	.word	0xffffffff


	//   ....[8]....
        /*0104*/ 	.word	0xffffffff


	//   ....[9]....
        /*0108*/ 	.word	0xffffffff


	//----- nvinfo : EIATTR_COOP_GROUP_INSTR_OFFSETS
	.align		4
.L_553:
        /*010c*/ 	.byte	0x04, 0x28
        /*010e*/ 	.short	(.L_555 - .L_554)


	//   ....[0]....
.L_554:
        /*0110*/ 	.word	0x00004560


	//   ....[1]....
        /*0114*/ 	.word	0x00004570


	//   ....[2]....
        /*0118*/ 	.word	0x000045c0


	//   ....[3]....
        /*011c*/ 	.word	0x000045d0


	//   ....[4]....
        /*0120*/ 	.word	0x00004600


	//   ....[5]....
        /*0124*/ 	.word	0x00004620


	//   ....[6]....
        /*0128*/ 	.word	0x00004650


	//   ....[7]....
        /*012c*/ 	.word	0x00004680


	//   ....[8]....
        /*0130*/ 	.word	0x000046f0


	//   ....[9]....
        /*0134*/ 	.word	0x00004710


	//----- nvinfo : EIATTR_EXIT_INSTR_OFFSETS
	.align		4
.L_555:
        /*0138*/ 	.byte	0x04, 0x1c
        /*013a*/ 	.short	(.L_557 - .L_556)


	//   ....[0]....
.L_556:
        /*013c*/ 	.word	0x0000a340


	//   ....[1]....
        /*0140*/ 	.word	0x0000a480


	//   ....[2]....
        /*0144*/ 	.word	0x0000a6d0


	//----- nvinfo : EIATTR_MAX_THREADS
	.align		4
.L_557:
        /*0148*/ 	.byte	0x04, 0x05
        /*014a*/ 	.short	(.L_559 - .L_558)
.L_558:
        /*014c*/ 	.word	0x000002a0
        /*0150*/ 	.word	0x00000001
        /*0154*/ 	.word	0x00000001


	//----- nvinfo : EIATTR_CRS_STACK_SIZE
	.align		4
.L_559:
        /*0158*/ 	.byte	0x04, 0x1e
        /*015a*/ 	.short	(.L_561 - .L_560)
.L_560:
        /*015c*/ 	.word	0x00000000


	//----- nvinfo : EIATTR_CBANK_PARAM_SIZE
	.align		4
.L_561:
        /*0160*/ 	.byte	0x03, 0x19
        /*0162*/ 	.short	0x00b8


	//----- nvinfo : EIATTR_PARAM_CBANK
	.align		4
        /*0164*/ 	.byte	0x04, 0x0a
        /*0166*/ 	.short	(.L_563 - .L_562)
	.align		4
.L_562:
        /*0168*/ 	.word	index@(.nv.constant0._Z35group_norm_nhwc_bwd_one_pass_kernelI11Bf16IOFp32WLi512ELi42ELi672EEv26Group_norm_nhwc_bwd_params)
        /*016c*/ 	.short	0x0210
        /*016e*/ 	.short	0x00b8


	//----- nvinfo : EIATTR_SW_WAR
	.align		4
.L_563:
        /*0170*/ 	.byte	0x04, 0x36
        /*0172*/ 	.short	(.L_565 - .L_564)
.L_564:
        /*0174*/ 	.word	0x00000008
.L_565:


//--------------------- .nv.info._Z35group_norm_nhwc_bwd_one_pass_kernelI11Bf16IOBf16WLi64ELi42ELi672EEv26Group_norm_nhwc_bwd_params --------------------------
	.section	.nv.info._Z35group_norm_nhwc_bwd_one_pass_kernelI11Bf16IOBf16WLi64ELi42ELi672EEv26Group_norm_nhwc_bwd_params,"",@"SHT_CUDA_INFO"
	.sectionflags	@""
	.align	4


	//----- nvinfo : EIATTR_CUDA_API_VERSION
	.align		4
        /*0000*/ 	.byte	0x04, 0x37
        /*0002*/ 	.short	(.L_567 - .L_566)
.L_566:
        /*0004*/ 	.word	0x00000082


	//----- nvinfo : EIATTR_KPARAM_INFO
	.align		4
.L_567:
        /*0008*/ 	.byte	0x04, 0x17
        /*000a*/ 	.short	(.L_569 - .L_568)
.L_568:
        /*000c*/ 	.word	0x00000000
        /*0010*/ 	.short	0x0000
        /*0012*/ 	.short	0x0000
        /*0014*/ 	.byte	0x00, 0xf0, 0xe1, 0x02


	//----- nvinfo : EIATTR_SPARSE_MMA_MASK
	.align		4
.L_569:
        /*0018*/ 	.byte	0x03, 0x50
        /*001a*/ 	.short	0x0000


	//----- nvinfo : EIATTR_MAXREG_COUNT
	.align		4
        /*001c*/ 	.byte	0x03, 0x1b
        /*001e*/ 	.short	0x0050


	//----- nvinfo : EIATTR_NUM_BARRIERS
	.align		4
        /*0020*/ 	.byte	0x02, 0x4c
        /*0022*/ 	.byte	0x01
	.zero		1


	//----- nvinfo : EIATTR_MERCURY_ISA_VERSION
	.align		4
        /*0024*/ 	.byte	0x03, 0x5f
        /*0026*/ 	.short	0x0101


	//----- nvinfo : EIATTR_INT_WARP_WIDE_INSTR_OFFSETS
	.align		4
        /*0028*/ 	.byte	0x04, 0x31
        /*002a*/ 	.short	(.L_571 - .L_570)


	//   ....[0]....
.L_570:
        /*002c*/ 	.word	0x000021c0


	//   ....[1]....
        /*0030*/ 	.word	0x00003b00


	//----- nvinfo : EIATTR_COOP_GROUP_MASK_REGIDS
	.align		4
.L_571:
        /*0034*/ 	.byte	0x04, 0x29
        /*0036*/ 	.short	(.L_573 - .L_572)


	//   ....[0]....
.L_572:
        /*0038*/ 	.word	0xffffffff


	//   ....[1]....
        /*003c*/ 	.word	0xffffffff


	//   ....[2]....
        /*0040*/ 	.word	0xffffffff


	//   ....[3]....
        /*0044*/ 	.word	0xffffffff


	//   ....[4]....
        /*0048*/ 	.word	0xffffffff


	//   ....[5]....
        /*004c*/ 	.word	0xffffffff


	//   ....[6]....
        /*0050*/ 	.word	0xffffffff


	//   ....[7]....
        /*0054*/ 	.word	0xffffffff


	//   ....[8]....
        /*0058*/ 	.word	0xffffffff


	//   ....[9]....
        /*005c*/ 	.word	0xffffffff


	//----- nvinfo : EIATTR_COOP_GROUP_INSTR_OFFSETS
	.align		4
.L_573:
        /*0060*/ 	.byte	0x04, 0x28
        /*0062*/ 	.short	(.L_575 - .L_574)


	//   ....[0]....
.L_574:
        /*0064*/ 	.word	0x00000fb0


	//   ....[1]....
        /*0068*/ 	.word	0x00000fd0


	//   ....[2]....
        /*006c*/ 	.word	0x00001020


	//   ....[3]....
        /*0070*/ 	.word	0x00001040


	//   ....[4]....
        /*0074*/ 	.word	0x00001070


	//   ....[5]....
        /*0078*/ 	.word	0x00001090


	//   ....[6]....
        /*007c*/ 	.word	0x000010c0


	//   ....[7]....
        /*0080*/ 	.word	0x000010e0


	//   ....[8]....
        /*0084*/ 	.word	0x00001110


	//   ....[9]....
        /*0088*/ 	.word	0x00001130


	//----- nvinfo : EIATTR_EXIT_INSTR_OFFSETS
	.align		4
.L_575:
        /*008c*/ 	.byte	0x04, 0x1c
        /*008e*/ 	.short	(.L_577 - .L_576)


	//   ....[0]....
.L_576:
        /*0090*/ 	.word	0x00003bf0


	//   ....[1]....
        /*0094*/ 	.word	0x00003d30


	//   ....[2]....
        /*0098*/ 	.word	0x00003f90


	//----- nvinfo : EIATTR_MAX_THREADS
	.align		4
.L_577:
        /*009c*/ 	.byte	0x04, 0x05
        /*009e*/ 	.short	(.L_579 - .L_578)
.L_578:
        /*00a0*/ 	.word	0x000002a0
        /*00a4*/ 	.word	0x00000001
        /*00a8*/ 	.word	0x00000001


	//----- nvinfo : EIATTR_CRS_STACK_SIZE
	.align		4
.L_579:
        /*00ac*/ 	.byte	0x04, 0x1e
        /*00ae*/ 	.short	(.L_581 - .L_580)
.L_580:
        /*00b0*/ 	.word	0x00000000


	//----- nvinfo : EIATTR_CBANK_PARAM_SIZE
	.align		4
.L_581:
        /*00b4*/ 	.byte	0x03, 0x19
        /*00b6*/ 	.short	0x00b8


	//----- nvinfo : EIATTR_PARAM_CBANK
	.align		4
        /*00b8*/ 	.byte	0x04, 0x0a
        /*00ba*/ 	.short	(.L_583 - .L_582)
	.align		4
.L_582:
        /*00bc*/ 	.word	index@(.nv.constant0._Z35group_norm_nhwc_bwd_one_pass_kernelI11Bf16IOBf16WLi64ELi42ELi672EEv26Group_norm_nhwc_bwd_params)
        /*00c0*/ 	.short	0x0210
        /*00c2*/ 	.short	0x00b8


	//----- nvinfo : EIATTR_SW_WAR
	.align		4
.L_583:
        /*00c4*/ 	.byte	0x04, 0x36
        /*00c6*/ 	.short	(.L_585 - .L_584)
.L_584:
        /*00c8*/ 	.word	0x00000008
.L_585:


//--------------------- .nv.info._Z35group_norm_nhwc_bwd_one_pass_kernelI11Bf16IOBf16WLi128ELi42ELi672EEv26Group_norm_nhwc_bwd_params --------------------------
	.section	.nv.info._Z35group_norm_nhwc_bwd_one_pass_kernelI11Bf16IOBf16WLi128ELi42ELi672EEv26Group_norm_nhwc_bwd_params,"",@"SHT_CUDA_INFO"
	.sectionflags	@""
	.align	4


	//----- nvinfo : EIATTR_CUDA_API_VERSION
	.align		4
        /*0000*/ 	.byte	0x04, 0x37
        /*0002*/ 	.short	(.L_587 - .L_586)
.L_586:
        /*0004*/ 	.word	0x00000082


	//----- nvinfo : EIATTR_KPARAM_INFO
	.align		4
.L_587:
        /*0008*/ 	.byte	0x04, 0x17
        /*000a*/ 	.short	(.L_589 - .L_588)
.L_588:
        /*000c*/ 	.word	0x00000000
        /*0010*/ 	.short	0x0000
        /*0012*/ 	.short	0x0000
        /*0014*/ 	.byte	0x00, 0xf0, 0xe1, 0x02


	//----- nvinfo : EIATTR_SPARSE_MMA_MASK
	.align		4
.L_589:
        /*0018*/ 	.byte	0x03, 0x50
        /*001a*/ 	.short	0x0000


	//----- nvinfo : EIATTR_MAXREG_COUNT
	.align		4
        /*001c*/ 	.byte	0x03, 0x1b
        /*001e*/ 	.short	0x0050


	//----- nvinfo : EIATTR_NUM_BARRIERS
	.align		4
        /*0020*/ 	.byte	0x02, 0x4c
        /*0022*/ 	.byte	0x01
	.zero		1


	//----- nvinfo : EIATTR_MERCURY_ISA_VERSION
	.align		4
        /*0024*/ 	.byte	0x03, 0x5f
        /*0026*/ 	.short	0x0101


	//----- nvinfo : EIATTR_INT_WARP_WIDE_INSTR_OFFSETS
	.align		4
        /*0028*/ 	.byte	0x04, 0x31
        /*002a*/ 	.short	(.L_591 - .L_590)


	//   ....[0]....
.L_590:
        /*002c*/ 	.word	0x000028f0


	//   ....[1]....
        /*0030*/ 	.word	0x00004860


	//----- nvinfo : EIATTR_COOP_GROUP_MASK_REGIDS
	.align		4
.L_591:
        /*0034*/ 	.byte	0x04, 0x29
        /*0036*/ 	.short	(.L_593 - .L_592)


	//   ....[0]....
.L_592:
        /*0038*/ 	.word	0xffffffff


	//   ....[1]....
        /*003c*/ 	.word	0xffffffff


	//   ....[2]....
        /*0040*/ 	.word	0xffffffff


	//   ....[3]....
        /*0044*/ 	.word	0xffffffff


	//   ....[4]....
        /*0048*/ 	.word	0xffffffff


	//   ....[5]....
        /*004c*/ 	.word	0xffffffff


	//   ....[6]....
        /*0050*/ 	.word	0xffffffff


	//   ....[7]....
        /*0054*/ 	.word	0xffffffff


	//   ....[8]....
        /*0058*/ 	.word	0xffffffff


	//   ....[9]....
        /*005c*/ 	.word	0xffffffff


	//----- nvinfo : EIATTR_COOP_GROUP_INSTR_OFFSETS
	.align		4
.L_593:
        /*0060*/ 	.byte	0x04, 0x28
        /*0062*/ 	.short	(.L_595 - .L_594)


	//   ....[0]....
.L_594:
        /*0064*/ 	.word	0x00001640


	//   ....[1]....
        /*0068*/ 	.word	0x00001680


	//   ....[2]....
        /*006c*/ 	.word	0x000017b0


	//   ....[3]....
        /*0070*/ 	.word	0x000017d0


	//   ....[4]....
        /*0074*/ 	.word	0x00001800


	//   ....[5]....
        /*0078*/ 	.word	0x00001820


	//   ....[6]....
        /*007c*/ 	.word	0x00001850


	//   ....[7]....
        /*0080*/ 	.word	0x00001870


	//   ....[8]....
        /*0084*/ 	.word	0x000018a0


	//   ....[9]....
        /*0088*/ 	.word	0x000018c0


	//----- nvinfo : EIATTR_EXIT_INSTR_OFFSETS
	.align		4
.L_595:
        /*008c*/ 	.byte	0x04, 0x1c
        /*008e*/ 	.short	(.L_597 - .L_596)


	//   ....[0]....
.L_596:
        /*0090*/ 	.word	0x00004950


	//   ....[1]....
        /*0094*/ 	.word	0x00004a90


	//   ....[2]....
        /*0098*/ 	.word	0x00004cf0


	//----- nvinfo : EIATTR_MAX_THREADS
	.align		4
.L_597:
        /*009c*/ 	.byte	0x04, 0x05
        /*009e*/ 	.short	(.L_599 - .L_598)
.L_598:
        /*00a0*/ 	.word	0x000002a0
        /*00a4*/ 	.word	0x00000001
        /*00a8*/ 	.word	0x00000001


	//----- nvinfo : EIATTR_CRS_STACK_SIZE
	.align		4
.L_599:
        /*00ac*/ 	.byte	0x04, 0x1e
        /*00ae*/ 	.short	(.L_601 - .L_600)
.L_600:
        /*00b0*/ 	.word	0x00000000


	//----- nvinfo : EIATTR_CBANK_PARAM_SIZE
	.align		4
.L_601:
        /*00b4*/ 	.byte	0x03, 0x19
        /*00b6*/ 	.short	0x00b8


	//----- nvinfo : EIATTR_PARAM_CBANK
	.align		4
        /*00b8*/ 	.byte	0x04, 0x0a
        /*00ba*/ 	.short	(.L_603 - .L_602)
	.align		4
.L_602:
        /*00bc*/ 	.word	index@(.nv.constant0._Z35group_norm_nhwc_bwd_one_pass_kernelI11Bf16IOBf16WLi128ELi42ELi672EEv26Group_norm_nhwc_bwd_params)
        /*00c0*/ 	.short	0x0210
        /*00c2*/ 	.short	0x00b8


	//----- nvinfo : EIATTR_SW_WAR
	.align		4
.L_603:
        /*00c4*/ 	.byte	0x04, 0x36
        /*00c6*/ 	.short	(.L_605 - .L_604)
.L_604:
        /*00c8*/ 	.word	0x00000008
.L_605:


//--------------------- .nv.info._Z35group_norm_nhwc_bwd_one_pass_kernelI11Bf16IOBf16WLi256ELi42ELi672EEv26Group_norm_nhwc_bwd_params --------------------------
	.section	.nv.info._Z35group_norm_nhwc_bwd_one_pass_kernelI11Bf16IOBf16WLi256ELi42ELi672EEv26Group_norm_nhwc_bwd_params,"",@"SHT_CUDA_INFO"
	.sectionflags	@""
	.align	4


	//----- nvinfo : EIATTR_CUDA_API_VERSION
	.align		4
        /*0000*/ 	.byte	0x04, 0x37
        /*0002*/ 	.short	(.L_607 - .L_606)
.L_606:
        /*0004*/ 	.word	0x00000082


	//----- nvinfo : EIATTR_KPARAM_INFO
	.align		4
.L_607:
        /*0008*/ 	.byte	0x04, 0x17
        /*000a*/ 	.short	(.L_609 - .L_608)
.L_608:
        /*000c*/ 	.word	0x00000000
        /*0010*/ 	.short	0x0000
        /*0012*/ 	.short	0x0000
        /*0014*/ 	.byte	0x00, 0xf0, 0xe1, 0x02


	//----- nvinfo : EIATTR_SPARSE_MMA_MASK
	.align		4
.L_609:
        /*0018*/ 	.byte	0x03, 0x50
        /*001a*/ 	.short	0x0000


	//----- nvinfo : EIATTR_MAXREG_COUNT
	.align		4
        /*001c*/ 	.byte	0x03, 0x1b
        /*001e*/ 	.short	0x0050


	//----- nvinfo : EIATTR_NUM_BARRIERS
	.align		4
        /*0020*/ 	.byte	0x02, 0x4c
        /*0022*/ 	.byte	0x01
	.zero		1


	//----- nvinfo : EIATTR_MERCURY_ISA_VERSION
	.align		4
        /*0024*/ 	.byte	0x03, 0x5f
        /*0026*/ 	.short	0x0101


	//----- nvinfo : EIATTR_INT_WARP_WIDE_INSTR_OFFSETS
	.align		4
        /*0028*/ 	.byte	0x04, 0x31
        /*002a*/ 	.short	(.L_611 - .L_610)


	//   ....[0]....
.L_610:
        /*002c*/ 	.word	0x00003970


	//   ....[1]....
        /*0030*/ 	.word	0x00006660


	//----- nvinfo : EIATTR_COOP_GROUP_MASK_REGIDS
	.align		4
.L_611:
        /*0034*/ 	.byte	0x04, 0x29
        /*0036*/ 	.short	(.L_613 - .L_612)


	//   ....[0]....
.L_612:
        /*0038*/ 	.word	0xffffffff


	//   ....[1]....
        /*003c*/ 	.word	0xffffffff


	//   ....[2]....
        /*0040*/ 	.word	0xffffffff


	//   ....[3]....
        /*0044*/ 	.word	0xffffffff


	//   ....[4]....
        /*0048*/ 	.word	0xffffffff


	//   ....[5]....
        /*004c*/ 	.word	0xffffffff


	//   ....[6]....
        /*0050*/ 	.word	0xffffffff


	//   ....[7]....
        /*0054*/ 	.word	0xffffffff


	//   ....[8]....
        /*0058*/ 	.word	0xffffffff


	//   ....[9]....
        /*005c*/ 	.word	0xffffffff


	//----- nvinfo : EIATTR_COOP_GROUP_INSTR_OFFSETS
	.align		4
.L_613:
        /*0060*/ 	.byte	0x04, 0x28
        /*0062*/ 	.short	(.L_615 - .L_614)


	//   ....[0]....
.L_614:
        /*0064*/ 	.word	0x00002600


	//   ....[1]....
        /*0068*/ 	.word	0x00002640


	//   ....[2]....
        /*006c*/ 	.word	0x00002780


	//   ....[3]....
        /*0070*/ 	.word	0x000027a0


	//   ....[4]....
        /*0074*/ 	.word	0x000027d0


	//   ....[5]....
        /*0078*/ 	.word	0x000027f0


	//   ....[6]....
        /*007c*/ 	.word	0x00002820


	//   ....[7]....
        /*0080*/ 	.word	0x00002840


	//   ....[8]....
        /*0084*/ 	.word	0x00002870


	//   ....[9]....
        /*0088*/ 	.word	0x00002890


	//----- nvinfo : EIATTR_EXIT_INSTR_OFFSETS
	.align		4
.L_615:
        /*008c*/ 	.byte	0x04, 0x1c
        /*008e*/ 	.short	(.L_617 - .L_616)


	//   ....[0]....
.L_616:
        /*0090*/ 	.word	0x00006750


	//   ....[1]....
        /*0094*/ 	.word	0x00006890


	//   ....[2]....
        /*0098*/ 	.word	0x00006af0


	//----- nvinfo : EIATTR_MAX_THREADS
	.align		4
.L_617:
        /*009c*/ 	.byte	0x04, 0x05
        /*009e*/ 	.short	(.L_619 - .L_618)
.L_618:
        /*00a0*/ 	.word	0x000002a0
        /*00a4*/ 	.word	0x00000001
        /*00a8*/ 	.word	0x00000001


	//----- nvinfo : EIATTR_CRS_STACK_SIZE
	.align		4
.L_619:
        /*00ac*/ 	.byte	0x04, 0x1e
        /*00ae*/ 	.short	(.L_621 - .L_620)
.L_620:
        /*00b0*/ 	.word	0x00000000


	//----- nvinfo : EIATTR_CBANK_PARAM_SIZE
	.align		4
.L_621:
        /*00b4*/ 	.byte	0x03, 0x19
        /*00b6*/ 	.short	0x00b8


	//----- nvinfo : EIATTR_PARAM_CBANK
	.align		4
        /*00b8*/ 	.byte	0x04, 0x0a
        /*00ba*/ 	.short	(.L_623 - .L_622)
	.align		4
.L_622:
        /*00bc*/ 	.word	index@(.nv.constant0._Z35group_norm_nhwc_bwd_one_pass_kernelI11Bf16IOBf16WLi256ELi42ELi672EEv26Group_norm_nhwc_bwd_params)
        /*00c0*/ 	.short	0x0210
        /*00c2*/ 	.short	0x00b8


	//----- nvinfo : EIATTR_SW_WAR
	.align		4
.L_623:
        /*00c4*/ 	.byte	0x04, 0x36
        /*00c6*/ 	.short	(.L_625 - .L_624)
.L_624:
        /*00c8*/ 	.word	0x00000008
.L_625:


//--------------------- .nv.info._Z35group_norm_nhwc_bwd_one_pass_kernelI11Bf16IOBf16WLi512ELi42ELi672EEv26Group_norm_nhwc_bwd_params --------------------------
	.section	.nv.info._Z35group_norm_nhwc_bwd_one_pass_kernelI11Bf16IOBf16WLi512ELi42ELi672EEv26Group_norm_nhwc_bwd_params,"",@"SHT_CUDA_INFO"
	.sectionflags	@""
	.align	4


	//----- nvinfo : EIATTR_CUDA_API_VERSION
	.align		4
        /*0000*/ 	.byte	0x04, 0x37
        /*0002*/ 	.short	(.L_627 - .L_626)
.L_626:
        /*0004*/ 	.word	0x00000082


	//----- nvinfo : EIATTR_KPARAM_INFO
	.align		4
.L_627:
        /*0008*/ 	.byte	0x04, 0x17
        /*000a*/ 	.short	(.L_629 - .L_628)
.L_628:
        /*000c*/ 	.word	0x00000000
        /*0010*/ 	.short	0x0000
        /*0012*/ 	.short	0x0000
        /*0014*/ 	.byte	0x00, 0xf0, 0xe1, 0x02


	//----- nvinfo : EIATTR_SPARSE_MMA_MASK
	.align		4
.L_629:
        /*0018*/ 	.byte	0x03, 0x50
        /*001a*/ 	.short	0x0000


	//----- nvinfo : EIATTR_MAXREG_COUNT
	.align		4
        /*001c*/ 	.byte	0x03, 0x1b
        /*001e*/ 	.short	0x0050


	//----- nvinfo : EIATTR_NUM_BARRIERS
	.align		4
        /*0020*/ 	.byte	0x02, 0x4c
        /*0022*/ 	.byte	0x01
	.zero		1


	//----- nvinfo : EIATTR_ANNOTATIONS
	.align		4
        /*0024*/ 	.byte	0x04, 0x55
        /*0026*/ 	.short	(.L_631 - .L_630)


	//   ....[0]....
.L_630:
        /* <DEDUP_REMOVED lines=12> */


	//----- nvinfo : EIATTR_MERCURY_ISA_VERSION
	.align		4
.L_631:
        /*00d0*/ 	.byte	0x03, 0x5f
        /*00d2*/ 	.short	0x0101


	//----- nvinfo : EIATTR_INT_WARP_WIDE_INSTR_OFFSETS
	.align		4
        /*00d4*/ 	.byte	0x04, 0x31
        /*00d6*/ 	.short	(.L_633 - .L_632)


	//   ....[0]....
.L_632:
        /*00d8*/ 	.word	0x000059f0


	//   ....[1]....
        /*00dc*/ 	.word	0x0000a2c0


	//----- nvinfo : EIATTR_COOP_GROUP_MASK_REGIDS
	.align		4
.L_633:
        /*00e0*/ 	.byte	0x04, 0x29
        /*00e2*/ 	.short	(.L_635 - .L_634)


	//   ....[0]....
.L_634:
        /*00e4*/ 	.word	0xffffffff


	//   ....[1]....
        /*00e8*/ 	.word	0xffffffff


	//   ....[2]....
        /*00ec*/ 	.word	0xffffffff


	//   ....[3]....
        /*00f0*/ 	.word	0xffffffff


	//   ....[4]....
        /*00f4*/ 	.word	0xffffffff


	//   ....[5]....
        /*00f8*/ 	.word	0xffffffff


	//   ....[6]....
        /*00fc*/ 	.word	0xffffffff


	//   ....[7]....
        /*0100*/ 	.word	0xffffffff


	//   ....[8]....
        /*0104*/ 	.word	0xffffffff


	//   ....[9]....
        /*0108*/ 	.word	0xffffffff


	//----- nvinfo : EIATTR_COOP_GROUP_INSTR_OFFSETS
	.align		4
.L_635:
        /*010c*/ 	.byte	0x04, 0x28
        /*010e*/ 	.short	(.L_637 - .L_636)


	//   ....[0]....
.L_636:
        /*0110*/ 	.word	0x000045d0


	//   ....[1]....
        /*0114*/ 	.word	0x000045e0


	//   ....[2]....
        /*0118*/ 	.word	0x00004630


	//   ....[3]....
        /*011c*/ 	.word	0x00004640


	//   ....[4]....
        /*0120*/ 	.word	0x00004670


	//   ....[5]....
        /*0124*/ 	.word	0x00004690


	//   ....[6]....
        /*0128*/ 	.word	0x000046c0


	//   ....[7]....
        /*012c*/ 	.word	0x000046f0


	//   ....[8]....
        /*0130*/ 	.word	0x00004760


	//   ....[9]....
        /*0134*/ 	.word	0x00004780


	//----- nvinfo : EIATTR_EXIT_INSTR_OFFSETS
	.align		4
.L_637:
        /*0138*/ 	.byte	0x04, 0x1c
        /*013a*/ 	.short	(.L_639 - .L_638)


	//   ....[0]....
.L_638:
        /*013c*/ 	.word	0x0000a3b0


	//   ....[1]....
        /*0140*/ 	.word	0x0000a4f0


	//   ....[2]....
        /*0144*/ 	.word	0x0000a760


	//----- nvinfo : EIATTR_MAX_THREADS
	.align		4
.L_639:
        /*0148*/ 	.byte	0x04, 0x05
        /*014a*/ 	.short	(.L_641 - .L_640)
.L_640:
        /*014c*/ 	.word	0x000002a0
        /*0150*/ 	.word	0x00000001
        /*0154*/ 	.word	0x00000001


	//----- nvinfo : EIATTR_CRS_STACK_SIZE
	.align		4
.L_641:
        /*0158*/ 	.byte	0x04, 0x1e
        /*015a*/ 	.short	(.L_643 - .L_642)
.L_642:
        /*015c*/ 	.word	0x00000000


	//----- nvinfo : EIATTR_CBANK_PARAM_SIZE
	.align		4
.L_643:
        /*0160*/ 	.byte	0x03, 0x19
        /*0162*/ 	.short	0x00b8


	//----- nvinfo : EIATTR_PARAM_CBANK
	.align		4
        /*0164*/ 	.byte	0x04, 0x0a
        /*0166*/ 	.short	(.L_645 - .L_644)
	.align		4
.L_644:
        /*0168*/ 	.word	index@(.nv.constant0._Z35group_norm_nhwc_bwd_one_pass_kernelI11Bf16IOBf16WLi512ELi42ELi672EEv26Group_norm_nhwc_bwd_params)
        /*016c*/ 	.short	0x0210
        /*016e*/ 	.short	0x00b8


	//----- nvinfo : EIATTR_SW_WAR
	.align		4
.L_645:
        /*0170*/ 	.byte	0x04, 0x36
        /*0172*/ 	.short	(.L_647 - .L_646)
.L_646:
        /*0174*/ 	.word	0x00000008
.L_647:


//--------------------- .nv.info._Z35group_norm_nhwc_bwd_one_pass_kernelI11Bf16IOFp16WLi64ELi42ELi672EEv26Group_norm_nhwc_bwd_params --------------------------
	.section	.nv.info._Z35group_norm_nhwc_bwd_one_pass_kernelI11Bf16IOFp16WLi64ELi42ELi672EEv26Group_norm_nhwc_bwd_params,"",@"SHT_CUDA_INFO"
	.sectionflags	@""
	.align	4


	//----- nvinfo : EIATTR_CUDA_API_VERSION
	.align		4
        /*0000*/ 	.byte	0x04, 0x37
        /*0002*/ 	.short	(.L_649 - .L_648)
.L_648:
        /*0004*/ 	.word	0x00000082


	//----- nvinfo : EIATTR_KPARAM_INFO
	.align		4
.L_649:
        /*0008*/ 	.byte	0x04, 0x17
        /*000a*/ 	.short	(.L_651 - .L_650)
.L_650:
        /*000c*/ 	.word	0x00000000
        /*0010*/ 	.short	0x0000
        /*0012*/ 	.short	0x0000
        /*0014*/ 	.byte	0x00, 0xf0, 0xe1, 0x02


	//----- nvinfo : EIATTR_SPARSE_MMA_MASK
	.align		4
.L_651:
        /*0018*/ 	.byte	0x03, 0x50
        /*001a*/ 	.short	0x0000


	//----- nvinfo : EIATTR_MAXREG_COUNT
	.align		4
        /*001c*/ 	.byte	0x03, 0x1b
        /*001e*/ 	.short	0x0050


	//----- nvinfo : EIATTR_NUM_BARRIERS
	.align		4
        /*0020*/ 	.byte	0x02, 0x4c
        /*0022*/ 	.byte	0x01
	.zero		1


	//----- nvinfo : EIATTR_MERCURY_ISA_VERSION
	.align		4
        /*0024*/ 	.byte	0x03, 0x5f
        /*0026*/ 	.short	0x0101


	//----- nvinfo : EIATTR_INT_WARP_WIDE_INSTR_OFFSETS
	.align		4
        /*0028*/ 	.byte	0x04, 0x31
        /*002a*/ 	.short	(.L_653 - .L_652)


	//   ....[0]....
.L_652:
        /*002c*/ 	.word	0x000021c0


	//   ....[1]....
        /*0030*/ 	.word	0x00003b00


	//----- nvinfo : EIATTR_COOP_GROUP_MASK_REGIDS
	.align		4
.L_653:
        /*0034*/ 	.byte	0x04, 0x29
        /*0036*/ 	.short	(.L_655 - .L_654)


	//   ....[0]....
.L_654:
        /*0038*/ 	.word	0xffffffff


	//   ....[1]....
        /*003c*/ 	.word	0xffffffff


	//   ....[2]....
        /*0040*/ 	.word	0xffffffff


	//   ....[3]....
        /*0044*/ 	.word	0xffffffff


	//   ....[4]....
        /*0048*/ 	.word	0xffffffff


	//   ....[5]....
        /*004c*/ 	.word	0xffffffff


	//   ....[6]....
        /*0050*/ 	.word	0xffffffff


	//   ....[7]....
        /*0054*/ 	.word	0xffffffff


	//   ....[8]....
        /*0058*/ 	.word	0xffffffff


	//   ....[9]....
        /*005c*/ 	.word	0xffffffff


	//----- nvinfo : EIATTR_COOP_GROUP_INSTR_OFFSETS
	.align		4
.L_655:
        /*0060*/ 	.byte	0x04, 0x28
        /*0062*/ 	.short	(.L_657 - .L_656)


	//   ....[0]....
.L_656:
        /*0064*/ 	.word	0x00000fb0


	//   ....[1]....
        /*0068*/ 	.word	0x00000fd0


	//   ....[2]....
        /*006c*/ 	.word	0x00001020


	//   ....[3]....
        /*0070*/ 	.word	0x00001040


	//   ....[4]....
        /*0074*/ 	.word	0x00001070


	//   ....[5]....
        /*0078*/ 	.word	0x00001090


	//   ....[6]....
        /*007c*/ 	.word	0x000010c0


	//   ....[7]....
        /*0080*/ 	.word	0x000010e0


	//   ....[8]....
        /*0084*/ 	.word	0x00001110


	//   ....[9]....
        /*0088*/ 	.word	0x00001130


	//----- nvinfo : EIATTR_EXIT_INSTR_OFFSETS
	.align		4
.L_657:
        /*008c*/ 	.byte	0x04, 0x1c
        /*008e*/ 	.short	(.L_659 - .L_658)


	//   ....[0]....
.L_658:
        /*0090*/ 	.word	0x00003bf0


	//   ....[1]....
        /*0094*/ 	.word	0x00003d30


	//   ....[2]....
        /*0098*/ 	.word	0x00003f90


	//----- nvinfo : EIATTR_MAX_THREADS
	.align		4
.L_659:
        /*009c*/ 	.byte	0x04, 0x05
        /*009e*/ 	.short	(.L_661 - .L_660)
.L_660:
        /*00a0*/ 	.word	0x000002a0
        /*00a4*/ 	.word	0x00000001
        /*00a8*/ 	.word	0x00000001


	//----- nvinfo : EIATTR_CRS_STACK_SIZE
	.align		4
.L_661:
        /*00ac*/ 	.byte	0x04, 0x1e
        /*00ae*/ 	.short	(.L_663 - .L_662)
.L_662:
        /*00b0*/ 	.word	0x00000000


	//----- nvinfo : EIATTR_CBANK_PARAM_SIZE
	.align		4
.L_663:
        /*00b4*/ 	.byte	0x03, 0x19
        /*00b6*/ 	.short	0x00b8


	//----- nvinfo : EIATTR_PARAM_CBANK
	.align		4
        /*00b8*/ 	.byte	0x04, 0x0a
        /*00ba*/ 	.short	(.L_665 - .L_664)
	.align		4
.L_664:
        /*00bc*/ 	.word	index@(.nv.constant0._Z35group_norm_nhwc_bwd_one_pass_kernelI11Bf16IOFp16WLi64ELi42ELi672EEv26Group_norm_nhwc_bwd_params)
        /*00c0*/ 	.short	0x0210
        /*00c2*/ 	.short	0x00b8


	//----- nvinfo : EIATTR_SW_WAR
	.align		4
.L_665:
        /*00c4*/ 	.byte	0x04, 0x36
        /*00c6*/ 	.short	(.L_667 - .L_666)
.L_666:
        /*00c8*/ 	.word	0x00000008
.L_667:


//--------------------- .nv.info._Z35group_norm_nhwc_bwd_one_pass_kernelI11Bf16IOFp16WLi128ELi42ELi672EEv26Group_norm_nhwc_bwd_params --------------------------
	.section	.nv.info._Z35group_norm_nhwc_bwd_one_pass_kernelI11Bf16IOFp16WLi128ELi42ELi672EEv26Group_norm_nhwc_bwd_params,"",@"SHT_CUDA_INFO"
	.sectionflags	@""
	.align	4


	//----- nvinfo : EIATTR_CUDA_API_VERSION
	.align		4
        /*0000*/ 	.byte	0x04, 0x37
        /*0002*/ 	.short	(.L_669 - .L_668)
.L_668:
        /*0004*/ 	.word	0x00000082


	//----- nvinfo : EIATTR_KPARAM_INFO
	.align		4
.L_669:
        /*0008*/ 	.byte	0x04, 0x17
        /*000a*/ 	.short	(.L_671 - .L_670)
.L_670:
        /*000c*/ 	.word	0x00000000
        /*0010*/ 	.short	0x0000
        /*0012*/ 	.short	0x0000
        /*0014*/ 	.byte	0x00, 0xf0, 0xe1, 0x02


	//----- nvinfo : EIATTR_SPARSE_MMA_MASK
	.align		4
.L_671:
        /*0018*/ 	.byte	0x03, 0x50
        /*001a*/ 	.short	0x0000


	//----- nvinfo : EIATTR_MAXREG_COUNT
	.align		4
        /*001c*/ 	.byte	0x03, 0x1b
        /*001e*/ 	.short	0x0050


	//----- nvinfo : EIATTR_NUM_BARRIERS
	.align		4
        /*0020*/ 	.byte	0x02, 0x4c
        /*0022*/ 	.byte	0x01
	.zero		1


	//----- nvinfo : EIATTR_MERCURY_ISA_VERSION
	.align		4
        /*0024*/ 	.byte	0x03, 0x5f
        /*0026*/ 	.short	0x0101


	//----- nvinfo : EIATTR_INT_WARP_WIDE_INSTR_OFFSETS
	.align		4
        /*0028*/ 	.byte	0x04, 0x31
        /*002a*/ 	.short	(.L_673 - .L_672)


	//   ....[0]....
.L_672:
        /*002c*/ 	.word	0x000028f0


	//   ....[1]....
        /*0030*/ 	.word	0x00004860


	//----- nvinfo : EIATTR_COOP_GROUP_MASK_REGIDS
	.align		4
.L_673:
        /*0034*/ 	.byte	0x04, 0x29
        /*0036*/ 	.short	(.L_675 - .L_674)


	//   ....[0]....
.L_674:
        /*0038*/ 	.word	0xffffffff


	//   ....[1]....
        /*003c*/ 	.word	0xffffffff


	//   ....[2]....
        /*0040*/ 	.word	0xffffffff


	//   ....[3]....
        /*0044*/ 	.word	0xffffffff


	//   ....[4]....
        /*0048*/ 	.word	0xffffffff


	//   ....[5]....
        /*004c*/ 	.word	0xffffffff


	//   ....[6]....
        /*0050*/ 	.word	0xffffffff


	//   ....[7]....
        /*0054*/ 	.word	0xffffffff


	//   ....[8]....
        /*0058*/ 	.word	0xffffffff


	//   ....[9]....
        /*005c*/ 	.word	0xffffffff


	//----- nvinfo : EIATTR_COOP_GROUP_INSTR_OFFSETS
	.align		4
.L_675:
        /*0060*/ 	.byte	0x04, 0x28
        /*0062*/ 	.short	(.L_677 - .L_676)


	//   ....[0]....
.L_676:
        /*0064*/ 	.word	0x00001640


	//   ....[1]....
        /*0068*/ 	.word	0x00001680


	//   ....[2]....
        /*006c*/ 	.word	0x000017b0


	//   ....[3]....
        /*0070*/ 	.word	0x000017d0


	//   ....[4]....
        /*0074*/ 	.word	0x00001800


	//   ....[5]....
        /*0078*/ 	.word	0x00001820


	//   ....[6]....
        /*007c*/ 	.word	0x00001850


	//   ....[7]....
        /*0080*/ 	.word	0x00001870


	//   ....[8]....
        /*0084*/ 	.word	0x000018a0


	//   ....[9]....
        /*0088*/ 	.word	0x000018c0


	//----- nvinfo : EIATTR_EXIT_INSTR_OFFSETS
	.align		4
.L_677:
        /*008c*/ 	.byte	0x04, 0x1c
        /*008e*/ 	.short	(.L_679 - .L_678)


	//   ....[0]....
.L_678:
        /*0090*/ 	.word	0x00004950


	//   ....[1]....
        /*0094*/ 	.word	0x00004a90


	//   ....[2]....
        /*0098*/ 	.word	0x00004cf0


	//----- nvinfo : EIATTR_MAX_THREADS
	.align		4
.L_679:
        /*009c*/ 	.byte	0x04, 0x05
        /*009e*/ 	.short	(.L_681 - .L_680)
.L_680:
        /*00a0*/ 	.word	0x000002a0
        /*00a4*/ 	.word	0x00000001
        /*00a8*/ 	.word	0x00000001


	//----- nvinfo : EIATTR_CRS_STACK_SIZE
	.align		4
.L_681:
        /*00ac*/ 	.byte	0x04, 0x1e
        /*00ae*/ 	.short	(.L_683 - .L_682)
.L_682:
        /*00b0*/ 	.word	0x00000000


	//----- nvinfo : EIATTR_CBANK_PARAM_SIZE
	.align		4
.L_683:
        /*00b4*/ 	.byte	0x03, 0x19
        /*00b6*/ 	.short	0x00b8


	//----- nvinfo : EIATTR_PARAM_CBANK
	.align		4
        /*00b8*/ 	.byte	0x04, 0x0a
        /*00ba*/ 	.short	(.L_685 - .L_684)
	.align		4
.L_684:
        /*00bc*/ 	.word	index@(.nv.constant0._Z35group_norm_nhwc_bwd_one_pass_kernelI11Bf16IOFp16WLi128ELi42ELi672EEv26Group_norm_nhwc_bwd_params)
        /*00c0*/ 	.short	0x0210
        /*00c2*/ 	.short	0x00b8


	//----- nvinfo : EIATTR_SW_WAR
	.align		4
.L_685:
        /*00c4*/ 	.byte	0x04, 0x36
        /*00c6*/ 	.short	(.L_687 - .L_686)
.L_686:
        /*00c8*/ 	.word	0x00000008
.L_687:


//--------------------- .nv.info._Z35group_norm_nhwc_bwd_one_pass_kernelI11Bf16IOFp16WLi256ELi42ELi672EEv26Group_norm_nhwc_bwd_params --------------------------
	.section	.nv.info._Z35group_norm_nhwc_bwd_one_pass_kernelI11Bf16IOFp16WLi256ELi42ELi672EEv26Group_norm_nhwc_bwd_params,"",@"SHT_CUDA_INFO"
	.sectionflags	@""
	.align	4


	//----- nvinfo : EIATTR_CUDA_API_VERSION
	.align		4
        /*0000*/ 	.byte	0x04, 0x37
        /*0002*/ 	.short	(.L_689 - .L_688)
.L_688:
        /*0004*/ 	.word	0x00000082


	//----- nvinfo : EIATTR_KPARAM_INFO
	.align		4
.L_689:
        /*0008*/ 	.byte	0x04, 0x17
        /*000a*/ 	.short	(.L_691 - .L_690)
.L_690:
        /*000c*/ 	.word	0x00000000
        /*0010*/ 	.short	0x0000
        /*0012*/ 	.short	0x0000
        /*0014*/ 	.byte	0x00, 0xf0, 0xe1, 0x02


	//----- nvinfo : EIATTR_SPARSE_MMA_MASK
	.align		4
.L_691:
        /*0018*/ 	.byte	0x03, 0x50
        /*001a*/ 	.short	0x0000


	//----- nvinfo : EIATTR_MAXREG_COUNT
	.align		4
        /*001c*/ 	.byte	0x03, 0x1b
        /*001e*/ 	.short	0x0050


	//----- nvinfo : EIATTR_NUM_BARRIERS
	.align		4
        /*0020*/ 	.byte	0x02, 0x4c
        /*0022*/ 	.byte	0x01
	.zero		1


	//----- nvinfo : EIATTR_MERCURY_ISA_VERSION
	.align		4
        /*0024*/ 	.byte	0x03, 0x5f
        /*0026*/ 	.short	0x0101


	//----- nvinfo : EIATTR_INT_WARP_WIDE_INSTR_OFFSETS
	.align		4
        /*0028*/ 	.byte	0x04, 0x31
        /*002a*/ 	.short	(.L_693 - .L_692)


	//   ....[0]....
.L_692:
        /*002c*/ 	.word	0x00003970


	//   ....[1]....
        /*0030*/ 	.word	0x00006660


	//----- nvinfo : EIATTR_COOP_GROUP_MASK_REGIDS
	.align		4
.L_693:
        /*0034*/ 	.byte	0x04, 0x29
        /*0036*/ 	.short	(.L_695 - .L_694)


	//   ....[0]....
.L_694:
        /*0038*/ 	.word	0xffffffff


	//   ....[1]....
        /*003c*/ 	.word	0xffffffff


	//   ....[2]....
        /*0040*/ 	.word	0xffffffff


	//   ....[3]....
        /*0044*/ 	.word	0xffffffff


	//   ....[4]....
        /*0048*/ 	.word	0xffffffff


	//   ....[5]....
        /*004c*/ 	.word	0xffffffff


	//   ....[6]....
        /*0050*/ 	.word	0xffffffff


	//   ....[7]....
        /*0054*/ 	.word	0xffffffff


	//   ....[8]....
        /*0058*/ 	.word	0xffffffff


	//   ....[9]....
        /*005c*/ 	.word	0xffffffff


	//----- nvinfo : EIATTR_COOP_GROUP_INSTR_OFFSETS
	.align		4
.L_695:
        /*0060*/ 	.byte	0x04, 0x28
        /*0062*/ 	.short	(.L_697 - .L_696)


	//   ....[0]....
.L_696:
        /*0064*/ 	.word	0x00002600


	//   ....[1]....
        /*0068*/ 	.word	0x00002640


	//   ....[2]....
        /*006c*/ 	.word	0x00002780


	//   ....[3]....
        /*0070*/ 	.word	0x000027a0


	//   ....[4]....
        /*0074*/ 	.word	0x000027d0


	//   ....[5]....
        /*0078*/ 	.word	0x000027f0


	//   ....[6]....
        /*007c*/ 	.word	0x00002820


	//   ....[7]....
        /*0080*/ 	.word	0x00002840


	//   ....[8]....
        /*0084*/ 	.word	0x00002870


	//   ....[9]....
        /*0088*/ 	.word	0x00002890


	//----- nvinfo : EIATTR_EXIT_INSTR_OFFSETS
	.align		4
.L_697:
        /*008c*/ 	.byte	0x04, 0x1c
        /*008e*/ 	.short	(.L_699 - .L_698)


	//   ....[0]....
.L_698:
        /*0090*/ 	.word	0x00006750


	//   ....[1]....
        /*0094*/ 	.word	0x00006890


	//   ....[2]....
        /*0098*/ 	.word	0x00006af0


	//----- nvinfo : EIATTR_MAX_THREADS
	.align		4
.L_699:
        /*009c*/ 	.byte	0x04, 0x05
        /*009e*/ 	.short	(.L_701 - .L_700)
.L_700:
        /*00a0*/ 	.word	0x000002a0
        /*00a4*/ 	.word	0x00000001
        /*00a8*/ 	.word	0x00000001


	//----- nvinfo : EIATTR_CRS_STACK_SIZE
	.align		4
.L_701:
        /*00ac*/ 	.byte	0x04, 0x1e
        /*00ae*/ 	.short	(.L_703 - .L_702)
.L_702:
        /*00b0*/ 	.word	0x00000000


	//----- nvinfo : EIATTR_CBANK_PARAM_SIZE
	.align		4
.L_703:
        /*00b4*/ 	.byte	0x03, 0x19
        /*00b6*/ 	.short	0x00b8


	//----- nvinfo : EIATTR_PARAM_CBANK
	.align		4
        /*00b8*/ 	.byte	0x04, 0x0a
        /*00ba*/ 	.short	(.L_705 - .L_704)
	.align		4
.L_704:
        /*00bc*/ 	.word	index@(.nv.constant0._Z35group_norm_nhwc_bwd_one_pass_kernelI11Bf16IOFp16WLi256ELi42ELi672EEv26Group_norm_nhwc_bwd_params)
        /*00c0*/ 	.short	0x0210
        /*00c2*/ 	.short	0x00b8


	//----- nvinfo : EIATTR_SW_WAR
	.align		4
.L_705:
        /*00c4*/ 	.byte	0x04, 0x36
        /*00c6*/ 	.short	(.L_707 - .L_706)
.L_706:
        /*00c8*/ 	.word	0x00000008
.L_707:


//--------------------- .nv.info._Z35group_norm_nhwc_bwd_one_pass_kernelI11Bf16IOFp16WLi512ELi42ELi672EEv26Group_norm_nhwc_bwd_params --------------------------
	.section	.nv.info._Z35group_norm_nhwc_bwd_one_pass_kernelI11Bf16IOFp16WLi512ELi42ELi672EEv26Group_norm_nhwc_bwd_params,"",@"SHT_CUDA_INFO"
	.sectionflags	@""
	.align	4


	//----- nvinfo : EIATTR_CUDA_API_VERSION
	.align		4
        /*0000*/ 	.byte	0x04, 0x37
        /*0002*/ 	.short	(.L_709 - .L_708)
.L_708:
        /*0004*/ 	.word	0x00000082


	//----- nvinfo : EIATTR_KPARAM_INFO
	.align		4
.L_709:
        /*0008*/ 	.byte	0x04, 0x17
        /*000a*/ 	.short	(.L_711 - .L_710)
.L_710:
        /*000c*/ 	.word	0x00000000
        /*0010*/ 	.short	0x0000
        /*0012*/ 	.short	0x0000
        /*0014*/ 	.byte	0x00, 0xf0, 0xe1, 0x02


	//----- nvinfo : EIATTR_SPARSE_MMA_MASK
	.align		4
.L_711:
        /*0018*/ 	.byte	0x03, 0x50
        /*001a*/ 	.short	0x0000


	//----- nvinfo : EIATTR_MAXREG_COUNT
	.align		4
        /*001c*/ 	.byte	0x03, 0x1b
        /*001e*/ 	.short	0x0050


	//----- nvinfo : EIATTR_NUM_BARRIERS
	.align		4
        /*0020*/ 	.byte	0x02, 0x4c
        /*0022*/ 	.byte	0x01
	.zero		1


	//----- nvinfo : EIATTR_ANNOTATIONS
	.align		4
        /*0024*/ 	.byte	0x04, 0x55
        /*0026*/ 	.short	(.L_713 - .L_712)


	//   ....[0]....
.L_712:
        /* <DEDUP_REMOVED lines=12> */


	//----- nvinfo : EIATTR_MERCURY_ISA_VERSION
	.align		4
.L_713:
        /*00d0*/ 	.byte	0x03, 0x5f
        /*00d2*/ 	.short	0x0101


	//----- nvinfo : EIATTR_INT_WARP_WIDE_INSTR_OFFSETS
	.align		4
        /*00d4*/ 	.byte	0x04, 0x31
        /*00d6*/ 	.short	(.L_715 - .L_714)


	//   ....[0]....
.L_714:
        /*00d8*/ 	.word	0x000059f0


	//   ....[1]....
        /*00dc*/ 	.word	0x0000a2c0


	//----- nvinfo : EIATTR_COOP_GROUP_MASK_REGIDS
	.align		4
.L_715:
        /*00e0*/ 	.byte	0x04, 0x29
        /*00e2*/ 	.short	(.L_717 - .L_716)


	//   ....[0]....
.L_716:
        /*00e4*/ 	.word	0xffffffff


	//   ....[1]....
        /*00e8*/ 	.word	0xffffffff


	//   ....[2]....
        /*00ec*/ 	.word	0xffffffff


	//   ....[3]....
        /*00f0*/ 	.word	0xffffffff


	//   ....[4]....
        /*00f4*/ 	.word	0xffffffff


	//   ....[5]....
        /*00f8*/ 	.word	0xffffffff


	//   ....[6]....
        /*00fc*/ 	.word	0xffffffff


	//   ....[7]....
        /*0100*/ 	.word	0xffffffff


	//   ....[8]....
        /*0104*/ 	.word	0xffffffff


	//   ....[9]....
        /*0108*/ 	.word	0xffffffff


	//----- nvinfo : EIATTR_COOP_GROUP_INSTR_OFFSETS
	.align		4
.L_717:
        /*010c*/ 	.byte	0x04, 0x28
        /*010e*/ 	.short	(.L_719 - .L_718)


	//   ....[0]....
.L_718:
        /*0110*/ 	.word	0x000045d0


	//   ....[1]....
        /*0114*/ 	.word	0x000045e0


	//   ....[2]....
        /*0118*/ 	.word	0x00004630


	//   ....[3]....
        /*011c*/ 	.word	0x00004640


	//   ....[4]....
        /*0120*/ 	.word	0x00004670


	//   ....[5]....
        /*0124*/ 	.word	0x00004690


	//   ....[6]....
        /*0128*/ 	.word	0x000046c0


	//   ....[7]....
        /*012c*/ 	.word	0x000046f0


	//   ....[8]....
        /*0130*/ 	.word	0x00004760


	//   ....[9]....
        /*0134*/ 	.word	0x00004780


	//----- nvinfo : EIATTR_EXIT_INSTR_OFFSETS
	.align		4
.L_719:
        /*0138*/ 	.byte	0x04, 0x1c
        /*013a*/ 	.short	(.L_721 - .L_720)


	//   ....[0]....
.L_720:
        /*013c*/ 	.word	0x0000a3b0


	//   ....[1]....
        /*0140*/ 	.word	0x0000a4f0


	//   ....[2]....
        /*0144*/ 	.word	0x0000a760


	//----- nvinfo : EIATTR_MAX_THREADS
	.align		4
.L_721:
        /*0148*/ 	.byte	0x04, 0x05
        /*014a*/ 	.short	(.L_723 - .L_722)
.L_722:
        /*014c*/ 	.word	0x000002a0
        /*0150*/ 	.word	0x00000001
        /*0154*/ 	.word	0x00000001


	//----- nvinfo : EIATTR_CRS_STACK_SIZE
	.align		4
.L_723:
        /*0158*/ 	.byte	0x04, 0x1e
        /*015a*/ 	.short	(.L_725 - .L_724)
.L_724:
        /*015c*/ 	.word	0x00000000


	//----- nvinfo : EIATTR_CBANK_PARAM_SIZE
	.align		4
.L_725:
        /*0160*/ 	.byte	0x03, 0x19
        /*0162*/ 	.short	0x00b8


	//----- nvinfo : EIATTR_PARAM_CBANK
	.align		4
        /*0164*/ 	.byte	0x04, 0x0a
        /*0166*/ 	.short	(.L_727 - .L_726)
	.align		4
.L_726:
        /*0168*/ 	.word	index@(.nv.constant0._Z35group_norm_nhwc_bwd_one_pass_kernelI11Bf16IOFp16WLi512ELi42ELi672EEv26Group_norm_nhwc_bwd_params)
        /*016c*/ 	.short	0x0210
        /*016e*/ 	.short	0x00b8


	//----- nvinfo : EIATTR_SW_WAR
	.align		4
.L_727:
        /*0170*/ 	.byte	0x04, 0x36
        /*0172*/ 	.short	(.L_729 - .L_728)
.L_728:
        /*0174*/ 	.word	0x00000008
.L_729:


//--------------------- .nv.info._Z35group_norm_nhwc_bwd_one_pass_kernelI11Fp16IOFp32WLi64ELi42ELi672EEv26Group_norm_nhwc_bwd_params --------------------------
	.section	.nv.info._Z35group_norm_nhwc_bwd_one_pass_kernelI11Fp16IOFp32WLi64ELi42ELi672EEv26Group_norm_nhwc_bwd_params,"",@"SHT_CUDA_INFO"
	.sectionflags	@""
	.align	4


	//----- nvinfo : EIATTR_CUDA_API_VERSION
	.align		4
        /*0000*/ 	.byte	0x04, 0x37
        /*0002*/ 	.short	(.L_731 - .L_730)
.L_730:
        /*0004*/ 	.word	0x00000082


	//----- nvinfo : EIATTR_KPARAM_INFO
	.align		4
.L_731:
        /*0008*/ 	.byte	0x04, 0x17
        /*000a*/ 	.short	(.L_733 - .L_732)
.L_732:
        /*000c*/ 	.word	0x00000000
        /*0010*/ 	.short	0x0000
        /*0012*/ 	.short	0x0000
        /*0014*/ 	.byte	0x00, 0xf0, 0xe1, 0x02


	//----- nvinfo : EIATTR_SPARSE_MMA_MASK
	.align		4
.L_733:
        /*0018*/ 	.byte	0x03, 0x50
        /*001a*/ 	.short	0x0000


	//----- nvinfo : EIATTR_MAXREG_COUNT
	.align		4
        /*001c*/ 	.byte	0x03, 0x1b
        /*001e*/ 	.short	0x0050


	//----- nvinfo : EIATTR_NUM_BARRIERS
	.align		4
        /*0020*/ 	.byte	0x02, 0x4c
        /*0022*/ 	.byte	0x01
	.zero		1


	//----- nvinfo : EIATTR_MERCURY_ISA_VERSION
	.align		4
        /*0024*/ 	.byte	0x03, 0x5f
        /*0026*/ 	.short	0x0101


	//----- nvinfo : EIATTR_INT_WARP_WIDE_INSTR_OFFSETS
	.align		4
        /*0028*/ 	.byte	0x04, 0x31
        /*002a*/ 	.short	(.L_735 - .L_734)


	//   ....[0]....
.L_734:
        /*002c*/ 	.word	0x000020b0


	//   ....[1]....
        /*0030*/ 	.word	0x000039f0


	//----- nvinfo : EIATTR_COOP_GROUP_MASK_REGIDS
	.align		4
.L_735:
        /*0034*/ 	.byte	0x04, 0x29
        /*0036*/ 	.short	(.L_737 - .L_736)


	//   ....[0]....
.L_736:
        /*0038*/ 	.word	0xffffffff


	//   ....[1]....
        /*003c*/ 	.word	0xffffffff


	//   ....[2]....
        /*0040*/ 	.word	0xffffffff


	//   ....[3]....
        /*0044*/ 	.word	0xffffffff


	//   ....[4]....
        /*0048*/ 	.word	0xffffffff


	//   ....[5]....
        /*004c*/ 	.word	0xffffffff


	//   ....[6]....
        /*0050*/ 	.word	0xffffffff


	//   ....[7]....
        /*0054*/ 	.word	0xffffffff


	//   ....[8]....
        /*0058*/ 	.word	0xffffffff


	//   ....[9]....
        /*005c*/ 	.word	0xffffffff


	//----- nvinfo : EIATTR_COOP_GROUP_INSTR_OFFSETS
	.align		4
.L_737:
        /*0060*/ 	.byte	0x04, 0x28
        /*0062*/ 	.short	(.L_739 - .L_738)


	//   ....[0]....
.L_738:
        /*0064*/ 	.word	0x00000ee0


	//   ....[1]....
        /*0068*/ 	.word	0x00000f20


	//   ....[2]....
        /*006c*/ 	.word	0x00000fa0


	//   ....[3]....
        /*0070*/ 	.word	0x00000fc0


	//   ....[4]....
        /*0074*/ 	.word	0x00000ff0


	//   ....[5]....
        /*0078*/ 	.word	0x00001010


	//   ....[6]....
        /*007c*/ 	.word	0x00001040


	//   ....[7]....
        /*0080*/ 	.word	0x00001060


	//   ....[8]....
        /*0084*/ 	.word	0x00001090


	//   ....[9]....
        /*0088*/ 	.word	0x000010b0


	//----- nvinfo : EIATTR_EXIT_INSTR_OFFSETS
	.align		4
.L_739:
        /*008c*/ 	.byte	0x04, 0x1c
        /*008e*/ 	.short	(.L_741 - .L_740)


	//   ....[0]....
.L_740:
        /*0090*/ 	.word	0x00003ae0


	//   ....[1]....
        /*0094*/ 	.word	0x00003c20


	//   ....[2]....
        /*0098*/ 	.word	0x00003e60


	//----- nvinfo : EIATTR_MAX_THREADS
	.align		4
.L_741:
        /*009c*/ 	.byte	0x04, 0x05
        /*009e*/ 	.short	(.L_743 - .L_742)
.L_742:
        /*00a0*/ 	.word	0x000002a0
        /*00a4*/ 	.word	0x00000001
        /*00a8*/ 	.word	0x00000001


	//----- nvinfo : EIATTR_CRS_STACK_SIZE
	.align		4
.L_743:
        /*00ac*/ 	.byte	0x04, 0x1e
        /*00ae*/ 	.short	(.L_745 - .L_744)
.L_744:
        /*00b0*/ 	.word	0x00000000


	//----- nvinfo : EIATTR_CBANK_PARAM_SIZE
	.align		4
.L_745:
        /*00b4*/ 	.byte	0x03, 0x19
        /*00b6*/ 	.short	0x00b8


	//----- nvinfo : EIATTR_PARAM_CBANK
	.align		4
        /*00b8*/ 	.byte	0x04, 0x0a
        /*00ba*/ 	.short	(.L_747 - .L_746)
	.align		4
.L_746:
        /*00bc*/ 	.word	index@(.nv.constant0._Z35group_norm_nhwc_bwd_one_pass_kernelI11Fp16IOFp32WLi64ELi42ELi672EEv26Group_norm_nhwc_bwd_params)
        /*00c0*/ 	.short	0x0210
        /*00c2*/ 	.short	0x00b8


	//----- nvinfo : EIATTR_SW_WAR
	.align		4
.L_747:
        /*00c4*/ 	.byte	0x04, 0x36
        /*00c6*/ 	.short	(.L_749 - .L_748)
.L_748:
        /*00c8*/ 	.word	0x00000008
.L_749:


//--------------------- .nv.info._Z35group_norm_nhwc_bwd_one_pass_kernelI11Fp16IOFp32WLi128ELi42ELi672EEv26Group_norm_nhwc_bwd_params --------------------------
	.section	.nv.info._Z35group_norm_nhwc_bwd_one_pass_kernelI11Fp16IOFp32WLi128ELi42ELi672EEv26Group_norm_nhwc_bwd_params,"",@"SHT_CUDA_INFO"
	.sectionflags	@""
	.align	4


	//----- nvinfo : EIATTR_CUDA_API_VERSION
	.align		4
        /*0000*/ 	.byte	0x04, 0x37
        /*0002*/ 	.short	(.L_751 - .L_750)
.L_750:
        /*0004*/ 	.word	0x00000082


	//----- nvinfo : EIATTR_KPARAM_INFO
	.align		4
.L_751:
        /*0008*/ 	.byte	0x04, 0x17
        /*000a*/ 	.short	(.L_753 - .L_752)
.L_752:
        /*000c*/ 	.word	0x00000000
        /*0010*/ 	.short	0x0000
        /*0012*/ 	.short	0x0000
        /*0014*/ 	.byte	0x00, 0xf0, 0xe1, 0x02


	//----- nvinfo : EIATTR_SPARSE_MMA_MASK
	.align		4
.L_753:
        /*0018*/ 	.byte	0x03, 0x50
        /*001a*/ 	.short	0x0000


	//----- nvinfo : EIATTR_MAXREG_COUNT
	.align		4
        /*001c*/ 	.byte	0x03, 0x1b
        /*001e*/ 	.short	0x0050


	//----- nvinfo : EIATTR_NUM_BARRIERS
	.align		4
        /*0020*/ 	.byte	0x02, 0x4c
        /*0022*/ 	.byte	0x01
	.zero		1


	//----- nvinfo : EIATTR_MERCURY_ISA_VERSION
	.align		4
        /*0024*/ 	.byte	0x03, 0x5f
        /*0026*/ 	.short	0x0101


	//----- nvinfo : EIATTR_INT_WARP_WIDE_INSTR_OFFSETS
	.align		4
        /*0028*/ 	.byte	0x04, 0x31
        /*002a*/ 	.short	(.L_755 - .L_754)


	//   ....[0]....
.L_754:
        /*002c*/ 	.word	0x00002870


	//   ....[1]....
        /*0030*/ 	.word	0x00004810


	//----- nvinfo : EIATTR_COOP_GROUP_MASK_REGIDS
	.align		4
.L_755:
        /*0034*/ 	.byte	0x04, 0x29
        /*0036*/ 	.short	(.L_757 - .L_756)


	//   ....[0]....
.L_756:
        /*0038*/ 	.word	0xffffffff


	//   ....[1]....
        /*003c*/ 	.word	0xffffffff


	//   ....[2]....
        /*0040*/ 	.word	0xffffffff


	//   ....[3]....
        /*0044*/ 	.word	0xffffffff


	//   ....[4]....
        /*0048*/ 	.word	0xffffffff


	//   ....[5]....
        /*004c*/ 	.word	0xffffffff


	//   ....[6]....
        /*0050*/ 	.word	0xffffffff


	//   ....[7]....
        /*0054*/ 	.word	0xffffffff


	//   ....[8]....
        /*0058*/ 	.word	0xffffffff


	//   ....[9]....
        /*005c*/ 	.word	0xffffffff


	//----- nvinfo : EIATTR_COOP_GROUP_INSTR_OFFSETS
	.align		4
.L_757:
        /*0060*/ 	.byte	0x04, 0x28
        /*0062*/ 	.short	(.L_759 - .L_758)


	//   ....[0]....
.L_758:
        /*0064*/ 	.word	0x000016c0


	//   ....[1]....
        /*0068*/ 	.word	0x00001700


	//   ....[2]....
        /*006c*/ 	.word	0x00001770


	//   ....[3]....
        /*0070*/ 	.word	0x00001790


	//   ....[4]....
        /*0074*/ 	.word	0x000017c0


	//   ....[5]....
        /*0078*/ 	.word	0x000017e0


	//   ....[6]....
        /*007c*/ 	.word	0x00001810


	//   ....[7]....
        /*0080*/ 	.word	0x00001830


	//   ....[8]....
        /*0084*/ 	.word	0x00001860


	//   ....[9]....
        /*0088*/ 	.word	0x00001880


	//----- nvinfo : EIATTR_EXIT_INSTR_OFFSETS
	.align		4
.L_759:
        /*008c*/ 	.byte	0x04, 0x1c
        /*008e*/ 	.short	(.L_761 - .L_760)


	//   ....[0]....
.L_760:
        /*0090*/ 	.word	0x00004900


	//   ....[1]....
        /*0094*/ 	.word	0x00004a40


	//   ....[2]....
        /*0098*/ 	.word	0x00004c80


	//----- nvinfo : EIATTR_MAX_THREADS
	.align		4
.L_761:
        /*009c*/ 	.byte	0x04, 0x05
        /*009e*/ 	.short	(.L_763 - .L_762)
.L_762:
        /*00a0*/ 	.word	0x000002a0
        /*00a4*/ 	.word	0x00000001
        /*00a8*/ 	.word	0x00000001


	//----- nvinfo : EIATTR_CRS_STACK_SIZE
	.align		4
.L_763:
        /*00ac*/ 	.byte	0x04, 0x1e
        /*00ae*/ 	.short	(.L_765 - .L_764)
.L_764:
        /*00b0*/ 	.word	0x00000000


	//----- nvinfo : EIATTR_CBANK_PARAM_SIZE
	.align		4
.L_765:
        /*00b4*/ 	.byte	0x03, 0x19
        /*00b6*/ 	.short	0x00b8


	//----- nvinfo : EIATTR_PARAM_CBANK
	.align		4
        /*00b8*/ 	.byte	0x04, 0x0a
        /*00ba*/ 	.short	(.L_767 - .L_766)
	.align		4
.L_766:
        /*00bc*/ 	.word	index@(.nv.constant0._Z35group_norm_nhwc_bwd_one_pass_kernelI11Fp16IOFp32WLi128ELi42ELi672EEv26Group_norm_nhwc_bwd_params)
        /*00c0*/ 	.short	0x0210
        /*00c2*/ 	.short	0x00b8


	//----- nvinfo : EIATTR_SW_WAR
	.align		4
.L_767:
        /*00c4*/ 	.byte	0x04, 0x36
        /*00c6*/ 	.short	(.L_769 - .L_768)
.L_768:
        /*00c8*/ 	.word	0x00000008
.L_769:


//--------------------- .nv.info._Z35group_norm_nhwc_bwd_one_pass_kernelI11Fp16IOFp32WLi256ELi42ELi672EEv26Group_norm_nhwc_bwd_params --------------------------
	.section	.nv.info._Z35group_norm_nhwc_bwd_one_pass_kernelI11Fp16IOFp32WLi256ELi42ELi672EEv26Group_norm_nhwc_bwd_params,"",@"SHT_CUDA_INFO"
	.sectionflags	@""
	.align	4


	//----- nvinfo : EIATTR_CUDA_API_VERSION
	.align		4
        /*0000*/ 	.byte	0x04, 0x37
        /*0002*/ 	.short	(.L_771 - .L_770)
.L_770:
        /*0004*/ 	.word	0x00000082


	//----- nvinfo : EIATTR_KPARAM_INFO
	.align		4
.L_771:
        /*0008*/ 	.byte	0x04, 0x17
        /*000a*/ 	.short	(.L_773 - .L_772)
.L_772:
        /*000c*/ 	.word	0x00000000
        /*0010*/ 	.short	0x0000
        /*0012*/ 	.short	0x0000
        /*0014*/ 	.byte	0x00, 0xf0, 0xe1, 0x02


	//----- nvinfo : EIATTR_SPARSE_MMA_MASK
	.align		4
.L_773:
        /*0018*/ 	.byte	0x03, 0x50
        /*001a*/ 	.short	0x0000


	//----- nvinfo : EIATTR_MAXREG_COUNT
	.align		4
        /*001c*/ 	.byte	0x03, 0x1b
        /*001e*/ 	.short	0x0050


	//----- nvinfo : EIATTR_NUM_BARRIERS
	.align		4
        /*0020*/ 	.byte	0x02, 0x4c
        /*0022*/ 	.byte	0x01
	.zero		1


	//----- nvinfo : EIATTR_MERCURY_ISA_VERSION
	.align		4
        /*0024*/ 	.byte	0x03, 0x5f
        /*0026*/ 	.short	0x0101


	//----- nvinfo : EIATTR_INT_WARP_WIDE_INSTR_OFFSETS
	.align		4
        /*0028*/ 	.byte	0x04, 0x31
        /*002a*/ 	.short	(.L_775 - .L_774)


	//   ....[0]....
.L_774:
        /*002c*/ 	.word	0x00003700


	//   ....[1]....
        /*0030*/ 	.word	0x00006320


	//----- nvinfo : EIATTR_COOP_GROUP_MASK_REGIDS
	.align		4
.L_775:
        /*0034*/ 	.byte	0x04, 0x29
        /*0036*/ 	.short	(.L_777 - .L_776)


	//   ....[0]....
.L_776:
        /*0038*/ 	.word	0xffffffff


	//   ....[1]....
        /*003c*/ 	.word	0xffffffff


	//   ....[2]....
        /*0040*/ 	.word	0xffffffff


	//   ....[3]....
        /*0044*/ 	.word	0xffffffff


	//   ....[4]....
        /*0048*/ 	.word	0xffffffff


	//   ....[5]....
        /*004c*/ 	.word	0xffffffff


	//   ....[6]....
        /*0050*/ 	.word	0xffffffff


	//   ....[7]....
        /*0054*/ 	.word	0xffffffff


	//   ....[8]....
        /*0058*/ 	.word	0xffffffff


	//   ....[9]....
        /*005c*/ 	.word	0xffffffff


	//----- nvinfo : EIATTR_COOP_GROUP_INSTR_OFFSETS
	.align		4
.L_777:
        /*0060*/ 	.byte	0x04, 0x28
        /*0062*/ 	.short	(.L_779 - .L_778)


	//   ....[0]....
.L_778:
        /*0064*/ 	.word	0x00002560


	//   ....[1]....
        /*0068*/ 	.word	0x00002590


	//   ....[2]....
        /*006c*/ 	.word	0x000025d0


	//   ....[3]....
        /*0070*/ 	.word	0x000025f0


	//   ....[4]....
        /*0074*/ 	.word	0x00002620


	//   ....[5]....
        /*0078*/ 	.word	0x00002640


	//   ....[6]....
        /*007c*/ 	.word	0x00002670


	//   ....[7]....
        /*0080*/ 	.word	0x00002690


	//   ....[8]....
        /*0084*/ 	.word	0x00002700


	//   ....[9]....
        /*0088*/ 	.word	0x00002710


	//----- nvinfo : EIATTR_EXIT_INSTR_OFFSETS
	.align		4
.L_779:
        /*008c*/ 	.byte	0x04, 0x1c
        /*008e*/ 	.short	(.L_781 - .L_780)


	//   ....[0]....
.L_780:
        /*0090*/ 	.word	0x00006410


	//   ....[1]....
        /*0094*/ 	.word	0x00006550


	//   ....[2]....
        /*0098*/ 	.word	0x00006790


	//----- nvinfo : EIATTR_MAX_THREADS
	.align		4
.L_781:
        /*009c*/ 	.byte	0x04, 0x05
        /*009e*/ 	.short	(.L_783 - .L_782)
.L_782:
        /*00a0*/ 	.word	0x000002a0
        /*00a4*/ 	.word	0x00000001
        /*00a8*/ 	.word	0x00000001


	//----- nvinfo : EIATTR_CRS_STACK_SIZE
	.align		4
.L_783:
        /*00ac*/ 	.byte	0x04, 0x1e
        /*00ae*/ 	.short	(.L_785 - .L_784)
.L_784:
        /*00b0*/ 	.word	0x00000000


	//----- nvinfo : EIATTR_CBANK_PARAM_SIZE
	.align		4
.L_785:
        /*00b4*/ 	.byte	0x03, 0x19
        /*00b6*/ 	.short	0x00b8


	//----- nvinfo : EIATTR_PARAM_CBANK
	.align		4
        /*00b8*/ 	.byte	0x04, 0x0a
        /*00ba*/ 	.short	(.L_787 - .L_786)
	.align		4
.L_786:
        /*00bc*/ 	.word	index@(.nv.constant0._Z35group_norm_nhwc_bwd_one_pass_kernelI11Fp16IOFp32WLi256ELi42ELi672EEv26Group_norm_nhwc_bwd_params)
        /*00c0*/ 	.short	0x0210
        /*00c2*/ 	.short	0x00b8


	//----- nvinfo : EIATTR_SW_WAR
	.align		4
.L_787:
        /*00c4*/ 	.byte	0x04, 0x36
        /*00c6*/ 	.short	(.L_789 - .L_788)
.L_788:
        /*00c8*/ 	.word	0x00000008
.L_789:


//--------------------- .nv.info._Z35group_norm_nhwc_bwd_one_pass_kernelI11Fp16IOFp32WLi512ELi42ELi672EEv26Group_norm_nhwc_bwd_params --------------------------
	.section	.nv.info._Z35group_norm_nhwc_bwd_one_pass_kernelI11Fp16IOFp32WLi512ELi42ELi672EEv26Group_norm_nhwc_bwd_params,"",@"SHT_CUDA_INFO"
	.sectionflags	@""
	.align	4


	//----- nvinfo : EIATTR_CUDA_API_VERSION
	.align		4
        /*0000*/ 	.byte	0x04, 0x37
        /*0002*/ 	.short	(.L_791 - .L_790)
.L_790:
        /*0004*/ 	.word	0x00000082


	//----- nvinfo : EIATTR_KPARAM_INFO
	.align		4
.L_791:
        /*0008*/ 	.byte	0x04, 0x17
        /*000a*/ 	.short	(.L_793 - .L_792)
.L_792:
        /*000c*/ 	.word	0x00000000
        /*0010*/ 	.short	0x0000
        /*0012*/ 	.short	0x0000
        /*0014*/ 	.byte	0x00, 0xf0, 0xe1, 0x02


	//----- nvinfo : EIATTR_SPARSE_MMA_MASK
	.align		4
.L_793:
        /*0018*/ 	.byte	0x03, 0x50
        /*001a*/ 	.short	0x0000


	//----- nvinfo : EIATTR_MAXREG_COUNT
	.align		4
        /*001c*/ 	.byte	0x03, 0x1b
        /*001e*/ 	.short	0x0050


	//----- nvinfo : EIATTR_NUM_BARRIERS
	.align		4
        /*0020*/ 	.byte	0x02, 0x4c
        /*0022*/ 	.byte	0x01
	.zero		1


	//----- nvinfo : EIATTR_MERCURY_ISA_VERSION
	.align		4
        /*0024*/ 	.byte	0x03, 0x5f
        /*0026*/ 	.short	0x0101


	//----- nvinfo : EIATTR_INT_WARP_WIDE_INSTR_OFFSETS
	.align		4
        /*0028*/ 	.byte	0x04, 0x31
        /*002a*/ 	.short	(.L_795 - .L_794)


	//   ....[0]....
.L_794:
        /*002c*/ 	.word	0x00005580


	//   ....[1]....
        /*0030*/ 	.word	0x00009ce0


	//----- nvinfo : EIATTR_COOP_GROUP_MASK_REGIDS
	.align		4
.L_795:
        /*0034*/ 	.byte	0x04, 0x29
        /*0036*/ 	.short	(.L_797 - .L_796)


	//   ....[0]....
.L_796:
        /*0038*/ 	.word	0xffffffff


	//   ....[1]....
        /*003c*/ 	.word	0xffffffff


	//   ....[2]....
        /*0040*/ 	.word	0xffffffff


	//   ....[3]....
        /*0044*/ 	.word	0xffffffff


	//   ....[4]....
        /*0048*/ 	.word	0xffffffff


	//   ....[5]....
        /*004c*/ 	.word	0xffffffff


	//   ....[6]....
        /*0050*/ 	.word	0xffffffff


	//   ....[7]....
        /*0054*/ 	.word	0xffffffff


	//   ....[8]....
        /*0058*/ 	.word	0xffffffff


	//   ....[9]....
        /*005c*/ 	.word	0xffffffff


	//----- nvinfo : EIATTR_COOP_GROUP_INSTR_OFFSETS
	.align		4
.L_797:
        /*0060*/ 	.byte	0x04, 0x28
        /*0062*/ 	.short	(.L_799 - .L_798)


	//   ....[0]....
.L_798:
        /*0064*/ 	.word	0x000043b0


	//   ....[1]....
        /*0068*/ 	.word	0x000043f0


	//   ....[2]....
        /*006c*/ 	.word	0x000044a0


	//   ....[3]....
        /*0070*/ 	.word	0x000044c0


	//   ....[4]....
        /*0074*/ 	.word	0x000044f0


	//   ....[5]....
        /*0078*/ 	.word	0x00004510


	//   ....[6]....
        /*007c*/ 	.word	0x00004540


	//   ....[7]....
        /*0080*/ 	.word	0x00004560


	//   ....[8]....
        /*0084*/ 	.word	0x00004590


	//   ....[9]....
        /*0088*/ 	.word	0x000045b0


	//----- nvinfo : EIATTR_EXIT_INSTR_OFFSETS
	.align		4
.L_799:
        /*008c*/ 	.byte	0x04, 0x1c
        /*008e*/ 	.short	(.L_801 - .L_800)


	//   ....[0]....
.L_800:
        /*0090*/ 	.word	0x00009dd0


	//   ....[1]....
        /*0094*/ 	.word	0x00009f10


	//   ....[2]....
        /*0098*/ 	.word	0x0000a150


	//----- nvinfo : EIATTR_MAX_THREADS
	.align		4
.L_801:
        /*009c*/ 	.byte	0x04, 0x05
        /*009e*/ 	.short	(.L_803 - .L_802)
.L_802:
        /*00a0*/ 	.word	0x000002a0
        /*00a4*/ 	.word	0x00000001
        /*00a8*/ 	.word	0x00000001


	//----- nvinfo : EIATTR_CRS_STACK_SIZE
	.align		4
.L_803:
        /*00ac*/ 	.byte	0x04, 0x1e
        /*00ae*/ 	.short	(.L_805 - .L_804)
.L_804:
        /*00b0*/ 	.word	0x00000000


	//----- nvinfo : EIATTR_CBANK_PARAM_SIZE
	.align		4
.L_805:
        /*00b4*/ 	.byte	0x03, 0x19
        /*00b6*/ 	.short	0x00b8


	//----- nvinfo : EIATTR_PARAM_CBANK
	.align		4
        /*00b8*/ 	.byte	0x04, 0x0a
        /*00ba*/ 	.short	(.L_807 - .L_806)
	.align		4
.L_806:
        /*00bc*/ 	.word	index@(.nv.constant0._Z35group_norm_nhwc_bwd_one_pass_kernelI11Fp16IOFp32WLi512ELi42ELi672EEv26Group_norm_nhwc_bwd_params)
        /*00c0*/ 	.short	0x0210
        /*00c2*/ 	.short	0x00b8


	//----- nvinfo : EIATTR_SW_WAR
	.align		4
.L_807:
        /*00c4*/ 	.byte	0x04, 0x36
        /*00c6*/ 	.short	(.L_809 - .L_808)
.L_808:
        /*00c8*/ 	.word	0x00000008
.L_809:


//--------------------- .nv.info._Z35group_norm_nhwc_bwd_one_pass_kernelI11Fp16IOBf16WLi64ELi42ELi672EEv26Group_norm_nhwc_bwd_params --------------------------
	.section	.nv.info._Z35group_norm_nhwc_bwd_one_pass_kernelI11Fp16IOBf16WLi64ELi42ELi672EEv26Group_norm_nhwc_bwd_params,"",@"SHT_CUDA_INFO"
	.sectionflags	@""
	.align	4


	//----- nvinfo : EIATTR_CUDA_API_VERSION
	.align		4
        /*0000*/ 	.byte	0x04, 0x37
        /*0002*/ 	.short	(.L_811 - .L_810)
.L_810:
        /*0004*/ 	.word	0x00000082


	//----- nvinfo : EIATTR_KPARAM_INFO
	.align		4
.L_811:
        /*0008*/ 	.byte	0x04, 0x17
        /*000a*/ 	.short	(.L_813 - .L_812)
.L_812:
        /*000c*/ 	.word	0x00000000
        /*0010*/ 	.short	0x0000
        /*0012*/ 	.short	0x0000
        /*0014*/ 	.byte	0x00, 0xf0, 0xe1, 0x02


	//----- nvinfo : EIATTR_SPARSE_MMA_MASK
	.align		4
.L_813:
        /*0018*/ 	.byte	0x03, 0x50
        /*001a*/ 	.short	0x0000


	//----- nvinfo : EIATTR_MAXREG_COUNT
	.align		4
        /*001c*/ 	.byte	0x03, 0x1b
        /*001e*/ 	.short	0x0050


	//----- nvinfo : EIATTR_NUM_BARRIERS
	.align		4
        /*0020*/ 	.byte	0x02, 0x4c
        /*0022*/ 	.byte	0x01
	.zero		1


	//----- nvinfo : EIATTR_MERCURY_ISA_VERSION
	.align		4
        /*0024*/ 	.byte	0x03, 0x5f
        /*0026*/ 	.short	0x0101


	//----- nvinfo : EIATTR_INT_WARP_WIDE_INSTR_OFFSETS
	.align		4
        /*0028*/ 	.byte	0x04, 0x31
        /*002a*/ 	.short	(.L_815 - .L_814)


	//   ....[0]....
.L_814:
        /*002c*/ 	.word	0x00002140


	//   ....[1]....
        /*0030*/ 	.word	0x00003a80


	//----- nvinfo : EIATTR_COOP_GROUP_MASK_REGIDS
	.align		4
.L_815:
        /*0034*/ 	.byte	0x04, 0x29
        /*0036*/ 	.short	(.L_817 - .L_816)


	//   ....[0]....
.L_816:
        /*0038*/ 	.word	0xffffffff


	//   ....[1]....
        /*003c*/ 	.word	0xffffffff


	//   ....[2]....
        /*0040*/ 	.word	0xffffffff


	//   ....[3]....
        /*0044*/ 	.word	0xffffffff


	//   ....[4]....
        /*0048*/ 	.word	0xffffffff


	//   ....[5]....
        /*004c*/ 	.word	0xffffffff


	//   ....[6]....
        /*0050*/ 	.word	0xffffffff


	//   ....[7]....
        /*0054*/ 	.word	0xffffffff


	//   ....[8]....
        /*0058*/ 	.word	0xffffffff


	//   ....[9]....
        /*005c*/ 	.word	0xffffffff


	//----- nvinfo : EIATTR_COOP_GROUP_INSTR_OFFSETS
	.align		4
.L_817:
        /*0060*/ 	.byte	0x04, 0x28
        /*0062*/ 	.short	(.L_819 - .L_818)


	//   ....[0]....
.L_818:
        /*0064*/ 	.word	0x00000f60


	//   ....[1]....
        /*0068*/ 	.word	0x00000f80


	//   ....[2]....
        /*006c*/ 	.word	0x00000fd0


	//   ....[3]....
        /*0070*/ 	.word	0x00000ff0


	//   ....[4]....
        /*0074*/ 	.word	0x00001020


	//   ....[5]....
        /*0078*/ 	.word	0x00001040


	//   ....[6]....
        /*007c*/ 	.word	0x00001070


	//   ....[7]....
        /*0080*/ 	.word	0x00001090


	//   ....[8]....
        /*0084*/ 	.word	0x000010c0


	//   ....[9]....
        /*0088*/ 	.word	0x000010e0


	//----- nvinfo : EIATTR_EXIT_INSTR_OFFSETS
	.align		4
.L_819:
        /*008c*/ 	.byte	0x04, 0x1c
        /*008e*/ 	.short	(.L_821 - .L_820)


	//   ....[0]....
.L_820:
        /*0090*/ 	.word	0x00003b70


	//   ....[1]....
        /*0094*/ 	.word	0x00003cb0


	//   ....[2]....
        /*0098*/ 	.word	0x00003f10


	//----- nvinfo : EIATTR_MAX_THREADS
	.align		4
.L_821:
        /*009c*/ 	.byte	0x04, 0x05
        /*009e*/ 	.short	(.L_823 - .L_822)
.L_822:
        /*00a0*/ 	.word	0x000002a0
        /*00a4*/ 	.word	0x00000001
        /*00a8*/ 	.word	0x00000001


	//----- nvinfo : EIATTR_CRS_STACK_SIZE
	.align		4
.L_823:
        /*00ac*/ 	.byte	0x04, 0x1e
        /*00ae*/ 	.short	(.L_825 - .L_824)
.L_824:
        /*00b0*/ 	.word	0x00000000


	//----- nvinfo : EIATTR_CBANK_PARAM_SIZE
	.align		4
.L_825:
        /*00b4*/ 	.byte	0x03, 0x19
        /*00b6*/ 	.short	0x00b8


	//----- nvinfo : EIATTR_PARAM_CBANK
	.align		4
        /*00b8*/ 	.byte	0x04, 0x0a
        /*00ba*/ 	.short	(.L_827 - .L_826)
	.align		4
.L_826:
        /*00bc*/ 	.word	index@(.nv.constant0._Z35group_norm_nhwc_bwd_one_pass_kernelI11Fp16IOBf16WLi64ELi42ELi672EEv26Group_norm_nhwc_bwd_params)
        /*00c0*/ 	.short	0x0210
        /*00c2*/ 	.short	0x00b8


	//----- nvinfo : EIATTR_SW_WAR
	.align		4
.L_827:
        /*00c4*/ 	.byte	0x04, 0x36
        /*00c6*/ 	.short	(.L_829 - .L_828)
.L_828:
        /*00c8*/ 	.word	0x00000008
.L_829:


//--------------------- .nv.info._Z35group_norm_nhwc_bwd_one_pass_kernelI11Fp16IOBf16WLi128ELi42ELi672EEv26Group_norm_nhwc_bwd_params --------------------------
	.section	.nv.info._Z35group_norm_nhwc_bwd_one_pass_kernelI11Fp16IOBf16WLi128ELi42ELi672EEv26Group_norm_nhwc_bwd_params,"",@"SHT_CUDA_INFO"
	.sectionflags	@""
	.align	4


	//----- nvinfo : EIATTR_CUDA_API_VERSION
	.align		4
        /*0000*/ 	.byte	0x04, 0x37
        /*0002*/ 	.short	(.L_831 - .L_830)
.L_830:
        /*0004*/ 	.word	0x00000082


	//----- nvinfo : EIATTR_KPARAM_INFO
	.align		4
.L_831:
        /*0008*/ 	.byte	0x04, 0x17
        /*000a*/ 	.short	(.L_833 - .L_832)
.L_832:
        /*000c*/ 	.word	0x00000000
        /*0010*/ 	.short	0x0000
        /*0012*/ 	.short	0x0000
        /*0014*/ 	.byte	0x00, 0xf0, 0xe1, 0x02


	//----- nvinfo : EIATTR_SPARSE_MMA_MASK
	.align		4
.L_833:
        /*0018*/ 	.byte	0x03, 0x50
        /*001a*/ 	.short	0x0000


	//----- nvinfo : EIATTR_MAXREG_COUNT
	.align		4
        /*001c*/ 	.byte	0x03, 0x1b
        /*001e*/ 	.short	0x0050


	//----- nvinfo : EIATTR_NUM_BARRIERS
	.align		4
        /*0020*/ 	.byte	0x02, 0x4c
        /*0022*/ 	.byte	0x01
	.zero		1


	//----- nvinfo : EIATTR_ANNOTATIONS
	.align		4
        /*0024*/ 	.byte	0x04, 0x55
        /*0026*/ 	.short	(.L_835 - .L_834)


	//   ....[0]....
.L_834:
        /*0028*/ 	.word	0x00000001
        /*002c*/ 	.byte	0x30, 0x03, 0x00, 0x00, 0x01, 0x00, 0x00, 0x00, 0x60, 0x16, 0x00, 0x00, 0x01, 0x00, 0x00, 0x00
        /*003c*/ 	.byte	0xb0, 0x16, 0x00, 0x00, 0x01, 0x00, 0x00, 0x00, 0x60, 0x18, 0x00, 0x00


	//----- nvinfo : EIATTR_MERCURY_ISA_VERSION
	.align		4
.L_835:
        /*0048*/ 	.byte	0x03, 0x5f
        /*004a*/ 	.short	0x0101


	//----- nvinfo : EIATTR_INT_WARP_WIDE_INSTR_OFFSETS
	.align		4
        /*004c*/ 	.byte	0x04, 0x31
        /*004e*/ 	.short	(.L_837 - .L_836)


	//   ....[0]....
.L_836:
        /*0050*/ 	.word	0x00002930


	//   ....[1]....
        /*0054*/ 	.word	0x00004960


	//----- nvinfo : EIATTR_COOP_GROUP_MASK_REGIDS
	.align		4
.L_837:
        /*0058*/ 	.byte	0x04, 0x29
        /*005a*/ 	.short	(.L_839 - .L_838)


	//   ....[0]....
.L_838:
        /*005c*/ 	.word	0xffffffff


	//   ....[1]....
        /*0060*/ 	.word	0xffffffff


	//   ....[2]....
        /*0064*/ 	.word	0xffffffff


	//   ....[3]....
        /*0068*/ 	.word	0xffffffff


	//   ....[4]....
        /*006c*/ 	.word	0xffffffff


	//   ....[5]....
        /*0070*/ 	.word	0xffffffff


	//   ....[6]....
        /*0074*/ 	.word	0xffffffff


	//   ....[7]....
        /*0078*/ 	.word	0xffffffff


	//   ....[8]....
        /*007c*/ 	.word	0xffffffff


	//   ....[9]....
        /*0080*/ 	.word	0xffffffff


	//----- nvinfo : EIATTR_COOP_GROUP_INSTR_OFFSETS
	.align		4
.L_839:
        /*0084*/ 	.byte	0x04, 0x28
        /*0086*/ 	.short	(.L_841 - .L_840)


	//   ....[0]....
.L_840:
        /*0088*/ 	.word	0x00001700


	//   ....[1]....
        /*008c*/ 	.word	0x00001710


	//   ....[2]....
        /*0090*/ 	.word	0x00001760


	//   ....[3]....
        /*0094*/ 	.word	0x00001770


	//   ....[4]....
        /*0098*/ 	.word	0x000017a0


	//   ....[5]....
        /*009c*/ 	.word	0x000017c0


	//   ....[6]....
        /*00a0*/ 	.word	0x000017f0


	//   ....[7]....
        /*00a4*/ 	.word	0x00001810


	//   ....[8]....
        /*00a8*/ 	.word	0x00001880


	//   ....[9]....
        /*00ac*/ 	.word	0x00001890


	//----- nvinfo : EIATTR_EXIT_INSTR_OFFSETS
	.align		4
.L_841:
        /*00b0*/ 	.byte	0x04, 0x1c
        /*00b2*/ 	.short	(.L_843 - .L_842)


	//   ....[0]....
.L_842:
        /*00b4*/ 	.word	0x00004a50


	//   ....[1]....
        /*00b8*/ 	.word	0x00004b90


	//   ....[2]....
        /*00bc*/ 	.word	0x00004e00


	//----- nvinfo : EIATTR_MAX_THREADS
	.align		4
.L_843:
        /*00c0*/ 	.byte	0x04, 0x05
        /*00c2*/ 	.short	(.L_845 - .L_844)
.L_844:
        /*00c4*/ 	.word	0x000002a0
        /*00c8*/ 	.word	0x00000001
        /*00cc*/ 	.word	0x00000001


	//----- nvinfo : EIATTR_CRS_STACK_SIZE
	.align		4
.L_845:
        /*00d0*/ 	.byte	0x04, 0x1e
        /*00d2*/ 	.short	(.L_847 - .L_846)
.L_846:
        /*00d4*/ 	.word	0x00000000


	//----- nvinfo : EIATTR_CBANK_PARAM_SIZE
	.align		4
.L_847:
        /*00d8*/ 	.byte	0x03, 0x19
        /*00da*/ 	.short	0x00b8


	//----- nvinfo : EIATTR_PARAM_CBANK
	.align		4
        /*00dc*/ 	.byte	0x04, 0x0a
        /*00de*/ 	.short	(.L_849 - .L_848)
	.align		4
.L_848:
        /*00e0*/ 	.word	index@(.nv.constant0._Z35group_norm_nhwc_bwd_one_pass_kernelI11Fp16IOBf16WLi128ELi42ELi672EEv26Group_norm_nhwc_bwd_params)
        /*00e4*/ 	.short	0x0210
        /*00e6*/ 	.short	0x00b8


	//----- nvinfo : EIATTR_SW_WAR
	.align		4
.L_849:
        /*00e8*/ 	.byte	0x04, 0x36
        /*00ea*/ 	.short	(.L_851 - .L_850)
.L_850:
        /*00ec*/ 	.word	0x00000008
.L_851:


//--------------------- .nv.info._Z35group_norm_nhwc_bwd_one_pass_kernelI11Fp16IOBf16WLi256ELi42ELi672EEv26Group_norm_nhwc_bwd_params --------------------------
	.section	.nv.info._Z35group_norm_nhwc_bwd_one_pass_kernelI11Fp16IOBf16WLi256ELi42ELi672EEv26Group_norm_nhwc_bwd_params,"",@"SHT_CUDA_INFO"
	.sectionflags	@""
	.align	4


	//----- nvinfo : EIATTR_CUDA_API_VERSION
	.align		4
        /*0000*/ 	.byte	0x04, 0x37
        /*0002*/ 	.short	(.L_853 - .L_852)
.L_852:
        /*0004*/ 	.word	0x00000082


	//----- nvinfo : EIATTR_KPARAM_INFO
	.align		4
.L_853:
        /*0008*/ 	.byte	0x04, 0x17
        /*000a*/ 	.short	(.L_855 - .L_854)
.L_854:
        /*000c*/ 	.word	0x00000000
        /*0010*/ 	.short	0x0000
        /*0012*/ 	.short	0x0000
        /*0014*/ 	.byte	0x00, 0xf0, 0xe1, 0x02


	//----- nvinfo : EIATTR_SPARSE_MMA_MASK
	.align		4
.L_855:
        /*0018*/ 	.byte	0x03, 0x50
        /*001a*/ 	.short	0x0000


	//----- nvinfo : EIATTR_MAXREG_COUNT
	.align		4
        /*001c*/ 	.byte	0x03, 0x1b
        /*001e*/ 	.short	0x0050


	//----- nvinfo : EIATTR_NUM_BARRIERS
	.align		4
        /*0020*/ 	.byte	0x02, 0x4c
        /*0022*/ 	.byte	0x01
	.zero		1


	//----- nvinfo : EIATTR_MERCURY_ISA_VERSION
	.align		4
        /*0024*/ 	.byte	0x03, 0x5f
        /*0026*/ 	.short	0x0101


	//----- nvinfo : EIATTR_INT_WARP_WIDE_INSTR_OFFSETS
	.align		4
        /*0028*/ 	.byte	0x04, 0x31
        /*002a*/ 	.short	(.L_857 - .L_856)


	//   ....[0]....
.L_856:
        /*002c*/ 	.word	0x00003750


	//   ....[1]....
        /*0030*/ 	.word	0x00006380


	//----- nvinfo : EIATTR_COOP_GROUP_MASK_REGIDS
	.align		4
.L_857:
        /*0034*/ 	.byte	0x04, 0x29
        /*0036*/ 	.short	(.L_859 - .L_858)


	//   ....[0]....
.L_858:
        /*0038*/ 	.word	0xffffffff


	//   ....[1]....
        /*003c*/ 	.word	0xffffffff


	//   ....[2]....
        /*0040*/ 	.word	0xffffffff


	//   ....[3]....
        /*0044*/ 	.word	0xffffffff


	//   ....[4]....
        /*0048*/ 	.word	0xffffffff


	//   ....[5]....
        /*004c*/ 	.word	0xffffffff


	//   ....[6]....
        /*0050*/ 	.word	0xffffffff


	//   ....[7]....
        /*0054*/ 	.word	0xffffffff


	//   ....[8]....
        /*0058*/ 	.word	0xffffffff


	//   ....[9]....
        /*005c*/ 	.word	0xffffffff


	//----- nvinfo : EIATTR_COOP_GROUP_INSTR_OFFSETS
	.align		4
.L_859:
        /*0060*/ 	.byte	0x04, 0x28
        /*0062*/ 	.short	(.L_861 - .L_860)


	//   ....[0]....
.L_860:
        /*0064*/ 	.word	0x000025f0


	//   ....[1]....
        /*0068*/ 	.word	0x00002630


	//   ....[2]....
        /*006c*/ 	.word	0x00002680


	//   ....[3]....
        /*0070*/ 	.word	0x000026a0


	//   ....[4]....
        /*0074*/ 	.word	0x000026d0


	//   ....[5]....
        /*0078*/ 	.word	0x000026f0


	//   ....[6]....
        /*007c*/ 	.word	0x00002720


	//   ....[7]....
        /*0080*/ 	.word	0x00002740


	//   ....[8]....
        /*0084*/ 	.word	0x00002770


	//   ....[9]....
        /*0088*/ 	.word	0x000027a0


	//----- nvinfo : EIATTR_EXIT_INSTR_OFFSETS
	.align		4
.L_861:
        /*008c*/ 	.byte	0x04, 0x1c
        /*008e*/ 	.short	(.L_863 - .L_862)


	//   ....[0]....
.L_862:
        /*0090*/ 	.word	0x00006470


	//   ....[1]....
        /*0094*/ 	.word	0x000065b0


	//   ....[2]....
        /*0098*/ 	.word	0x00006810


	//----- nvinfo : EIATTR_MAX_THREADS
	.align		4
.L_863:
        /*009c*/ 	.byte	0x04, 0x05
        /*009e*/ 	.short	(.L_865 - .L_864)
.L_864:
        /*00a0*/ 	.word	0x000002a0
        /*00a4*/ 	.word	0x00000001
        /*00a8*/ 	.word	0x00000001


	//----- nvinfo : EIATTR_CRS_STACK_SIZE
	.align		4
.L_865:
        /*00ac*/ 	.byte	0x04, 0x1e
        /*00ae*/ 	.short	(.L_867 - .L_866)
.L_866:
        /*00b0*/ 	.word	0x00000000


	//----- nvinfo : EIATTR_CBANK_PARAM_SIZE
	.align		4
.L_867:
        /*00b4*/ 	.byte	0x03, 0x19
        /*00b6*/ 	.short	0x00b8


	//----- nvinfo : EIATTR_PARAM_CBANK
	.align		4
        /*00b8*/ 	.byte	0x04, 0x0a
        /*00ba*/ 	.short	(.L_869 - .L_868)
	.align		4
.L_868:
        /*00bc*/ 	.word	index@(.nv.constant0._Z35group_norm_nhwc_bwd_one_pass_kernelI11Fp16IOBf16WLi256ELi42ELi672EEv26Group_norm_nhwc_bwd_params)
        /*00c0*/ 	.short	0x0210
        /*00c2*/ 	.short	0x00b8


	//----- nvinfo : EIATTR_SW_WAR
	.align		4
.L_869:
        /*00c4*/ 	.byte	0x04, 0x36
        /*00c6*/ 	.short	(.L_871 - .L_870)
.L_870:
        /*00c8*/ 	.word	0x00000008
.L_871:


//--------------------- .nv.info._Z35group_norm_nhwc_bwd_one_pass_kernelI11Fp16IOBf16WLi512ELi42ELi672EEv26Group_norm_nhwc_bwd_params --------------------------
	.section	.nv.info._Z35group_norm_nhwc_bwd_one_pass_kernelI11Fp16IOBf16WLi512ELi42ELi672EEv26Group_norm_nhwc_bwd_params,"",@"SHT_CUDA_INFO"
	.sectionflags	@""
	.align	4


	//----- nvinfo : EIATTR_CUDA_API_VERSION
	.align		4
        /*0000*/ 	.byte	0x04, 0x37
        /*0002*/ 	.short	(.L_873 - .L_872)
.L_872:
        /*0004*/ 	.word	0x00000082


	//----- nvinfo : EIATTR_KPARAM_INFO
	.align		4
.L_873:
        /*0008*/ 	.byte	0x04, 0x17
        /*000a*/ 	.short	(.L_875 - .L_874)
.L_874:
        /*000c*/ 	.word	0x00000000
        /*0010*/ 	.short	0x0000
        /*0012*/ 	.short	0x0000
        /*0014*/ 	.byte	0x00, 0xf0, 0xe1, 0x02


	//----- nvinfo : EIATTR_SPARSE_MMA_MASK
	.align		4
.L_875:
        /*0018*/ 	.byte	0x03, 0x50
        /*001a*/ 	.short	0x0000


	//----- nvinfo : EIATTR_MAXREG_COUNT
	.align		4
        /*001c*/ 	.byte	0x03, 0x1b
        /*001e*/ 	.short	0x0050


	//----- nvinfo : EIATTR_NUM_BARRIERS
	.align		4
        /*0020*/ 	.byte	0x02, 0x4c
        /*0022*/ 	.byte	0x01
	.zero		1


	//----- nvinfo : EIATTR_MERCURY_ISA_VERSION
	.align		4
        /*0024*/ 	.byte	0x03, 0x5f
        /*0026*/ 	.short	0x0101


	//----- nvinfo : EIATTR_INT_WARP_WIDE_INSTR_OFFSETS
	.align		4
        /*0028*/ 	.byte	0x04, 0x31
        /*002a*/ 	.short	(.L_877 - .L_876)


	//   ....[0]....
.L_876:
        /*002c*/ 	.word	0x00005600


	//   ....[1]....
        /*0030*/ 	.word	0x00009d60


	//----- nvinfo : EIATTR_COOP_GROUP_MASK_REGIDS
	.align		4
.L_877:
        /*0034*/ 	.byte	0x04, 0x29
        /*0036*/ 	.short	(.L_879 - .L_878)


	//   ....[0]....
.L_878:
        /*0038*/ 	.word	0xffffffff


	//   ....[1]....
        /*003c*/ 	.word	0xffffffff


	//   ....[2]....
        /*0040*/ 	.word	0xffffffff


	//   ....[3]....
        /*0044*/ 	.word	0xffffffff


	//   ....[4]....
        /*0048*/ 	.word	0xffffffff


	//   ....[5]....
        /*004c*/ 	.word	0xffffffff


	//   ....[6]....
        /*0050*/ 	.word	0xffffffff


	//   ....[7]....
        /*0054*/ 	.word	0xffffffff


	//   ....[8]....
        /*0058*/ 	.word	0xffffffff


	//   ....[9]....
        /*005c*/ 	.word	0xffffffff


	//----- nvinfo : EIATTR_COOP_GROUP_INSTR_OFFSETS
	.align		4
.L_879:
        /*0060*/ 	.byte	0x04, 0x28
        /*0062*/ 	.short	(.L_881 - .L_880)


	//   ....[0]....
.L_880:
        /*0064*/ 	.word	0x00004430


	//   ....[1]....
        /*0068*/ 	.word	0x00004470


	//   ....[2]....
        /*006c*/ 	.word	0x00004510


	//   ....[3]....
        /*0070*/ 	.word	0x00004530


	//   ....[4]....
        /*0074*/ 	.word	0x00004560


	//   ....[5]....
        /*0078*/ 	.word	0x00004580


	//   ....[6]....
        /*007c*/ 	.word	0x000045b0


	//   ....[7]....
        /*0080*/ 	.word	0x000045d0


	//   ....[8]....
        /*0084*/ 	.word	0x00004600


	//   ....[9]....
        /*0088*/ 	.word	0x00004620


	//----- nvinfo : EIATTR_EXIT_INSTR_OFFSETS
	.align		4
.L_881:
        /*008c*/ 	.byte	0x04, 0x1c
        /*008e*/ 	.short	(.L_883 - .L_882)


	//   ....[0]....
.L_882:
        /*0090*/ 	.word	0x00009e50


	//   ....[1]....
        /*0094*/ 	.word	0x00009f90


	//   ....[2]....
        /*0098*/ 	.word	0x0000a1f0


	//----- nvinfo : EIATTR_MAX_THREADS
	.align		4
.L_883:
        /*009c*/ 	.byte	0x04, 0x05
        /*009e*/ 	.short	(.L_885 - .L_884)
.L_884:
        /*00a0*/ 	.word	0x000002a0
        /*00a4*/ 	.word	0x00000001
        /*00a8*/ 	.word	0x00000001


	//----- nvinfo : EIATTR_CRS_STACK_SIZE
	.align		4
.L_885:
        /*00ac*/ 	.byte	0x04, 0x1e
        /*00ae*/ 	.short	(.L_887 - .L_886)
.L_886:
        /*00b0*/ 	.word	0x00000000


	//----- nvinfo : EIATTR_CBANK_PARAM_SIZE
	.align		4
.L_887:
        /*00b4*/ 	.byte	0x03, 0x19
        /*00b6*/ 	.short	0x00b8


	//----- nvinfo : EIATTR_PARAM_CBANK
	.align		4
        /*00b8*/ 	.byte	0x04, 0x0a
        /*00ba*/ 	.short	(.L_889 - .L_888)
	.align		4
.L_888:
        /*00bc*/ 	.word	index@(.nv.constant0._Z35group_norm_nhwc_bwd_one_pass_kernelI11Fp16IOBf16WLi512ELi42ELi672EEv26Group_norm_nhwc_bwd_params)
        /*00c0*/ 	.short	0x0210
        /*00c2*/ 	.short	0x00b8


	//----- nvinfo : EIATTR_SW_WAR
	.align		4
.L_889:
        /*00c4*/ 	.byte	0x04, 0x36
        /*00c6*/ 	.short	(.L_891 - .L_890)
.L_890:
        /*00c8*/ 	.word	0x00000008
.L_891:


//--------------------- .nv.info._Z35group_norm_nhwc_bwd_one_pass_kernelI11Fp16IOFp16WLi64ELi42ELi672EEv26Group_norm_nhwc_bwd_params --------------------------
	.section	.nv.info._Z35group_norm_nhwc_bwd_one_pass_kernelI11Fp16IOFp16WLi64ELi42ELi672EEv26Group_norm_nhwc_bwd_params,"",@"SHT_CUDA_INFO"
	.sectionflags	@""
	.align	4


	//----- nvinfo : EIATTR_CUDA_API_VERSION
	.align		4
        /*0000*/ 	.byte	0x04, 0x37
        /*0002*/ 	.short	(.L_893 - .L_892)
.L_892:
        /*0004*/ 	.word	0x00000082


	//----- nvinfo : EIATTR_KPARAM_INFO
	.align		4
.L_893:
        /*0008*/ 	.byte	0x04, 0x17
        /*000a*/ 	.short	(.L_895 - .L_894)
.L_894:
        /*000c*/ 	.word	0x00000000
        /*0010*/ 	.short	0x0000
        /*0012*/ 	.short	0x0000
        /*0014*/ 	.byte	0x00, 0xf0, 0xe1, 0x02


	//----- nvinfo : EIATTR_SPARSE_MMA_MASK
	.align		4
.L_895:
        /*0018*/ 	.byte	0x03, 0x50
        /*001a*/ 	.short	0x0000


	//----- nvinfo : EIATTR_MAXREG_COUNT
	.align		4
        /*001c*/ 	.byte	0x03, 0x1b
        /*001e*/ 	.short	0x0050


	//----- nvinfo : EIATTR_NUM_BARRIERS
	.align		4
        /*0020*/ 	.byte	0x02, 0x4c
        /*0022*/ 	.byte	0x01
	.zero		1


	//----- nvinfo : EIATTR_MERCURY_ISA_VERSION
	.align		4
        /*0024*/ 	.byte	0x03, 0x5f
        /*0026*/ 	.short	0x0101


	//----- nvinfo : EIATTR_INT_WARP_WIDE_INSTR_OFFSETS
	.align		4
        /*0028*/ 	.byte	0x04, 0x31
        /*002a*/ 	.short	(.L_897 - .L_896)


	//   ....[0]....
.L_896:
        /*002c*/ 	.word	0x00002140


	//   ....[1]....
        /*0030*/ 	.word	0x00003a80


	//----- nvinfo : EIATTR_COOP_GROUP_MASK_REGIDS
	.align		4
.L_897:
        /*0034*/ 	.byte	0x04, 0x29
        /*0036*/ 	.short	(.L_899 - .L_898)


	//   ....[0]....
.L_898:
        /*0038*/ 	.word	0xffffffff


	//   ....[1]....
        /*003c*/ 	.word	0xffffffff


	//   ....[2]....
        /*0040*/ 	.word	0xffffffff


	//   ....[3]....
        /*0044*/ 	.word	0xffffffff


	//   ....[4]....
        /*0048*/ 	.word	0xffffffff


	//   ....[5]....
        /*004c*/ 	.word	0xffffffff


	//   ....[6]....
        /*0050*/ 	.word	0xffffffff


	//   ....[7]....
        /*0054*/ 	.word	0xffffffff


	//   ....[8]....
        /*0058*/ 	.word	0xffffffff


	//   ....[9]....
        /*005c*/ 	.word	0xffffffff


	//----- nvinfo : EIATTR_COOP_GROUP_INSTR_OFFSETS
	.align		4
.L_899:
        /*0060*/ 	.byte	0x04, 0x28
        /*0062*/ 	.short	(.L_901 - .L_900)


	//   ....[0]....
.L_900:
        /*0064*/ 	.word	0x00000f60


	//   ....[1]....
        /*0068*/ 	.word	0x00000f80


	//   ....[2]....
        /*006c*/ 	.word	0x00000fd0


	//   ....[3]....
        /*0070*/ 	.word	0x00000ff0


	//   ....[4]....
        /*0074*/ 	.word	0x00001020


	//   ....[5]....
        /*0078*/ 	.word	0x00001040


	//   ....[6]....
        /*007c*/ 	.word	0x00001070


	//   ....[7]....
        /*0080*/ 	.word	0x00001090


	//   ....[8]....
        /*0084*/ 	.word	0x000010c0


	//   ....[9]....
        /*0088*/ 	.word	0x000010e0


	//----- nvinfo : EIATTR_EXIT_INSTR_OFFSETS
	.align		4
.L_901:
        /*008c*/ 	.byte	0x04, 0x1c
        /*008e*/ 	.short	(.L_903 - .L_902)


	//   ....[0]....
.L_902:
        /*0090*/ 	.word	0x00003b70


	//   ....[1]....
        /*0094*/ 	.word	0x00003cb0


	//   ....[2]....
        /*0098*/ 	.word	0x00003f10


	//----- nvinfo : EIATTR_MAX_THREADS
	.align		4
.L_903:
        /*009c*/ 	.byte	0x04, 0x05
        /*009e*/ 	.short	(.L_905 - .L_904)
.L_904:
        /*00a0*/ 	.word	0x000002a0
        /*00a4*/ 	.word	0x00000001
        /*00a8*/ 	.word	0x00000001


	//----- nvinfo : EIATTR_CRS_STACK_SIZE
	.align		4
.L_905:
        /*00ac*/ 	.byte	0x04, 0x1e
        /*00ae*/ 	.short	(.L_907 - .L_906)
.L_906:
        /*00b0*/ 	.word	0x00000000


	//----- nvinfo : EIATTR_CBANK_PARAM_SIZE
	.align		4
.L_907:
        /*00b4*/ 	.byte	0x03, 0x19
        /*00b6*/ 	.short	0x00b8


	//----- nvinfo : EIATTR_PARAM_CBANK
	.align		4
        /*00b8*/ 	.byte	0x04, 0x0a
        /*00ba*/ 	.short	(.L_909 - .L_908)
	.align		4
.L_908:
        /*00bc*/ 	.word	index@(.nv.constant0._Z35group_norm_nhwc_bwd_one_pass_kernelI11Fp16IOFp16WLi64ELi42ELi672EEv26Group_norm_nhwc_bwd_params)
        /*00c0*/ 	.short	0x0210
        /*00c2*/ 	.short	0x00b8


	//----- nvinfo : EIATTR_SW_WAR
	.align		4
.L_909:
        /*00c4*/ 	.byte	0x04, 0x36
        /*00c6*/ 	.short	(.L_911 - .L_910)
.L_910:
        /*00c8*/ 	.word	0x00000008
.L_911:


//--------------------- .nv.info._Z35group_norm_nhwc_bwd_one_pass_kernelI11Fp16IOFp16WLi128ELi42ELi672EEv26Group_norm_nhwc_bwd_params --------------------------
	.section	.nv.info._Z35group_norm_nhwc_bwd_one_pass_kernelI11Fp16IOFp16WLi128ELi42ELi672EEv26Group_norm_nhwc_bwd_params,"",@"SHT_CUDA_INFO"
	.sectionflags	@""
	.align	4


	//----- nvinfo : EIATTR_CUDA_API_VERSION
	.align		4
        /*0000*/ 	.byte	0x04, 0x37
        /*0002*/ 	.short	(.L_913 - .L_912)
.L_912:
        /*0004*/ 	.word	0x00000082


	//----- nvinfo : EIATTR_KPARAM_INFO
	.align		4
.L_913:
        /*0008*/ 	.byte	0x04, 0x17
        /*000a*/ 	.short	(.L_915 - .L_914)
.L_914:
        /*000c*/ 	.word	0x00000000
        /*0010*/ 	.short	0x0000
        /*0012*/ 	.short	0x0000
        /*0014*/ 	.byte	0x00, 0xf0, 0xe1, 0x02


	//----- nvinfo : EIATTR_SPARSE_MMA_MASK
	.align		4
.L_915:
        /*0018*/ 	.byte	0x03, 0x50
        /*001a*/ 	.short	0x0000


	//----- nvinfo : EIATTR_MAXREG_COUNT
	.align		4
        /*001c*/ 	.byte	0x03, 0x1b
        /*001e*/ 	.short	0x0050


	//----- nvinfo : EIATTR_NUM_BARRIERS
	.align		4
        /*0020*/ 	.byte	0x02, 0x4c
        /*0022*/ 	.byte	0x01
	.zero		1


	//----- nvinfo : EIATTR_ANNOTATIONS
	.align		4
        /*0024*/ 	.byte	0x04, 0x55
        /*0026*/ 	.short	(.L_917 - .L_916)


	//   ....[0]....
.L_916:
        /*0028*/ 	.word	0x00000001
        /*002c*/ 	.byte	0x30, 0x03, 0x00, 0x00, 0x01, 0x00, 0x00, 0x00, 0x60, 0x16, 0x00, 0x00, 0x01, 0x00, 0x00, 0x00
        /*003c*/ 	.byte	0xb0, 0x16, 0x00, 0x00, 0x01, 0x00, 0x00, 0x00, 0x60, 0x18, 0x00, 0x00


	//----- nvinfo : EIATTR_MERCURY_ISA_VERSION
	.align		4
.L_917:
        /*0048*/ 	.byte	0x03, 0x5f
        /*004a*/ 	.short	0x0101


	//----- nvinfo : EIATTR_INT_WARP_WIDE_INSTR_OFFSETS
	.align		4
        /*004c*/ 	.byte	0x04, 0x31
        /*004e*/ 	.short	(.L_919 - .L_918)


	//   ....[0]....
.L_918:
        /*0050*/ 	.word	0x00002930


	//   ....[1]....
        /*0054*/ 	.word	0x00004960


	//----- nvinfo : EIATTR_COOP_GROUP_MASK_REGIDS
	.align		4
.L_919:
        /*0058*/ 	.byte	0x04, 0x29
        /*005a*/ 	.short	(.L_921 - .L_920)


	//   ....[0]....
.L_920:
        /*005c*/ 	.word	0xffffffff


	//   ....[1]....
        /*0060*/ 	.word	0xffffffff


	//   ....[2]....
        /*0064*/ 	.word	0xffffffff


	//   ....[3]....
        /*0068*/ 	.word	0xffffffff


	//   ....[4]....
        /*006c*/ 	.word	0xffffffff


	//   ....[5]....
        /*0070*/ 	.word	0xffffffff


	//   ....[6]....
        /*0074*/ 	.word	0xffffffff


	//   ....[7]....
        /*0078*/ 	.word	0xffffffff


	//   ....[8]....
        /*007c*/ 	.word	0xffffffff


	//   ....[9]....
        /*0080*/ 	.word	0xffffffff


	//----- nvinfo : EIATTR_COOP_GROUP_INSTR_OFFSETS
	.align		4
.L_921:
        /*0084*/ 	.byte	0x04, 0x28
        /*0086*/ 	.short	(.L_923 - .L_922)


	//   ....[0]....
.L_922:
        /*0088*/ 	.word	0x00001700


	//   ....[1]....
        /*008c*/ 	.word	0x00001710


	//   ....[2]....
        /*0090*/ 	.word	0x00001760


	//   ....[3]....
        /*0094*/ 	.word	0x00001770


	//   ....[4]....
        /*0098*/ 	.word	0x000017a0


	//   ....[5]....
        /*009c*/ 	.word	0x000017c0


	//   ....[6]....
        /*00a0*/ 	.word	0x000017f0


	//   ....[7]....
        /*00a4*/ 	.word	0x00001810


	//   ....[8]....
        /*00a8*/ 	.word	0x00001880


	//   ....[9]....
        /*00ac*/ 	.word	0x00001890


	//----- nvinfo : EIATTR_EXIT_INSTR_OFFSETS
	.align		4
.L_923:
        /*00b0*/ 	.byte	0x04, 0x1c
        /*00b2*/ 	.short	(.L_925 - .L_924)


	//   ....[0]....
.L_924:
        /*00b4*/ 	.word	0x00004a50


	//   ....[1]....
        /*00b8*/ 	.word	0x00004b90


	//   ....[2]....
        /*00bc*/ 	.word	0x00004e00


	//----- nvinfo : EIATTR_MAX_THREADS
	.align		4
.L_925:
        /*00c0*/ 	.byte	0x04, 0x05
        /*00c2*/ 	.short	(.L_927 - .L_926)
.L_926:
        /*00c4*/ 	.word	0x000002a0
        /*00c8*/ 	.word	0x00000001
        /*00cc*/ 	.word	0x00000001


	//----- nvinfo : EIATTR_CRS_STACK_SIZE
	.align		4
.L_927:
        /*00d0*/ 	.byte	0x04, 0x1e
        /*00d2*/ 	.short	(.L_929 - .L_928)
.L_928:
        /*00d4*/ 	.word	0x00000000


	//----- nvinfo : EIATTR_CBANK_PARAM_SIZE
	.align		4
.L_929:
        /*00d8*/ 	.byte	0x03, 0x19
        /*00da*/ 	.short	0x00b8


	//----- nvinfo : EIATTR_PARAM_CBANK
	.align		4
        /*00dc*/ 	.byte	0x04, 0x0a
        /*00de*/ 	.short	(.L_931 - .L_930)
	.align		4
.L_930:
        /*00e0*/ 	.word	index@(.nv.constant0._Z35group_norm_nhwc_bwd_one_pass_kernelI11Fp16IOFp16WLi128ELi42ELi672EEv26Group_norm_nhwc_bwd_params)
        /*00e4*/ 	.short	0x0210
        /*00e6*/ 	.short	0x00b8


	//----- nvinfo : EIATTR_SW_WAR
	.align		4
.L_931:
        /*00e8*/ 	.byte	0x04, 0x36
        /*00ea*/ 	.short	(.L_933 - .L_932)
.L_932:
        /*00ec*/ 	.word	0x00000008
.L_933:


//--------------------- .nv.info._Z35group_norm_nhwc_bwd_one_pass_kernelI11Fp16IOFp16WLi256ELi42ELi672EEv26Group_norm_nhwc_bwd_params --------------------------
	.section	.nv.info._Z35group_norm_nhwc_bwd_one_pass_kernelI11Fp16IOFp16WLi256ELi42ELi672EEv26Group_norm_nhwc_bwd_params,"",@"SHT_CUDA_INFO"
	.sectionflags	@""
	.align	4


	//----- nvinfo : EIATTR_CUDA_API_VERSION
	.align		4
        /*0000*/ 	.byte	0x04, 0x37
        /*0002*/ 	.short	(.L_935 - .L_934)
.L_934:
        /*0004*/ 	.word	0x00000082


	//----- nvinfo : EIATTR_KPARAM_INFO
	.align		4
.L_935:
        /*0008*/ 	.byte	0x04, 0x17
        /*000a*/ 	.short	(.L_937 - .L_936)
.L_936:
        /*000c*/ 	.word	0x00000000
        /*0010*/ 	.short	0x0000
        /*0012*/ 	.short	0x0000
        /*0014*/ 	.byte	0x00, 0xf0, 0xe1, 0x02


	//----- nvinfo : EIATTR_SPARSE_MMA_MASK
	.align		4
.L_937:
        /*0018*/ 	.byte	0x03, 0x50
        /*001a*/ 	.short	0x0000


	//----- nvinfo : EIATTR_MAXREG_COUNT
	.align		4
        /*001c*/ 	.byte	0x03, 0x1b
        /*001e*/ 	.short	0x0050


	//----- nvinfo : EIATTR_NUM_BARRIERS
	.align		4
        /*0020*/ 	.byte	0x02, 0x4c
        /*0022*/ 	.byte	0x01
	.zero		1


	//----- nvinfo : EIATTR_MERCURY_ISA_VERSION
	.align		4
        /*0024*/ 	.byte	0x03, 0x5f
        /*0026*/ 	.short	0x0101


	//----- nvinfo : EIATTR_INT_WARP_WIDE_INSTR_OFFSETS
	.align		4
        /*0028*/ 	.byte	0x04, 0x31
        /*002a*/ 	.short	(.L_939 - .L_938)


	//   ....[0]....
.L_938:
        /*002c*/ 	.word	0x00003750


	//   ....[1]....
        /*0030*/ 	.word	0x00006380


	//----- nvinfo : EIATTR_COOP_GROUP_MASK_REGIDS
	.align		4
.L_939:
        /*0034*/ 	.byte	0x04, 0x29
        /*0036*/ 	.short	(.L_941 - .L_940)


	//   ....[0]....
.L_940:
        /*0038*/ 	.word	0xffffffff


	//   ....[1]....
        /*003c*/ 	.word	0xffffffff


	//   ....[2]....
        /*0040*/ 	.word	0xffffffff


	//   ....[3]....
        /*0044*/ 	.word	0xffffffff


	//   ....[4]....
        /*0048*/ 	.word	0xffffffff


	//   ....[5]....
        /*004c*/ 	.word	0xffffffff


	//   ....[6]....
        /*0050*/ 	.word	0xffffffff


	//   ....[7]....
        /*0054*/ 	.word	0xffffffff


	//   ....[8]....
        /*0058*/ 	.word	0xffffffff


	//   ....[9]....
        /*005c*/ 	.word	0xffffffff


	//----- nvinfo : EIATTR_COOP_GROUP_INSTR_OFFSETS
	.align		4
.L_941:
        /*0060*/ 	.byte	0x04, 0x28
        /*0062*/ 	.short	(.L_943 - .L_942)


	//   ....[0]....
.L_942:
        /*0064*/ 	.word	0x000025f0


	//   ....[1]....
        /*0068*/ 	.word	0x00002630


	//   ....[2]....
        /*006c*/ 	.word	0x00002680


	//   ....[3]....
        /*0070*/ 	.word	0x000026a0


	//   ....[4]....
        /*0074*/ 	.word	0x000026d0


	//   ....[5]....
        /*0078*/ 	.word	0x000026f0


	//   ....[6]....
        /*007c*/ 	.word	0x00002720


	//   ....[7]....
        /*0080*/ 	.word	0x00002740


	//   ....[8]....
        /*0084*/ 	.word	0x00002770


	//   ....[9]....
        /*0088*/ 	.word	0x000027a0


	//----- nvinfo : EIATTR_EXIT_INSTR_OFFSETS
	.align		4
.L_943:
        /*008c*/ 	.byte	0x04, 0x1c
        /*008e*/ 	.short	(.L_945 - .L_944)


	//   ....[0]....
.L_944:
        /*0090*/ 	.word	0x00006470


	//   ....[1]....
        /*0094*/ 	.word	0x000065b0


	//   ....[2]....
        /*0098*/ 	.word	0x00006810


	//----- nvinfo : EIATTR_MAX_THREADS
	.align		4
.L_945:
        /*009c*/ 	.byte	0x04, 0x05
        /*009e*/ 	.short	(.L_947 - .L_946)
.L_946:
        /*00a0*/ 	.word	0x000002a0
        /*00a4*/ 	.word	0x00000001
        /*00a8*/ 	.word	0x00000001


	//----- nvinfo : EIATTR_CRS_STACK_SIZE
	.align		4
.L_947:
        /*00ac*/ 	.byte	0x04, 0x1e
        /*00ae*/ 	.short	(.L_949 - .L_948)
.L_948:
        /*00b0*/ 	.word	0x00000000


	//----- nvinfo : EIATTR_CBANK_PARAM_SIZE
	.align		4
.L_949:
        /*00b4*/ 	.byte	0x03, 0x19
        /*00b6*/ 	.short	0x00b8


	//----- nvinfo : EIATTR_PARAM_CBANK
	.align		4
        /*00b8*/ 	.byte	0x04, 0x0a
        /*00ba*/ 	.short	(.L_951 - .L_950)
	.align		4
.L_950:
        /*00bc*/ 	.word	index@(.nv.constant0._Z35group_norm_nhwc_bwd_one_pass_kernelI11Fp16IOFp16WLi256ELi42ELi672EEv26Group_norm_nhwc_bwd_params)
        /*00c0*/ 	.short	0x0210
        /*00c2*/ 	.short	0x00b8


	//----- nvinfo : EIATTR_SW_WAR
	.align		4
.L_951:
        /*00c4*/ 	.byte	0x04, 0x36
        /*00c6*/ 	.short	(.L_953 - .L_952)
.L_952:
        /*00c8*/ 	.word	0x00000008
.L_953:


//--------------------- .nv.info._Z35group_norm_nhwc_bwd_one_pass_kernelI11Fp16IOFp16WLi512ELi42ELi672EEv26Group_norm_nhwc_bwd_params --------------------------
	.section	.nv.info._Z35group_norm_nhwc_bwd_one_pass_kernelI11Fp16IOFp16WLi512ELi42ELi672EEv26Group_norm_nhwc_bwd_params,"",@"SHT_CUDA_INFO"
	.sectionflags	@""
	.align	4


	//----- nvinfo : EIATTR_CUDA_API_VERSION
	.align		4
        /*0000*/ 	.byte	0x04, 0x37
        /*0002*/ 	.short	(.L_955 - .L_954)
.L_954:
        /*0004*/ 	.word	0x00000082


	//----- nvinfo : EIATTR_KPARAM_INFO
	.align		4
.L_955:
        /*0008*/ 	.byte	0x04, 0x17
        /*000a*/ 	.short	(.L_957 - .L_956)
.L_956:
        /*000c*/ 	.word	0x00000000
        /*0010*/ 	.short	0x0000
        /*0012*/ 	.short	0x0000
        /*0014*/ 	.byte	0x00, 0xf0, 0xe1, 0x02


	//----- nvinfo : EIATTR_SPARSE_MMA_MASK
	.align		4
.L_957:
        /*0018*/ 	.byte	0x03, 0x50
        /*001a*/ 	.short	0x0000


	//----- nvinfo : EIATTR_MAXREG_COUNT
	.align		4
        /*001c*/ 	.byte	0x03, 0x1b
        /*001e*/ 	.short	0x0050


	//----- nvinfo : EIATTR_NUM_BARRIERS
	.align		4
        /*0020*/ 	.byte	0x02, 0x4c
        /*0022*/ 	.byte	0x01
	.zero		1


	//----- nvinfo : EIATTR_MERCURY_ISA_VERSION
	.align		4
        /*0024*/ 	.byte	0x03, 0x5f
        /*0026*/ 	.short	0x0101


	//----- nvinfo : EIATTR_INT_WARP_WIDE_INSTR_OFFSETS
	.align		4
        /*0028*/ 	.byte	0x04, 0x31
        /*002a*/ 	.short	(.L_959 - .L_958)


	//   ....[0]....
.L_958:
        /*002c*/ 	.word	0x00005600


	//   ....[1]....
        /*0030*/ 	.word	0x00009d60


	//----- nvinfo : EIATTR_COOP_GROUP_MASK_REGIDS
	.align		4
.L_959:
        /*0034*/ 	.byte	0x04, 0x29
        /*0036*/ 	.short	(.L_961 - .L_960)


	//   ....[0]....
.L_960:
        /*0038*/ 	.word	0xffffffff


	//   ....[1]....
        /*003c*/ 	.word	0xffffffff


	//   ....[2]....
        /*0040*/ 	.word	0xffffffff


	//   ....[3]....
        /*0044*/ 	.word	0xffffffff


	//   ....[4]....
        /*0048*/ 	.word	0xffffffff


	//   ....[5]....
        /*004c*/ 	.word	0xffffffff


	//   ....[6]....
        /*0050*/ 	.word	0xffffffff


	//   ....[7]....
        /*0054*/ 	.word	0xffffffff


	//   ....[8]....
        /*0058*/ 	.word	0xffffffff


	//   ....[9]....
        /*005c*/ 	.word	0xffffffff


	//----- nvinfo : EIATTR_COOP_GROUP_INSTR_OFFSETS
	.align		4
.L_961:
        /*0060*/ 	.byte	0x04, 0x28
        /*0062*/ 	.short	(.L_963 - .L_962)


	//   ....[0]....
.L_962:
        /*0064*/ 	.word	0x00004430


	//   ....[1]....
        /*0068*/ 	.word	0x00004470


	//   ....[2]....
        /*006c*/ 	.word	0x00004510


	//   ....[3]....
        /*0070*/ 	.word	0x00004530


	//   ....[4]....
        /*0074*/ 	.word	0x00004560


	//   ....[5]....
        /*0078*/ 	.word	0x00004580


	//   ....[6]....
        /*007c*/ 	.word	0x000045b0


	//   ....[7]....
        /*0080*/ 	.word	0x000045d0


	//   ....[8]....
        /*0084*/ 	.word	0x00004600


	//   ....[9]....
        /*0088*/ 	.word	0x00004620


	//----- nvinfo : EIATTR_EXIT_INSTR_OFFSETS
	.align		4
.L_963:
        /*008c*/ 	.byte	0x04, 0x1c
        /*008e*/ 	.short	(.L_965 - .L_964)


	//   ....[0]....
.L_964:
        /*0090*/ 	.word	0x00009e50


	//   ....[1]....
        /*0094*/ 	.word	0x00009f90


	//   ....[2]....
        /*0098*/ 	.word	0x0000a1f0


	//----- nvinfo : EIATTR_MAX_THREADS
	.align		4
.L_965:
        /*009c*/ 	.byte	0x04, 0x05
        /*009e*/ 	.short	(.L_967 - .L_966)
.L_966:
        /*00a0*/ 	.word	0x000002a0
        /*00a4*/ 	.word	0x00000001
        /*00a8*/ 	.word	0x00000001


	//----- nvinfo : EIATTR_CRS_STACK_SIZE
	.align		4
.L_967:
        /*00ac*/ 	.byte	0x04, 0x1e
        /*00ae*/ 	.short	(.L_969 - .L_968)
.L_968:
        /*00b0*/ 	.word	0x00000000


	//----- nvinfo : EIATTR_CBANK_PARAM_SIZE
	.align		4
.L_969:
        /*00b4*/ 	.byte	0x03, 0x19
        /*00b6*/ 	.short	0x00b8


	//----- nvinfo : EIATTR_PARAM_CBANK
	.align		4
        /*00b8*/ 	.byte	0x04, 0x0a
        /*00ba*/ 	.short	(.L_971 - .L_970)
	.align		4
.L_970:
        /*00bc*/ 	.word	index@(.nv.constant0._Z35group_norm_nhwc_bwd_one_pass_kernelI11Fp16IOFp16WLi512ELi42ELi672EEv26Group_norm_nhwc_bwd_params)
        /*00c0*/ 	.short	0x0210
        /*00c2*/ 	.short	0x00b8


	//----- nvinfo : EIATTR_SW_WAR
	.align		4
.L_971:
        /*00c4*/ 	.byte	0x04, 0x36
        /*00c6*/ 	.short	(.L_973 - .L_972)
.L_972:
        /*00c8*/ 	.word	0x00000008
.L_973:


//--------------------- .nv.info._Z35group_norm_nhwc_bwd_one_pass_kernelI11Fp32IOFp32WLi64ELi42ELi672EEv26Group_norm_nhwc_bwd_params --------------------------
	.section	.nv.info._Z35group_norm_nhwc_bwd_one_pass_kernelI11Fp32IOFp32WLi64ELi42ELi672EEv26Group_norm_nhwc_bwd_params,"",@"SHT_CUDA_INFO"
	.sectionflags	@""
	.align	4


	//----- nvinfo : EIATTR_CUDA_API_VERSION
	.align		4
        /*0000*/ 	.byte	0x04, 0x37
        /*0002*/ 	.short	(.L_975 - .L_974)
.L_974:
        /*0004*/ 	.word	0x00000082


	//----- nvinfo : EIATTR_KPARAM_INFO
	.align		4
.L_975:
        /*0008*/ 	.byte	0x04, 0x17
        /*000a*/ 	.short	(.L_977 - .L_976)
.L_976:
        /*000c*/ 	.word	0x00000000
        /*0010*/ 	.short	0x0000
        /*0012*/ 	.short	0x0000
        /*0014*/ 	.byte	0x00, 0xf0, 0xe1, 0x02


	//----- nvinfo : EIATTR_SPARSE_MMA_MASK
	.align		4
.L_977:
        /*0018*/ 	.byte	0x03, 0x50
        /*001a*/ 	.short	0x0000


	//----- nvinfo : EIATTR_MAXREG_COUNT
	.align		4
        /*001c*/ 	.byte	0x03, 0x1b
        /*001e*/ 	.short	0x0050


	//----- nvinfo : EIATTR_NUM_BARRIERS
	.align		4
        /*0020*/ 	.byte	0x02, 0x4c
        /*0022*/ 	.byte	0x01
	.zero		1


	//----- nvinfo : EIATTR_MERCURY_ISA_VERSION
	.align		4
        /*0024*/ 	.byte	0x03, 0x5f
        /*0026*/ 	.short	0x0101


	//----- nvinfo : EIATTR_INT_WARP_WIDE_INSTR_OFFSETS
	.align		4
        /*0028*/ 	.byte	0x04, 0x31
        /*002a*/ 	.short	(.L_979 - .L_978)


	//   ....[0]....
.L_978:
        /*002c*/ 	.word	0x00002070


	//   ....[1]....
        /*0030*/ 	.word	0x00003890


	//----- nvinfo : EIATTR_COOP_GROUP_MASK_REGIDS
	.align		4
.L_979:
        /*0034*/ 	.byte	0x04, 0x29
        /*0036*/ 	.short	(.L_981 - .L_980)


	//   ....[0]....
.L_980:
        /*0038*/ 	.word	0xffffffff


	//   ....[1]....
        /*003c*/ 	.word	0xffffffff


	//   ....[2]....
        /*0040*/ 	.word	0xffffffff


	//   ....[3]....
        /*0044*/ 	.word	0xffffffff


	//   ....[4]....
        /*0048*/ 	.word	0xffffffff


	//   ....[5]....
        /*004c*/ 	.word	0xffffffff


	//   ....[6]....
        /*0050*/ 	.word	0xffffffff


	//   ....[7]....
        /*0054*/ 	.word	0xffffffff


	//   ....[8]....
        /*0058*/ 	.word	0xffffffff


	//   ....[9]....
        /*005c*/ 	.word	0xffffffff


	//----- nvinfo : EIATTR_COOP_GROUP_INSTR_OFFSETS
	.align		4
.L_981:
        /*0060*/ 	.byte	0x04, 0x28
        /*0062*/ 	.short	(.L_983 - .L_982)


	//   ....[0]....
.L_982:
        /*0064*/ 	.word	0x00000ea0


	//   ....[1]....
        /*0068*/ 	.word	0x00000ed0


	//   ....[2]....
        /*006c*/ 	.word	0x00000f10


	//   ....[3]....
        /*0070*/ 	.word	0x00000f30


	//   ....[4]....
        /*0074*/ 	.word	0x00000f60


	//   ....[5]....
        /*0078*/ 	.word	0x00000f80


	//   ....[6]....
        /*007c*/ 	.word	0x00000fb0


	//   ....[7]....
        /*0080*/ 	.word	0x00000fd0


	//   ....[8]....
        /*0084*/ 	.word	0x00001000


	//   ....[9]....
        /*0088*/ 	.word	0x00001040


	//----- nvinfo : EIATTR_EXIT_INSTR_OFFSETS
	.align		4
.L_983:
        /*008c*/ 	.byte	0x04, 0x1c
        /*008e*/ 	.short	(.L_985 - .L_984)


	//   ....[0]....
.L_984:
        /*0090*/ 	.word	0x00003980


	//   ....[1]....
        /*0094*/ 	.word	0x00003ac0


	//   ....[2]....
        /*0098*/ 	.word	0x00003d10


	//----- nvinfo : EIATTR_MAX_THREADS
	.align		4
.L_985:
        /*009c*/ 	.byte	0x04, 0x05
        /*009e*/ 	.short	(.L_987 - .L_986)
.L_986:
        /*00a0*/ 	.word	0x000002a0
        /*00a4*/ 	.word	0x00000001
        /*00a8*/ 	.word	0x00000001


	//----- nvinfo : EIATTR_CRS_STACK_SIZE
	.align		4
.L_987:
        /*00ac*/ 	.byte	0x04, 0x1e
        /*00ae*/ 	.short	(.L_989 - .L_988)
.L_988:
        /*00b0*/ 	.word	0x00000000


	//----- nvinfo : EIATTR_CBANK_PARAM_SIZE
	.align		4
.L_989:
        /*00b4*/ 	.byte	0x03, 0x19
        /*00b6*/ 	.short	0x00b8


	//----- nvinfo : EIATTR_PARAM_CBANK
	.align		4
        /*00b8*/ 	.byte	0x04, 0x0a
        /*00ba*/ 	.short	(.L_991 - .L_990)
	.align		4
.L_990:
        /*00bc*/ 	.word	index@(.nv.constant0._Z35group_norm_nhwc_bwd_one_pass_kernelI11Fp32IOFp32WLi64ELi42ELi672EEv26Group_norm_nhwc_bwd_params)
        /*00c0*/ 	.short	0x0210
        /*00c2*/ 	.short	0x00b8


	//----- nvinfo : EIATTR_SW_WAR
	.align		4
.L_991:
        /*00c4*/ 	.byte	0x04, 0x36
        /*00c6*/ 	.short	(.L_993 - .L_992)
.L_992:
        /*00c8*/ 	.word	0x00000008
.L_993:


//--------------------- .nv.info._Z35group_norm_nhwc_bwd_one_pass_kernelI11Fp32IOFp32WLi128ELi42ELi672EEv26Group_norm_nhwc_bwd_params --------------------------
	.section	.nv.info._Z35group_norm_nhwc_bwd_one_pass_kernelI11Fp32IOFp32WLi128ELi42ELi672EEv26Group_norm_nhwc_bwd_params,"",@"SHT_CUDA_INFO"
	.sectionflags	@""
	.align	4


	//----- nvinfo : EIATTR_CUDA_API_VERSION
	.align		4
        /*0000*/ 	.byte	0x04, 0x37
        /*0002*/ 	.short	(.L_995 - .L_994)
.L_994:
        /*0004*/ 	.word	0x00000082


	//----- nvinfo : EIATTR_KPARAM_INFO
	.align		4
.L_995:
        /*0008*/ 	.byte	0x04, 0x17
        /*000a*/ 	.short	(.L_997 - .L_996)
.L_996:
        /*000c*/ 	.word	0x00000000
        /*0010*/ 	.short	0x0000
        /*0012*/ 	.short	0x0000
        /*0014*/ 	.byte	0x00, 0xf0, 0xe1, 0x02


	//----- nvinfo : EIATTR_SPARSE_MMA_MASK
	.align		4
.L_997:
        /*0018*/ 	.byte	0x03, 0x50
        /*001a*/ 	.short	0x0000


	//----- nvinfo : EIATTR_MAXREG_COUNT
	.align		4
        /*001c*/ 	.byte	0x03, 0x1b
        /*001e*/ 	.short	0x0050


	//----- nvinfo : EIATTR_NUM_BARRIERS
	.align		4
        /*0020*/ 	.byte	0x02, 0x4c
        /*0022*/ 	.byte	0x01
	.zero		1


	//----- nvinfo : EIATTR_MERCURY_ISA_VERSION
	.align		4
        /*0024*/ 	.byte	0x03, 0x5f
        /*0026*/ 	.short	0x0101


	//----- nvinfo : EIATTR_INT_WARP_WIDE_INSTR_OFFSETS
	.align		4
        /*0028*/ 	.byte	0x04, 0x31
        /*002a*/ 	.short	(.L_999 - .L_998)


	//   ....[0]....
.L_998:
        /*002c*/ 	.word	0x00002770


	//   ....[1]....
        /*0030*/ 	.word	0x00004490


	//----- nvinfo : EIATTR_COOP_GROUP_MASK_REGIDS
	.align		4
.L_999:
        /*0034*/ 	.byte	0x04, 0x29
        /*0036*/ 	.short	(.L_1001 - .L_1000)


	//   ....[0]....
.L_1000:
        /*0038*/ 	.word	0xffffffff


	//   ....[1]....
        /*003c*/ 	.word	0xffffffff


	//   ....[2]....
        /*0040*/ 	.word	0xffffffff


	//   ....[3]....
        /*0044*/ 	.word	0xffffffff


	//   ....[4]....
        /*0048*/ 	.word	0xffffffff


	//   ....[5]....
        /*004c*/ 	.word	0xffffffff


	//   ....[6]....
        /*0050*/ 	.word	0xffffffff


	//   ....[7]....
        /*0054*/ 	.word	0xffffffff


	//   ....[8]....
        /*0058*/ 	.word	0xffffffff


	//   ....[9]....
        /*005c*/ 	.word	0xffffffff


	//----- nvinfo : EIATTR_COOP_GROUP_INSTR_OFFSETS
	.align		4
.L_1001:
        /*0060*/ 	.byte	0x04, 0x28
        /*0062*/ 	.short	(.L_1003 - .L_1002)


	//   ....[0]....
.L_1002:
        /*0064*/ 	.word	0x00001500


	//   ....[1]....
        /*0068*/ 	.word	0x00001540


	//   ....[2]....
        /*006c*/ 	.word	0x00001670


	//   ....[3]....
        /*0070*/ 	.word	0x00001690


	//   ....[4]....
        /*0074*/ 	.word	0x000016d0


	//   ....[5]....
        /*0078*/ 	.word	0x000016f0


	//   ....[6]....
        /*007c*/ 	.word	0x00001720


	//   ....[7]....
        /*0080*/ 	.word	0x00001740


	//   ....[8]....
        /*0084*/ 	.word	0x00001770


	//   ....[9]....
        /*0088*/ 	.word	0x00001790


	//----- nvinfo : EIATTR_EXIT_INSTR_OFFSETS
	.align		4
.L_1003:
        /*008c*/ 	.byte	0x04, 0x1c
        /*008e*/ 	.short	(.L_1005 - .L_1004)


	//   ....[0]....
.L_1004:
        /*0090*/ 	.word	0x00004580


	//   ....[1]....
        /*0094*/ 	.word	0x000046c0


	//   ....[2]....
        /*0098*/ 	.word	0x00004900


	//----- nvinfo : EIATTR_MAX_THREADS
	.align		4
.L_1005:
        /*009c*/ 	.byte	0x04, 0x05
        /*009e*/ 	.short	(.L_1007 - .L_1006)
.L_1006:
        /*00a0*/ 	.word	0x000002a0
        /*00a4*/ 	.word	0x00000001
        /*00a8*/ 	.word	0x00000001


	//----- nvinfo : EIATTR_CRS_STACK_SIZE
	.align		4
.L_1007:
        /*00ac*/ 	.byte	0x04, 0x1e
        /*00ae*/ 	.short	(.L_1009 - .L_1008)
.L_1008:
        /*00b0*/ 	.word	0x00000000


	//----- nvinfo : EIATTR_CBANK_PARAM_SIZE
	.align		4
.L_1009:
        /*00b4*/ 	.byte	0x03, 0x19
        /*00b6*/ 	.short	0x00b8


	//----- nvinfo : EIATTR_PARAM_CBANK
	.align		4
        /*00b8*/ 	.byte	0x04, 0x0a
        /*00ba*/ 	.short	(.L_1011 - .L_1010)
	.align		4
.L_1010:
        /*00bc*/ 	.word	index@(.nv.constant0._Z35group_norm_nhwc_bwd_one_pass_kernelI11Fp32IOFp32WLi128ELi42ELi672EEv26Group_norm_nhwc_bwd_params)
        /*00c0*/ 	.short	0x0210
        /*00c2*/ 	.short	0x00b8


	//----- nvinfo : EIATTR_SW_WAR
	.align		4
.L_1011:
        /*00c4*/ 	.byte	0x04, 0x36
        /*00c6*/ 	.short	(.L_1013 - .L_1012)
.L_1012:
        /*00c8*/ 	.word	0x00000008
.L_1013:


//--------------------- .nv.info._Z35group_norm_nhwc_bwd_one_pass_kernelI11Fp32IOFp32WLi256ELi42ELi672EEv26Group_norm_nhwc_bwd_params --------------------------
	.section	.nv.info._Z35group_norm_nhwc_bwd_one_pass_kernelI11Fp32IOFp32WLi256ELi42ELi672EEv26Group_norm_nhwc_bwd_params,"",@"SHT_CUDA_INFO"
	.sectionflags	@""
	.align	4


	//----- nvinfo : EIATTR_CUDA_API_VERSION
	.align		4
        /*0000*/ 	.byte	0x04, 0x37
        /*0002*/ 	.short	(.L_1015 - .L_1014)
.L_1014:
        /*0004*/ 	.word	0x00000082


	//----- nvinfo : EIATTR_KPARAM_INFO
	.align		4
.L_1015:
        /*0008*/ 	.byte	0x04, 0x17
        /*000a*/ 	.short	(.L_1017 - .L_1016)
.L_1016:
        /*000c*/ 	.word	0x00000000
        /*0010*/ 	.short	0x0000
        /*0012*/ 	.short	0x0000
        /*0014*/ 	.byte	0x00, 0xf0, 0xe1, 0x02


	//----- nvinfo : EIATTR_SPARSE_MMA_MASK
	.align		4
.L_1017:
        /*0018*/ 	.byte	0x03, 0x50
        /*001a*/ 	.short	0x0000


	//----- nvinfo : EIATTR_MAXREG_COUNT
	.align		4
        /*001c*/ 	.byte	0x03, 0x1b
        /*001e*/ 	.short	0x0050


	//----- nvinfo : EIATTR_NUM_BARRIERS
	.align		4
        /*0020*/ 	.byte	0x02, 0x4c
        /*0022*/ 	.byte	0x01
	.zero		1


	//----- nvinfo : EIATTR_MERCURY_ISA_VERSION
	.align		4
        /*0024*/ 	.byte	0x03, 0x5f
        /*0026*/ 	.short	0x0101


	//----- nvinfo : EIATTR_INT_WARP_WIDE_INSTR_OFFSETS
	.align		4
        /*0028*/ 	.byte	0x04, 0x31
        /*002a*/ 	.short	(.L_1019 - .L_1018)


	//   ....[0]....
.L_1018:
        /*002c*/ 	.word	0x00003690


	//   ....[1]....
        /*0030*/ 	.word	0x00005ee0


	//----- nvinfo : EIATTR_COOP_GROUP_MASK_REGIDS
	.align		4
.L_1019:
        /*0034*/ 	.byte	0x04, 0x29
        /*0036*/ 	.short	(.L_1021 - .L_1020)


	//   ....[0]....
.L_1020:
        /*0038*/ 	.word	0xffffffff


	//   ....[1]....
        /*003c*/ 	.word	0xffffffff


	//   ....[2]....
        /*0040*/ 	.word	0xffffffff


	//   ....[3]....
        /*0044*/ 	.word	0xffffffff


	//   ....[4]....
        /*0048*/ 	.word	0xffffffff


	//   ....[5]....
        /*004c*/ 	.word	0xffffffff


	//   ....[6]....
        /*0050*/ 	.word	0xffffffff


	//   ....[7]....
        /*0054*/ 	.word	0xffffffff


	//   ....[8]....
        /*0058*/ 	.word	0xffffffff


	//   ....[9]....
        /*005c*/ 	.word	0xffffffff


	//----- nvinfo : EIATTR_COOP_GROUP_INSTR_OFFSETS
	.align		4
.L_1021:
        /*0060*/ 	.byte	0x04, 0x28
        /*0062*/ 	.short	(.L_1023 - .L_1022)


	//   ....[0]....
.L_1022:
        /*0064*/ 	.word	0x000023c0


	//   ....[1]....
        /*0068*/ 	.word	0x00002400


	//   ....[2]....
        /*006c*/ 	.word	0x000024f0


	//   ....[3]....
        /*0070*/ 	.word	0x00002510


	//   ....[4]....
        /*0074*/ 	.word	0x00002540


	//   ....[5]....
        /*0078*/ 	.word	0x00002560


	//   ....[6]....
        /*007c*/ 	.word	0x00002590


	//   ....[7]....
        /*0080*/ 	.word	0x000025b0


	//   ....[8]....
        /*0084*/ 	.word	0x00002610


	//   ....[9]....
        /*0088*/ 	.word	0x00002650


	//----- nvinfo : EIATTR_EXIT_INSTR_OFFSETS
	.align		4
.L_1023:
        /*008c*/ 	.byte	0x04, 0x1c
        /*008e*/ 	.short	(.L_1025 - .L_1024)


	//   ....[0]....
.L_1024:
        /*0090*/ 	.word	0x00005fd0


	//   ....[1]....
        /*0094*/ 	.word	0x00006110


	//   ....[2]....
        /*0098*/ 	.word	0x00006350


	//----- nvinfo : EIATTR_MAX_THREADS
	.align		4
.L_1025:
        /*009c*/ 	.byte	0x04, 0x05
        /*009e*/ 	.short	(.L_1027 - .L_1026)
.L_1026:
        /*00a0*/ 	.word	0x000002a0
        /*00a4*/ 	.word	0x00000001
        /*00a8*/ 	.word	0x00000001


	//----- nvinfo : EIATTR_CRS_STACK_SIZE
	.align		4
.L_1027:
        /*00ac*/ 	.byte	0x04, 0x1e
        /*00ae*/ 	.short	(.L_1029 - .L_1028)
.L_1028:
        /*00b0*/ 	.word	0x00000000


	//----- nvinfo : EIATTR_CBANK_PARAM_SIZE
	.align		4
.L_1029:
        /*00b4*/ 	.byte	0x03, 0x19
        /*00b6*/ 	.short	0x00b8


	//----- nvinfo : EIATTR_PARAM_CBANK
	.align		4
        /*00b8*/ 	.byte	0x04, 0x0a
        /*00ba*/ 	.short	(.L_1031 - .L_1030)
	.align		4
.L_1030:
        /*00bc*/ 	.word	index@(.nv.constant0._Z35group_norm_nhwc_bwd_one_pass_kernelI11Fp32IOFp32WLi256ELi42ELi672EEv26Group_norm_nhwc_bwd_params)
        /*00c0*/ 	.short	0x0210
        /*00c2*/ 	.short	0x00b8


	//----- nvinfo : EIATTR_SW_WAR
	.align		4
.L_1031:
        /*00c4*/ 	.byte	0x04, 0x36
        /*00c6*/ 	.short	(.L_1033 - .L_1032)
.L_1032:
        /*00c8*/ 	.word	0x00000008
.L_1033:


//--------------------- .nv.info._Z35group_norm_nhwc_bwd_one_pass_kernelI11Fp32IOFp32WLi512ELi42ELi672EEv26Group_norm_nhwc_bwd_params --------------------------
	.section	.nv.info._Z35group_norm_nhwc_bwd_one_pass_kernelI11Fp32IOFp32WLi512ELi42ELi672EEv26Group_norm_nhwc_bwd_params,"",@"SHT_CUDA_INFO"
	.sectionflags	@""
	.align	4


	//----- nvinfo : EIATTR_CUDA_API_VERSION
	.align		4
        /*0000*/ 	.byte	0x04, 0x37
        /*0002*/ 	.short	(.L_1035 - .L_1034)
.L_1034:
        /*0004*/ 	.word	0x00000082


	//----- nvinfo : EIATTR_KPARAM_INFO
	.align		4
.L_1035:
        /*0008*/ 	.byte	0x04, 0x17
        /*000a*/ 	.short	(.L_1037 - .L_1036)
.L_1036:
        /*000c*/ 	.word	0x00000000
        /*0010*/ 	.short	0x0000
        /*0012*/ 	.short	0x0000
        /*0014*/ 	.byte	0x00, 0xf0, 0xe1, 0x02


	//----- nvinfo : EIATTR_SPARSE_MMA_MASK
	.align		4
.L_1037:
        /*0018*/ 	.byte	0x03, 0x50
        /*001a*/ 	.short	0x0000


	//----- nvinfo : EIATTR_MAXREG_COUNT
	.align		4
        /*001c*/ 	.byte	0x03, 0x1b
        /*001e*/ 	.short	0x0050


	//----- nvinfo : EIATTR_NUM_BARRIERS
	.align		4
        /*0020*/ 	.byte	0x02, 0x4c
        /*0022*/ 	.byte	0x01
	.zero		1


	//----- nvinfo : EIATTR_ANNOTATIONS
	.align		4
        /*0024*/ 	.byte	0x04, 0x55
        /*0026*/ 	.short	(.L_1039 - .L_1038)


	//   ....[0]....
.L_1038:
        /* <DEDUP_REMOVED lines=46> */
        /*02fc*/ 	.byte	0x00, 0x8b, 0x00, 0x00, 0x01, 0x00, 0x00, 0x00, 0x30, 0x8b, 0x00, 0x00


	//----- nvinfo : EIATTR_MERCURY_ISA_VERSION
	.align		4
.L_1039:
        /*0308*/ 	.byte	0x03, 0x5f
        /*030a*/ 	.short	0x0101


	//----- nvinfo : EIATTR_INT_WARP_WIDE_INSTR_OFFSETS
	.align		4
        /*030c*/ 	.byte	0x04, 0x31
        /*030e*/ 	.short	(.L_1041 - .L_1040)


	//   ....[0]....
.L_1040:
        /*0310*/ 	.word	0x00005a20


	//   ....[1]....
        /*0314*/ 	.word	0x00005d00


	//   ....[2]....
        /*0318*/ 	.word	0x00005db0


	//   ....[3]....
        /*031c*/ 	.word	0x00005dc0


	//   ....[4]....
        /*0320*/ 	.word	0x00005e80


	//   ....[5]....
        /*0324*/ 	.word	0x00005f60


	//   ....[6]....
        /*0328*/ 	.word	0x00006020


	//   ....[7]....
        /*032c*/ 	.word	0x00006040


	//   ....[8]....
        /*0330*/ 	.word	0x00006140


	//   ....[9]....
        /*0334*/ 	.word	0x00006200


	//   ....[10]....
        /*0338*/ 	.word	0x00006220


	//   ....[11]....
        /*033c*/ 	.word	0x00006320


	//   ....[12]....
        /*0340*/ 	.word	0x000063e0


	//   ....[13]....
        /*0344*/ 	.word	0x000063f0


	//   ....[14]....
        /*0348*/ 	.word	0x00006500


	//   ....[15]....
        /*034c*/ 	.word	0x000065c0


	//   ....[16]....
        /*0350*/ 	.word	0x000065d0


	//   ....[17]....
        /*0354*/ 	.word	0x00006780


	//   ....[18]....
        /*0358*/ 	.word	0x00006840


	//   ....[19]....
        /*035c*/ 	.word	0x00006850


	//   ....[20]....
        /*0360*/ 	.word	0x00006890


	//   ....[21]....
        /*0364*/ 	.word	0x000069d0


	//   ....[22]....
        /*0368*/ 	.word	0x00006a80


	//   ....[23]....
        /*036c*/ 	.word	0x00006a90


	//   ....[24]....
        /*0370*/ 	.word	0x00006ad0


	//   ....[25]....
        /*0374*/ 	.word	0x00006ce0


	//   ....[26]....
        /*0378*/ 	.word	0x00006da0


	//   ....[27]....
        /*037c*/ 	.word	0x00006e00


	//   ....[28]....
        /*0380*/ 	.word	0x00006e30


	//   ....[29]....
        /*0384*/ 	.word	0x000070e0


	//   ....[30]....
        /*0388*/ 	.word	0x00007160


	//   ....[31]....
        /*038c*/ 	.word	0x0000a3c0


	//----- nvinfo : EIATTR_COOP_GROUP_MASK_REGIDS
	.align		4
.L_1041:
        /*0390*/ 	.byte	0x04, 0x29
        /*0392*/ 	.short	(.L_1043 - .L_1042)


	//   ....[0]....
.L_1042:
        /*0394*/ 	.word	0xffffffff


	//   ....[1]....
        /*0398*/ 	.word	0xffffffff


	//   ....[2]....
        /*039c*/ 	.word	0xffffffff


	//   ....[3]....
        /*03a0*/ 	.word	0xffffffff


	//   ....[4]....
        /*03a4*/ 	.word	0xffffffff


	//   ....[5]....
        /*03a8*/ 	.word	0xffffffff


	//   ....[6]....
        /*03ac*/ 	.word	0xffffffff


	//   ....[7]....
        /*03b0*/ 	.word	0xffffffff


	//   ....[8]....
        /*03b4*/ 	.word	0xffffffff


	//   ....[9]....
        /*03b8*/ 	.word	0xffffffff


	//----- nvinfo : EIATTR_COOP_GROUP_INSTR_OFFSETS
	.align		4
.L_1043:
        /*03bc*/ 	.byte	0x04, 0x28
        /*03be*/ 	.short	(.L_1045 - .L_1044)


	//   ....[0]....
.L_1044:
        /*03c0*/ 	.word	0x00004740


	//   ....[1]....
        /*03c4*/ 	.word	0x00004780


	//   ....[2]....
        /*03c8*/ 	.word	0x000048d0


	//   ....[3]....
        /*03cc*/ 	.word	0x000048e0


	//   ....[4]....
        /*03d0*/ 	.word	0x00004910


	//   ....[5]....
        /*03d4*/ 	.word	0x00004930


	//   ....[6]....
        /*03d8*/ 	.word	0x00004960


	//   ....[7]....
        /*03dc*/ 	.word	0x00004980


	//   ....[8]....
        /*03e0*/ 	.word	0x000049b0


	//   ....[9]....
        /*03e4*/ 	.word	0x000049d0


	//----- nvinfo : EIATTR_EXIT_INSTR_OFFSETS
	.align		4
.L_1045:
        /*03e8*/ 	.byte	0x04, 0x1c
        /*03ea*/ 	.short	(.L_1047 - .L_1046)


	//   ....[0]....
.L_1046:
        /*03ec*/ 	.word	0x0000a4b0


	//   ....[1]....
        /*03f0*/ 	.word	0x0000a5f0


	//   ....[2]....
        /*03f4*/ 	.word	0x0000a840


	//----- nvinfo : EIATTR_MAX_THREADS
	.align		4
.L_1047:
        /*03f8*/ 	.byte	0x04, 0x05
        /*03fa*/ 	.short	(.L_1049 - .L_1048)
.L_1048:
        /*03fc*/ 	.word	0x000002a0
        /*0400*/ 	.word	0x00000001
        /*0404*/ 	.word	0x00000001


	//----- nvinfo : EIATTR_CRS_STACK_SIZE
	.align		4
.L_1049:
        /*0408*/ 	.byte	0x04, 0x1e
        /*040a*/ 	.short	(.L_1051 - .L_1050)
.L_1050:
        /*040c*/ 	.word	0x00000000


	//----- nvinfo : EIATTR_CBANK_PARAM_SIZE
	.align		4
.L_1051:
        /*0410*/ 	.byte	0x03, 0x19
        /*0412*/ 	.short	0x00b8


	//----- nvinfo : EIATTR_PARAM_CBANK
	.align		4
        /*0414*/ 	.byte	0x04, 0x0a
        /*0416*/ 	.short	(.L_1053 - .L_1052)
	.align		4
.L_1052:
        /*0418*/ 	.word	index@(.nv.constant0._Z35group_norm_nhwc_bwd_one_pass_kernelI11Fp32IOFp32WLi512ELi42ELi672EEv26Group_norm_nhwc_bwd_params)
        /*041c*/ 	.short	0x0210
        /*041e*/ 	.short	0x00b8


	//----- nvinfo : EIATTR_SW_WAR
	.align		4
.L_1053:
        /*0420*/ 	.byte	0x04, 0x36
        /*0422*/ 	.short	(.L_1055 - .L_1054)
.L_1054:
        /*0424*/ 	.word	0x00000008
.L_1055:


//--------------------- .nv.info._Z35group_norm_nhwc_bwd_one_pass_kernelI11Fp32IOBf16WLi64ELi42ELi672EEv26Group_norm_nhwc_bwd_params --------------------------
	.section	.nv.info._Z35group_norm_nhwc_bwd_one_pass_kernelI11Fp32IOBf16WLi64ELi42ELi672EEv26Group_norm_nhwc_bwd_params,"",@"SHT_CUDA_INFO"
	.sectionflags	@""
	.align	4


	//----- nvinfo : EIATTR_CUDA_API_VERSION
	.align		4
        /*0000*/ 	.byte	0x04, 0x37
        /*0002*/ 	.short	(.L_1057 - .L_1056)
.L_1056:
        /*0004*/ 	.word	0x00000082


	//----- nvinfo : EIATTR_KPARAM_INFO
	.align		4
.L_1057:
        /*0008*/ 	.byte	0x04, 0x17
        /*000a*/ 	.short	(.L_1059 - .L_1058)
.L_1058:
        /*000c*/ 	.word	0x00000000
        /*0010*/ 	.short	0x0000
        /*0012*/ 	.short	0x0000
        /*0014*/ 	.byte	0x00, 0xf0, 0xe1, 0x02


	//----- nvinfo : EIATTR_SPARSE_MMA_MASK
	.align		4
.L_1059:
        /*0018*/ 	.byte	0x03, 0x50
        /*001a*/ 	.short	0x0000


	//----- nvinfo : EIATTR_MAXREG_COUNT
	.align		4
        /*001c*/ 	.byte	0x03, 0x1b
        /*001e*/ 	.short	0x0050


	//----- nvinfo : EIATTR_NUM_BARRIERS
	.align		4
        /*0020*/ 	.byte	0x02, 0x4c
        /*0022*/ 	.byte	0x01
	.zero		1


	//----- nvinfo : EIATTR_MERCURY_ISA_VERSION
	.align		4
        /*0024*/ 	.byte	0x03, 0x5f
        /*0026*/ 	.short	0x0101


	//----- nvinfo : EIATTR_INT_WARP_WIDE_INSTR_OFFSETS
	.align		4
        /*0028*/ 	.byte	0x04, 0x31
        /*002a*/ 	.short	(.L_1061 - .L_1060)


	//   ....[0]....
.L_1060:
        /*002c*/ 	.word	0x000020e0


	//   ....[1]....
        /*0030*/ 	.word	0x00003900


	//----- nvinfo : EIATTR_COOP_GROUP_MASK_REGIDS
	.align		4
.L_1061:
        /*0034*/ 	.byte	0x04, 0x29
        /*0036*/ 	.short	(.L_1063 - .L_1062)


	//   ....[0]....
.L_1062:
        /*0038*/ 	.word	0xffffffff


	//   ....[1]....
        /*003c*/ 	.word	0xffffffff


	//   ....[2]....
        /*0040*/ 	.word	0xffffffff


	//   ....[3]....
        /*0044*/ 	.word	0xffffffff


	//   ....[4]....
        /*0048*/ 	.word	0xffffffff


	//   ....[5]....
        /*004c*/ 	.word	0xffffffff


	//   ....[6]....
        /*0050*/ 	.word	0xffffffff


	//   ....[7]....
        /*0054*/ 	.word	0xffffffff


	//   ....[8]....
        /*0058*/ 	.word	0xffffffff


	//   ....[9]....
        /*005c*/ 	.word	0xffffffff


	//----- nvinfo : EIATTR_COOP_GROUP_INSTR_OFFSETS
	.align		4
.L_1063:
        /*0060*/ 	.byte	0x04, 0x28
        /*0062*/ 	.short	(.L_1065 - .L_1064)


	//   ....[0]....
.L_1064:
        /*0064*/ 	.word	0x00000f10


	//   ....[1]....
        /*0068*/ 	.word	0x00000f20


	//   ....[2]....
        /*006c*/ 	.word	0x00000f60


	//   ....[3]....
        /*0070*/ 	.word	0x00000f80


	//   ....[4]....
        /*0074*/ 	.word	0x00000fb0


	//   ....[5]....
        /*0078*/ 	.word	0x00000fd0


	//   ....[6]....
        /*007c*/ 	.word	0x00001000


	//   ....[7]....
        /*0080*/ 	.word	0x00001020


	//   ....[8]....
        /*0084*/ 	.word	0x00001050


	//   ....[9]....
        /*0088*/ 	.word	0x00001090


	//----- nvinfo : EIATTR_EXIT_INSTR_OFFSETS
	.align		4
.L_1065:
        /*008c*/ 	.byte	0x04, 0x1c
        /*008e*/ 	.short	(.L_1067 - .L_1066)


	//   ....[0]....
.L_1066:
        /*0090*/ 	.word	0x000039f0


	//   ....[1]....
        /*0094*/ 	.word	0x00003b30


	//   ....[2]....
        /*0098*/ 	.word	0x00003da0


	//----- nvinfo : EIATTR_MAX_THREADS
	.align		4
.L_1067:
        /*009c*/ 	.byte	0x04, 0x05
        /*009e*/ 	.short	(.L_1069 - .L_1068)
.L_1068:
        /*00a0*/ 	.word	0x000002a0
        /*00a4*/ 	.word	0x00000001
        /*00a8*/ 	.word	0x00000001


	//----- nvinfo : EIATTR_CRS_STACK_SIZE
	.align		4
.L_1069:
        /*00ac*/ 	.byte	0x04, 0x1e
        /*00ae*/ 	.short	(.L_1071 - .L_1070)
.L_1070:
        /*00b0*/ 	.word	0x00000000


	//----- nvinfo : EIATTR_CBANK_PARAM_SIZE
	.align		4
.L_1071:
        /*00b4*/ 	.byte	0x03, 0x19
        /*00b6*/ 	.short	0x00b8


	//----- nvinfo : EIATTR_PARAM_CBANK
	.align		4
        /*00b8*/ 	.byte	0x04, 0x0a
        /*00ba*/ 	.short	(.L_1073 - .L_1072)
	.align		4
.L_1072:
        /*00bc*/ 	.word	index@(.nv.constant0._Z35group_norm_nhwc_bwd_one_pass_kernelI11Fp32IOBf16WLi64ELi42ELi672EEv26Group_norm_nhwc_bwd_params)
        /*00c0*/ 	.short	0x0210
        /*00c2*/ 	.short	0x00b8


	//----- nvinfo : EIATTR_SW_WAR
	.align		4
.L_1073:
        /*00c4*/ 	.byte	0x04, 0x36
        /*00c6*/ 	.short	(.L_1075 - .L_1074)
.L_1074:
        /*00c8*/ 	.word	0x00000008
.L_1075:


//--------------------- .nv.info._Z35group_norm_nhwc_bwd_one_pass_kernelI11Fp32IOBf16WLi128ELi42ELi672EEv26Group_norm_nhwc_bwd_params --------------------------
	.section	.nv.info._Z35group_norm_nhwc_bwd_one_pass_kernelI11Fp32IOBf16WLi128ELi42ELi672EEv26Group_norm_nhwc_bwd_params,"",@"SHT_CUDA_INFO"
	.sectionflags	@""
	.align	4


	//----- nvinfo : EIATTR_CUDA_API_VERSION
	.align		4
        /*0000*/ 	.byte	0x04, 0x37
        /*0002*/ 	.short	(.L_1077 - .L_1076)
.L_1076:
        /*0004*/ 	.word	0x00000082


	//----- nvinfo : EIATTR_KPARAM_INFO
	.align		4
.L_1077:
        /*0008*/ 	.byte	0x04, 0x17
        /*000a*/ 	.short	(.L_1079 - .L_1078)
.L_1078:
        /*000c*/ 	.word	0x00000000
        /*0010*/ 	.short	0x0000
        /*0012*/ 	.short	0x0000
        /*0014*/ 	.byte	0x00, 0xf0, 0xe1, 0x02


	//----- nvinfo : EIATTR_SPARSE_MMA_MASK
	.align		4
.L_1079:
        /*0018*/ 	.byte	0x03, 0x50
        /*001a*/ 	.short	0x0000


	//----- nvinfo : EIATTR_MAXREG_COUNT
	.align		4
        /*001c*/ 	.byte	0x03, 0x1b
        /*001e*/ 	.short	0x0050


	//----- nvinfo : EIATTR_NUM_BARRIERS
	.align		4
        /*0020*/ 	.byte	0x02, 0x4c
        /*0022*/ 	.byte	0x01
	.zero		1


	//----- nvinfo : EIATTR_MERCURY_ISA_VERSION
	.align		4
        /*0024*/ 	.byte	0x03, 0x5f
        /*0026*/ 	.short	0x0101


	//----- nvinfo : EIATTR_INT_WARP_WIDE_INSTR_OFFSETS
	.align		4
        /*0028*/ 	.byte	0x04, 0x31
        /*002a*/ 	.short	(.L_1081 - .L_1080)


	//   ....[0]....
.L_1080:
        /*002c*/ 	.word	0x000027f0


	//   ....[1]....
        /*0030*/ 	.word	0x00004510


	//----- nvinfo : EIATTR_COOP_GROUP_MASK_REGIDS
	.align		4
.L_1081:
        /*0034*/ 	.byte	0x04, 0x29
        /*0036*/ 	.short	(.L_1083 - .L_1082)


	//   ....[0]....
.L_1082:
        /*0038*/ 	.word	0xffffffff


	//   ....[1]....
        /*003c*/ 	.word	0xffffffff


	//   ....[2]....
        /*0040*/ 	.word	0xffffffff


	//   ....[3]....
        /*0044*/ 	.word	0xffffffff


	//   ....[4]....
        /*0048*/ 	.word	0xffffffff


	//   ....[5]....
        /*004c*/ 	.word	0xffffffff


	//   ....[6]....
        /*0050*/ 	.word	0xffffffff


	//   ....[7]....
        /*0054*/ 	.word	0xffffffff


	//   ....[8]....
        /*0058*/ 	.word	0xffffffff


	//   ....[9]....
        /*005c*/ 	.word	0xffffffff


	//----- nvinfo : EIATTR_COOP_GROUP_INSTR_OFFSETS
	.align		4
.L_1083:
        /*0060*/ 	.byte	0x04, 0x28
        /*0062*/ 	.short	(.L_1085 - .L_1084)


	//   ....[0]....
.L_1084:
        /*0064*/ 	.word	0x00001580


	//   ....[1]....
        /*0068*/ 	.word	0x000015c0


	//   ....[2]....
        /*006c*/ 	.word	0x000016f0


	//   ....[3]....
        /*0070*/ 	.word	0x00001710


	//   ....[4]....
        /*0074*/ 	.word	0x00001750


	//   ....[5]....
        /*0078*/ 	.word	0x00001770


	//   ....[6]....
        /*007c*/ 	.word	0x000017a0


	//   ....[7]....
        /*0080*/ 	.word	0x000017c0


	//   ....[8]....
        /*0084*/ 	.word	0x000017f0


	//   ....[9]....
        /*0088*/ 	.word	0x00001810


	//----- nvinfo : EIATTR_EXIT_INSTR_OFFSETS
	.align		4
.L_1085:
        /*008c*/ 	.byte	0x04, 0x1c
        /*008e*/ 	.short	(.L_1087 - .L_1086)


	//   ....[0]....
.L_1086:
        /*0090*/ 	.word	0x00004600


	//   ....[1]....
        /*0094*/ 	.word	0x00004740


	//   ....[2]....
        /*0098*/ 	.word	0x000049a0


	//----- nvinfo : EIATTR_MAX_THREADS
	.align		4
.L_1087:
        /*009c*/ 	.byte	0x04, 0x05
        /*009e*/ 	.short	(.L_1089 - .L_1088)
.L_1088:
        /*00a0*/ 	.word	0x000002a0
        /*00a4*/ 	.word	0x00000001
        /*00a8*/ 	.word	0x00000001


	//----- nvinfo : EIATTR_CRS_STACK_SIZE
	.align		4
.L_1089:
        /*00ac*/ 	.byte	0x04, 0x1e
        /*00ae*/ 	.short	(.L_1091 - .L_1090)
.L_1090:
        /*00b0*/ 	.word	0x00000000


	//----- nvinfo : EIATTR_CBANK_PARAM_SIZE
	.align		4
.L_1091:
        /*00b4*/ 	.byte	0x03, 0x19
        /*00b6*/ 	.short	0x00b8


	//----- nvinfo : EIATTR_PARAM_CBANK
	.align		4
        /*00b8*/ 	.byte	0x04, 0x0a
        /*00ba*/ 	.short	(.L_1093 - .L_1092)
	.align		4
.L_1092:
        /*00bc*/ 	.word	index@(.nv.constant0._Z35group_norm_nhwc_bwd_one_pass_kernelI11Fp32IOBf16WLi128ELi42ELi672EEv26Group_norm_nhwc_bwd_params)
        /*00c0*/ 	.short	0x0210
        /*00c2*/ 	.short	0x00b8


	//----- nvinfo : EIATTR_SW_WAR
	.align		4
.L_1093:
        /*00c4*/ 	.byte	0x04, 0x36
        /*00c6*/ 	.short	(.L_1095 - .L_1094)
.L_1094:
        /*00c8*/ 	.word	0x00000008
.L_1095:


//--------------------- .nv.info._Z35group_norm_nhwc_bwd_one_pass_kernelI11Fp32IOBf16WLi256ELi42ELi672EEv26Group_norm_nhwc_bwd_params --------------------------
	.section	.nv.info._Z35group_norm_nhwc_bwd_one_pass_kernelI11Fp32IOBf16WLi256ELi42ELi672EEv26Group_norm_nhwc_bwd_params,"",@"SHT_CUDA_INFO"
	.sectionflags	@""
	.align	4


	//----- nvinfo : EIATTR_CUDA_API_VERSION
	.align		4
        /*0000*/ 	.byte	0x04, 0x37
        /*0002*/ 	.short	(.L_1097 - .L_1096)
.L_1096:
        /*0004*/ 	.word	0x00000082


	//----- nvinfo : EIATTR_KPARAM_INFO
	.align		4
.L_1097:
        /*0008*/ 	.byte	0x04, 0x17
        /*000a*/ 	.short	(.L_1099 - .L_1098)
.L_1098:
        /*000c*/ 	.word	0x00000000
        /*0010*/ 	.short	0x0000
        /*0012*/ 	.short	0x0000
        /*0014*/ 	.byte	0x00, 0xf0, 0xe1, 0x02


	//----- nvinfo : EIATTR_SPARSE_MMA_MASK
	.align		4
.L_1099:
        /*0018*/ 	.byte	0x03, 0x50
        /*001a*/ 	.short	0x0000


	//----- nvinfo : EIATTR_MAXREG_COUNT
	.align		4
        /*001c*/ 	.byte	0x03, 0x1b
        /*001e*/ 	.short	0x0050


	//----- nvinfo : EIATTR_NUM_BARRIERS
	.align		4
        /*0020*/ 	.byte	0x02, 0x4c
        /*0022*/ 	.byte	0x01
	.zero		1


	//----- nvinfo : EIATTR_MERCURY_ISA_VERSION
	.align		4
        /*0024*/ 	.byte	0x03, 0x5f
        /*0026*/ 	.short	0x0101


	//----- nvinfo : EIATTR_INT_WARP_WIDE_INSTR_OFFSETS
	.align		4
        /*0028*/ 	.byte	0x04, 0x31
        /*002a*/ 	.short	(.L_1101 - .L_1100)


	//   ....[0]....
.L_1100:
        /*002c*/ 	.word	0x00003720


	//   ....[1]....
        /*0030*/ 	.word	0x00005f70


	//----- nvinfo : EIATTR_COOP_GROUP_MASK_REGIDS
	.align		4
.L_1101:
        /*0034*/ 	.byte	0x04, 0x29
        /*0036*/ 	.short	(.L_1103 - .L_1102)


	//   ....[0]....
.L_1102:
        /*0038*/ 	.word	0xffffffff


	//   ....[1]....
        /*003c*/ 	.word	0xffffffff


	//   ....[2]....
        /*0040*/ 	.word	0xffffffff


	//   ....[3]....
        /*0044*/ 	.word	0xffffffff


	//   ....[4]....
        /*0048*/ 	.word	0xffffffff


	//   ....[5]....
        /*004c*/ 	.word	0xffffffff


	//   ....[6]....
        /*0050*/ 	.word	0xffffffff


	//   ....[7]....
        /*0054*/ 	.word	0xffffffff


	//   ....[8]....
        /*0058*/ 	.word	0xffffffff


	//   ....[9]....
        /*005c*/ 	.word	0xffffffff


	//----- nvinfo : EIATTR_COOP_GROUP_INSTR_OFFSETS
	.align		4
.L_1103:
        /*0060*/ 	.byte	0x04, 0x28
        /*0062*/ 	.short	(.L_1105 - .L_1104)


	//   ....[0]....
.L_1104:
        /*0064*/ 	.word	0x00002450


	//   ....[1]....
        /*0068*/ 	.word	0x00002490


	//   ....[2]....
        /*006c*/ 	.word	0x000025f0


	//   ....[3]....
        /*0070*/ 	.word	0x00002610


	//   ....[4]....
        /*0074*/ 	.word	0x00002640


	//   ....[5]....
        /*0078*/ 	.word	0x00002660


	//   ....[6]....
        /*007c*/ 	.word	0x000026a0


	//   ....[7]....
        /*0080*/ 	.word	0x000026b0


	//   ....[8]....
        /*0084*/ 	.word	0x000026f0


	//   ....[9]....
        /*0088*/ 	.word	0x00002700


	//----- nvinfo : EIATTR_EXIT_INSTR_OFFSETS
	.align		4
.L_1105:
        /*008c*/ 	.byte	0x04, 0x1c
        /*008e*/ 	.short	(.L_1107 - .L_1106)


	//   ....[0]....
.L_1106:
        /*0090*/ 	.word	0x00006060


	//   ....[1]....
        /*0094*/ 	.word	0x000061a0


	//   ....[2]....
        /*0098*/ 	.word	0x00006400


	//----- nvinfo : EIATTR_MAX_THREADS
	.align		4
.L_1107:
        /*009c*/ 	.byte	0x04, 0x05
        /*009e*/ 	.short	(.L_1109 - .L_1108)
.L_1108:
        /*00a0*/ 	.word	0x000002a0
        /*00a4*/ 	.word	0x00000001
        /*00a8*/ 	.word	0x00000001


	//----- nvinfo : EIATTR_CRS_STACK_SIZE
	.align		4
.L_1109:
        /*00ac*/ 	.byte	0x04, 0x1e
        /*00ae*/ 	.short	(.L_1111 - .L_1110)
.L_1110:
        /*00b0*/ 	.word	0x00000000


	//----- nvinfo : EIATTR_CBANK_PARAM_SIZE
	.align		4
.L_1111:
        /*00b4*/ 	.byte	0x03, 0x19
        /*00b6*/ 	.short	0x00b8


	//----- nvinfo : EIATTR_PARAM_CBANK
	.align		4
        /*00b8*/ 	.byte	0x04, 0x0a
        /*00ba*/ 	.short	(.L_1113 - .L_1112)
	.align		4
.L_1112:
        /*00bc*/ 	.word	index@(.nv.constant0._Z35group_norm_nhwc_bwd_one_pass_kernelI11Fp32IOBf16WLi256ELi42ELi672EEv26Group_norm_nhwc_bwd_params)
        /*00c0*/ 	.short	0x0210
        /*00c2*/ 	.short	0x00b8


	//----- nvinfo : EIATTR_SW_WAR
	.align		4
.L_1113:
        /*00c4*/ 	.byte	0x04, 0x36
        /*00c6*/ 	.short	(.L_1115 - .L_1114)
.L_1114:
        /*00c8*/ 	.word	0x00000008
.L_1115:


//--------------------- .nv.info._Z35group_norm_nhwc_bwd_one_pass_kernelI11Fp32IOBf16WLi512ELi42ELi672EEv26Group_norm_nhwc_bwd_params --------------------------
	.section	.nv.info._Z35group_norm_nhwc_bwd_one_pass_kernelI11Fp32IOBf16WLi512ELi42ELi672EEv26Group_norm_nhwc_bwd_params,"",@"SHT_CUDA_INFO"
	.sectionflags	@""
	.align	4


	//----- nvinfo : EIATTR_CUDA_API_VERSION
	.align		4
        /*0000*/ 	.byte	0x04, 0x37
        /*0002*/ 	.short	(.L_1117 - .L_1116)
.L_1116:
        /*0004*/ 	.word	0x00000082


	//----- nvinfo : EIATTR_KPARAM_INFO
	.align		4
.L_1117:
        /*0008*/ 	.byte	0x04, 0x17
        /*000a*/ 	.short	(.L_1119 - .L_1118)
.L_1118:
        /*000c*/ 	.word	0x00000000
        /*0010*/ 	.short	0x0000
        /*0012*/ 	.short	0x0000
        /*0014*/ 	.byte	0x00, 0xf0, 0xe1, 0x02


	//----- nvinfo : EIATTR_SPARSE_MMA_MASK
	.align		4
.L_1119:
        /*0018*/ 	.byte	0x03, 0x50
        /*001a*/ 	.short	0x0000


	//----- nvinfo : EIATTR_MAXREG_COUNT
	.align		4
        /*001c*/ 	.byte	0x03, 0x1b
        /*001e*/ 	.short	0x0050


	//----- nvinfo : EIATTR_NUM_BARRIERS
	.align		4
        /*0020*/ 	.byte	0x02, 0x4c
        /*0022*/ 	.byte	0x01
	.zero		1


	//----- nvinfo : EIATTR_ANNOTATIONS
	.align		4
        /*0024*/ 	.byte	0x04, 0x55
        /*0026*/ 	.short	(.L_1121 - .L_1120)


	//   ....[0]....
.L_1120:
        /* <DEDUP_REMOVED lines=42> */


	//----- nvinfo : EIATTR_MERCURY_ISA_VERSION
	.align		4
.L_1121:
        /*02b0*/ 	.byte	0x03, 0x5f
        /*02b2*/ 	.short	0x0101


	//----- nvinfo : EIATTR_INT_WARP_WIDE_INSTR_OFFSETS
	.align		4
        /*02b4*/ 	.byte	0x04, 0x31
        /*02b6*/ 	.short	(.L_1123 - .L_1122)


	//   ....[0]....
.L_1122:
        /*02b8*/ 	.word	0x00005a80


	//   ....[1]....
        /*02bc*/ 	.word	0x00005d60


	//   ....[2]....
        /*02c0*/ 	.word	0x00005e10


	//   ....[3]....
        /*02c4*/ 	.word	0x00005e20


	//   ....[4]....
        /*02c8*/ 	.word	0x00005ee0


	//   ....[5]....
        /*02cc*/ 	.word	0x00005fc0


	//   ....[6]....
        /*02d0*/ 	.word	0x00006080


	//   ....[7]....
        /*02d4*/ 	.word	0x000060a0


	//   ....[8]....
        /*02d8*/ 	.word	0x000061a0


	//   ....[9]....
        /*02dc*/ 	.word	0x00006260


	//   ....[10]....
        /*02e0*/ 	.word	0x00006280


	//   ....[11]....
        /*02e4*/ 	.word	0x00006380


	//   ....[12]....
        /*02e8*/ 	.word	0x00006440


	//   ....[13]....
        /*02ec*/ 	.word	0x00006450


	//   ....[14]....
        /*02f0*/ 	.word	0x00006560


	//   ....[15]....
        /*02f4*/ 	.word	0x00006620


	//   ....[16]....
        /*02f8*/ 	.word	0x00006630


	//   ....[17]....
        /*02fc*/ 	.word	0x000067e0


	//   ....[18]....
        /*0300*/ 	.word	0x000068a0


	//   ....[19]....
        /*0304*/ 	.word	0x000068b0


	//   ....[20]....
        /*0308*/ 	.word	0x000068f0


	//   ....[21]....
        /*030c*/ 	.word	0x00006a30


	//   ....[22]....
        /*0310*/ 	.word	0x00006ae0


	//   ....[23]....
        /*0314*/ 	.word	0x00006af0


	//   ....[24]....
        /*0318*/ 	.word	0x00006b30


	//   ....[25]....
        /*031c*/ 	.word	0x00006d40


	//   ....[26]....
        /*0320*/ 	.word	0x00006e00


	//   ....[27]....
        /*0324*/ 	.word	0x00006e60


	//   ....[28]....
        /*0328*/ 	.word	0x00006e90


	//   ....[29]....
        /*032c*/ 	.word	0x00007140


	//   ....[30]....
        /*0330*/ 	.word	0x000071c0


	//   ....[31]....
        /*0334*/ 	.word	0x0000a3c0


	//----- nvinfo : EIATTR_COOP_GROUP_MASK_REGIDS
	.align		4
.L_1123:
        /*0338*/ 	.byte	0x04, 0x29
        /*033a*/ 	.short	(.L_1125 - .L_1124)


	//   ....[0]....
.L_1124:
        /*033c*/ 	.word	0xffffffff


	//   ....[1]....
        /*0340*/ 	.word	0xffffffff


	//   ....[2]....
        /*0344*/ 	.word	0xffffffff


	//   ....[3]....
        /*0348*/ 	.word	0xffffffff


	//   ....[4]....
        /*034c*/ 	.word	0xffffffff


	//   ....[5]....
        /*0350*/ 	.word	0xffffffff


	//   ....[6]....
        /*0354*/ 	.word	0xffffffff


	//   ....[7]....
        /*0358*/ 	.word	0xffffffff


	//   ....[8]....
        /*035c*/ 	.word	0xffffffff


	//   ....[9]....
        /*0360*/ 	.word	0xffffffff


	//----- nvinfo : EIATTR_COOP_GROUP_INSTR_OFFSETS
	.align		4
.L_1125:
        /*0364*/ 	.byte	0x04, 0x28
        /*0366*/ 	.short	(.L_1127 - .L_1126)


	//   ....[0]....
.L_1126:
        /*0368*/ 	.word	0x00004730


	//   ....[1]....
        /*036c*/ 	.word	0x00004740


	//   ....[2]....
        /*0370*/ 	.word	0x00004790


	//   ....[3]....
        /*0374*/ 	.word	0x000047a0


	//   ....[4]....
        /*0378*/ 	.word	0x000047d0


	//   ....[5]....
        /*037c*/ 	.word	0x000047f0


	//   ....[6]....
        /*0380*/ 	.word	0x00004820


	//   ....[7]....
        /*0384*/ 	.word	0x00004840


	//   ....[8]....
        /*0388*/ 	.word	0x000048c0


	//   ....[9]....
        /*038c*/ 	.word	0x000048d0


	//----- nvinfo : EIATTR_EXIT_INSTR_OFFSETS
	.align		4
.L_1127:
        /*0390*/ 	.byte	0x04, 0x1c
        /*0392*/ 	.short	(.L_1129 - .L_1128)


	//   ....[0]....
.L_1128:
        /*0394*/ 	.word	0x0000a4b0


	//   ....[1]....
        /*0398*/ 	.word	0x0000a5f0


	//   ....[2]....
        /*039c*/ 	.word	0x0000a860


	//----- nvinfo : EIATTR_MAX_THREADS
	.align		4
.L_1129:
        /*03a0*/ 	.byte	0x04, 0x05
        /*03a2*/ 	.short	(.L_1131 - .L_1130)
.L_1130:
        /*03a4*/ 	.word	0x000002a0
        /*03a8*/ 	.word	0x00000001
        /*03ac*/ 	.word	0x00000001


	//----- nvinfo : EIATTR_CRS_STACK_SIZE
	.align		4
.L_1131:
        /*03b0*/ 	.byte	0x04, 0x1e
        /*03b2*/ 	.short	(.L_1133 - .L_1132)
.L_1132:
        /*03b4*/ 	.word	0x00000000


	//----- nvinfo : EIATTR_CBANK_PARAM_SIZE
	.align		4
.L_1133:
        /*03b8*/ 	.byte	0x03, 0x19
        /*03ba*/ 	.short	0x00b8


	//----- nvinfo : EIATTR_PARAM_CBANK
	.align		4
        /*03bc*/ 	.byte	0x04, 0x0a
        /*03be*/ 	.short	(.L_1135 - .L_1134)
	.align		4
.L_1134:
        /*03c0*/ 	.word	index@(.nv.constant0._Z35group_norm_nhwc_bwd_one_pass_kernelI11Fp32IOBf16WLi512ELi42ELi672EEv26Group_norm_nhwc_bwd_params)
        /*03c4*/ 	.short	0x0210
        /*03c6*/ 	.short	0x00b8


	//----- nvinfo : EIATTR_SW_WAR
	.align		4
.L_1135:
        /*03c8*/ 	.byte	0x04, 0x36
        /*03ca*/ 	.short	(.L_1137 - .L_1136)
.L_1136:
        /*03cc*/ 	.word	0x00000008
.L_1137:


//--------------------- .nv.info._Z35group_norm_nhwc_bwd_one_pass_kernelI11Fp32IOFp16WLi64ELi42ELi672EEv26Group_norm_nhwc_bwd_params --------------------------
	.section	.nv.info._Z35group_norm_nhwc_bwd_one_pass_kernelI11Fp32IOFp16WLi64ELi42ELi672EEv26Group_norm_nhwc_bwd_params,"",@"SHT_CUDA_INFO"
	.sectionflags	@""
	.align	4


	//----- nvinfo : EIATTR_CUDA_API_VERSION
	.align		4
        /*0000*/ 	.byte	0x04, 0x37
        /*0002*/ 	.short	(.L_1139 - .L_1138)
.L_1138:
        /*0004*/ 	.word	0x00000082


	//----- nvinfo : EIATTR_KPARAM_INFO
	.align		4
.L_1139:
        /*0008*/ 	.byte	0x04, 0x17
        /*000a*/ 	.short	(.L_1141 - .L_1140)
.L_1140:
        /*000c*/ 	.word	0x00000000
        /*0010*/ 	.short	0x0000
        /*0012*/ 	.short	0x0000
        /*0014*/ 	.byte	0x00, 0xf0, 0xe1, 0x02


	//----- nvinfo : EIATTR_SPARSE_MMA_MASK
	.align		4
.L_1141:
        /*0018*/ 	.byte	0x03, 0x50
        /*001a*/ 	.short	0x0000


	//----- nvinfo : EIATTR_MAXREG_COUNT
	.align		4
        /*001c*/ 	.byte	0x03, 0x1b
        /*001e*/ 	.short	0x0050


	//----- nvinfo : EIATTR_NUM_BARRIERS
	.align		4
        /*0020*/ 	.byte	0x02, 0x4c
        /*0022*/ 	.byte	0x01
	.zero		1


	//----- nvinfo : EIATTR_MERCURY_ISA_VERSION
	.align		4
        /*0024*/ 	.byte	0x03, 0x5f
        /*0026*/ 	.short	0x0101


	//----- nvinfo : EIATTR_INT_WARP_WIDE_INSTR_OFFSETS
	.align		4
        /*0028*/ 	.byte	0x04, 0x31
        /*002a*/ 	.short	(.L_1143 - .L_1142)


	//   ....[0]....
.L_1142:
        /*002c*/ 	.word	0x000020e0


	//   ....[1]....
        /*0030*/ 	.word	0x00003900


	//----- nvinfo : EIATTR_COOP_GROUP_MASK_REGIDS
	.align		4
.L_1143:
        /*0034*/ 	.byte	0x04, 0x29
        /*0036*/ 	.short	(.L_1145 - .L_1144)


	//   ....[0]....
.L_1144:
        /*0038*/ 	.word	0xffffffff


	//   ....[1]....
        /*003c*/ 	.word	0xffffffff


	//   ....[2]....
        /*0040*/ 	.word	0xffffffff


	//   ....[3]....
        /*0044*/ 	.word	0xffffffff


	//   ....[4]....
        /*0048*/ 	.word	0xffffffff


	//   ....[5]....
        /*004c*/ 	.word	0xffffffff


	//   ....[6]....
        /*0050*/ 	.word	0xffffffff


	//   ....[7]....
        /*0054*/ 	.word	0xffffffff


	//   ....[8]....
        /*0058*/ 	.word	0xffffffff


	//   ....[9]....
        /*005c*/ 	.word	0xffffffff


	//----- nvinfo : EIATTR_COOP_GROUP_INSTR_OFFSETS
	.align		4
.L_1145:
        /*0060*/ 	.byte	0x04, 0x28
        /*0062*/ 	.short	(.L_1147 - .L_1146)


	//   ....[0]....
.L_1146:
        /*0064*/ 	.word	0x00000f10


	//   ....[1]....
        /*0068*/ 	.word	0x00000f20


	//   ....[2]....
        /*006c*/ 	.word	0x00000f60


	//   ....[3]....
        /*0070*/ 	.word	0x00000f80


	//   ....[4]....
        /*0074*/ 	.word	0x00000fb0


	//   ....[5]....
        /*0078*/ 	.word	0x00000fd0


	//   ....[6]....
        /*007c*/ 	.word	0x00001000


	//   ....[7]....
        /*0080*/ 	.word	0x00001020


	//   ....[8]....
        /*0084*/ 	.word	0x00001050


	//   ....[9]....
        /*0088*/ 	.word	0x00001090


	//----- nvinfo : EIATTR_EXIT_INSTR_OFFSETS
	.align		4
.L_1147:
        /*008c*/ 	.byte	0x04, 0x1c
        /*008e*/ 	.short	(.L_1149 - .L_1148)


	//   ....[0]....
.L_1148:
        /*0090*/ 	.word	0x000039f0


	//   ....[1]....
        /*0094*/ 	.word	0x00003b30


	//   ....[2]....
        /*0098*/ 	.word	0x00003da0


	//----- nvinfo : EIATTR_MAX_THREADS
	.align		4
.L_1149:
        /*009c*/ 	.byte	0x04, 0x05
        /*009e*/ 	.short	(.L_1151 - .L_1150)
.L_1150:
        /*00a0*/ 	.word	0x000002a0
        /*00a4*/ 	.word	0x00000001
        /*00a8*/ 	.word	0x00000001


	//----- nvinfo : EIATTR_CRS_STACK_SIZE
	.align		4
.L_1151:
        /*00ac*/ 	.byte	0x04, 0x1e
        /*00ae*/ 	.short	(.L_1153 - .L_1152)
.L_1152:
        /*00b0*/ 	.word	0x00000000


	//----- nvinfo : EIATTR_CBANK_PARAM_SIZE
	.align		4
.L_1153:
        /*00b4*/ 	.byte	0x03, 0x19
        /*00b6*/ 	.short	0x00b8


	//----- nvinfo : EIATTR_PARAM_CBANK
	.align		4
        /*00b8*/ 	.byte	0x04, 0x0a
        /*00ba*/ 	.short	(.L_1155 - .L_1154)
	.align		4
.L_1154:
        /*00bc*/ 	.word	index@(.nv.constant0._Z35group_norm_nhwc_bwd_one_pass_kernelI11Fp32IOFp16WLi64ELi42ELi672EEv26Group_norm_nhwc_bwd_params)
        /*00c0*/ 	.short	0x0210
        /*00c2*/ 	.short	0x00b8


	//----- nvinfo : EIATTR_SW_WAR
	.align		4
.L_1155:
        /*00c4*/ 	.byte	0x04, 0x36
        /*00c6*/ 	.short	(.L_1157 - .L_1156)
.L_1156:
        /*00c8*/ 	.word	0x00000008
.L_1157:


//--------------------- .nv.info._Z35group_norm_nhwc_bwd_one_pass_kernelI11Fp32IOFp16WLi128ELi42ELi672EEv26Group_norm_nhwc_bwd_params --------------------------
	.section	.nv.info._Z35group_norm_nhwc_bwd_one_pass_kernelI11Fp32IOFp16WLi128ELi42ELi672EEv26Group_norm_nhwc_bwd_params,"",@"SHT_CUDA_INFO"
	.sectionflags	@""
	.align	4


	//----- nvinfo : EIATTR_CUDA_API_VERSION
	.align		4
        /*0000*/ 	.byte	0x04, 0x37
        /*0002*/ 	.short	(.L_1159 - .L_1158)
.L_1158:
        /*0004*/ 	.word	0x00000082


	//----- nvinfo : EIATTR_KPARAM_INFO
	.align		4
.L_1159:
        /*0008*/ 	.byte	0x04, 0x17
        /*000a*/ 	.short	(.L_1161 - .L_1160)
.L_1160:
        /*000c*/ 	.word	0x00000000
        /*0010*/ 	.short	0x0000
        /*0012*/ 	.short	0x0000
        /*0014*/ 	.byte	0x00, 0xf0, 0xe1, 0x02


	//----- nvinfo : EIATTR_SPARSE_MMA_MASK
	.align		4
.L_1161:
        /*0018*/ 	.byte	0x03, 0x50
        /*001a*/ 	.short	0x0000


	//----- nvinfo : EIATTR_MAXREG_COUNT
	.align		4
        /*001c*/ 	.byte	0x03, 0x1b
        /*001e*/ 	.short	0x0050


	//----- nvinfo : EIATTR_NUM_BARRIERS
	.align		4
        /*0020*/ 	.byte	0x02, 0x4c
        /*0022*/ 	.byte	0x01
	.zero		1


	//----- nvinfo : EIATTR_MERCURY_ISA_VERSION
	.align		4
        /*0024*/ 	.byte	0x03, 0x5f
        /*0026*/ 	.short	0x0101


	//----- nvinfo : EIATTR_INT_WARP_WIDE_INSTR_OFFSETS
	.align		4
        /*0028*/ 	.byte	0x04, 0x31
        /*002a*/ 	.short	(.L_1163 - .L_1162)


	//   ....[0]....
.L_1162:
        /*002c*/ 	.word	0x000027f0


	//   ....[1]....
        /*0030*/ 	.word	0x00004510


	//----- nvinfo : EIATTR_COOP_GROUP_MASK_REGIDS
	.align		4
.L_1163:
        /*0034*/ 	.byte	0x04, 0x29
        /*0036*/ 	.short	(.L_1165 - .L_1164)


	//   ....[0]....
.L_1164:
        /*0038*/ 	.word	0xffffffff


	//   ....[1]....
        /*003c*/ 	.word	0xffffffff


	//   ....[2]....
        /*0040*/ 	.word	0xffffffff


	//   ....[3]....
        /*0044*/ 	.word	0xffffffff


	//   ....[4]....
        /*0048*/ 	.word	0xffffffff


	//   ....[5]....
        /*004c*/ 	.word	0xffffffff


	//   ....[6]....
        /*0050*/ 	.word	0xffffffff


	//   ....[7]....
        /*0054*/ 	.word	0xffffffff


	//   ....[8]....
        /*0058*/ 	.word	0xffffffff


	//   ....[9]....
        /*005c*/ 	.word	0xffffffff


	//----- nvinfo : EIATTR_COOP_GROUP_INSTR_OFFSETS
	.align		4
.L_1165:
        /*0060*/ 	.byte	0x04, 0x28
        /*0062*/ 	.short	(.L_1167 - .L_1166)


	//   ....[0]....
.L_1166:
        /*0064*/ 	.word	0x00001580


	//   ....[1]....
        /*0068*/ 	.word	0x000015c0


	//   ....[2]....
        /*006c*/ 	.word	0x000016f0


	//   ....[3]....
        /*0070*/ 	.word	0x00001710


	//   ....[4]....
        /*0074*/ 	.word	0x00001750


	//   ....[5]....
        /*0078*/ 	.word	0x00001770


	//   ....[6]....
        /*007c*/ 	.word	0x000017a0


	//   ....[7]....
        /*0080*/ 	.word	0x000017c0


	//   ....[8]....
        /*0084*/ 	.word	0x000017f0


	//   ....[9]....
        /*0088*/ 	.word	0x00001810


	//----- nvinfo : EIATTR_EXIT_INSTR_OFFSETS
	.align		4
.L_1167:
        /*008c*/ 	.byte	0x04, 0x1c
        /*008e*/ 	.short	(.L_1169 - .L_1168)


	//   ....[0]....
.L_1168:
        /*0090*/ 	.word	0x00004600


	//   ....[1]....
        /*0094*/ 	.word	0x00004740


	//   ....[2]....
        /*0098*/ 	.word	0x000049a0


	//----- nvinfo : EIATTR_MAX_THREADS
	.align		4
.L_1169:
        /*009c*/ 	.byte	0x04, 0x05
        /*009e*/ 	.short	(.L_1171 - .L_1170)
.L_1170:
        /*00a0*/ 	.word	0x000002a0
        /*00a4*/ 	.word	0x00000001
        /*00a8*/ 	.word	0x00000001


	//----- nvinfo : EIATTR_CRS_STACK_SIZE
	.align		4
.L_1171:
        /*00ac*/ 	.byte	0x04, 0x1e
        /*00ae*/ 	.short	(.L_1173 - .L_1172)
.L_1172:
        /*00b0*/ 	.word	0x00000000


	//----- nvinfo : EIATTR_CBANK_PARAM_SIZE
	.align		4
.L_1173:
        /*00b4*/ 	.byte	0x03, 0x19
        /*00b6*/ 	.short	0x00b8


	//----- nvinfo : EIATTR_PARAM_CBANK
	.align		4
        /*00b8*/ 	.byte	0x04, 0x0a
        /*00ba*/ 	.short	(.L_1175 - .L_1174)
	.align		4
.L_1174:
        /*00bc*/ 	.word	index@(.nv.constant0._Z35group_norm_nhwc_bwd_one_pass_kernelI11Fp32IOFp16WLi128ELi42ELi672EEv26Group_norm_nhwc_bwd_params)
        /*00c0*/ 	.short	0x0210
        /*00c2*/ 	.short	0x00b8


	//----- nvinfo : EIATTR_SW_WAR
	.align		4
.L_1175:
        /*00c4*/ 	.byte	0x04, 0x36
        /*00c6*/ 	.short	(.L_1177 - .L_1176)
.L_1176:
        /*00c8*/ 	.word	0x00000008
.L_1177:


//--------------------- .nv.info._Z35group_norm_nhwc_bwd_one_pass_kernelI11Fp32IOFp16WLi256ELi42ELi672EEv26Group_norm_nhwc_bwd_params --------------------------
	.section	.nv.info._Z35group_norm_nhwc_bwd_one_pass_kernelI11Fp32IOFp16WLi256ELi42ELi672EEv26Group_norm_nhwc_bwd_params,"",@"SHT_CUDA_INFO"
	.sectionflags	@""
	.align	4


	//----- nvinfo : EIATTR_CUDA_API_VERSION
	.align		4
        /*0000*/ 	.byte	0x04, 0x37
        /*0002*/ 	.short	(.L_1179 - .L_1178)
.L_1178:
        /*0004*/ 	.word	0x00000082


	//----- nvinfo : EIATTR_KPARAM_INFO
	.align		4
.L_1179:
        /*0008*/ 	.byte	0x04, 0x17
        /*000a*/ 	.short	(.L_1181 - .L_1180)
.L_1180:
        /*000c*/ 	.word	0x00000000
        /*0010*/ 	.short	0x0000
        /*0012*/ 	.short	0x0000
        /*0014*/ 	.byte	0x00, 0xf0, 0xe1, 0x02


	//----- nvinfo : EIATTR_SPARSE_MMA_MASK
	.align		4
.L_1181:
        /*0018*/ 	.byte	0x03, 0x50
        /*001a*/ 	.short	0x0000


	//----- nvinfo : EIATTR_MAXREG_COUNT
	.align		4
        /*001c*/ 	.byte	0x03, 0x1b
        /*001e*/ 	.short	0x0050


	//----- nvinfo : EIATTR_NUM_BARRIERS
	.align		4
        /*0020*/ 	.byte	0x02, 0x4c
        /*0022*/ 	.byte	0x01
	.zero		1


	//----- nvinfo : EIATTR_MERCURY_ISA_VERSION
	.align		4
        /*0024*/ 	.byte	0x03, 0x5f
        /*0026*/ 	.short	0x0101


	//----- nvinfo : EIATTR_INT_WARP_WIDE_INSTR_OFFSETS
	.align		4
        /*0028*/ 	.byte	0x04, 0x31
        /*002a*/ 	.short	(.L_1183 - .L_1182)


	//   ....[0]....
.L_1182:
        /*002c*/ 	.word	0x00003720


	//   ....[1]....
        /*0030*/ 	.word	0x00005f70


	//----- nvinfo : EIATTR_COOP_GROUP_MASK_REGIDS
	.align		4
.L_1183:
        /*0034*/ 	.byte	0x04, 0x29
        /*0036*/ 	.short	(.L_1185 - .L_1184)


	//   ....[0]....
.L_1184:
        /*0038*/ 	.word	0xffffffff


	//   ....[1]....
        /*003c*/ 	.word	0xffffffff


	//   ....[2]....
        /*0040*/ 	.word	0xffffffff


	//   ....[3]....
        /*0044*/ 	.word	0xffffffff


	//   ....[4]....
        /*0048*/ 	.word	0xffffffff


	//   ....[5]....
        /*004c*/ 	.word	0xffffffff


	//   ....[6]....
        /*0050*/ 	.word	0xffffffff


	//   ....[7]....
        /*0054*/ 	.word	0xffffffff


	//   ....[8]....
        /*0058*/ 	.word	0xffffffff


	//   ....[9]....
        /*005c*/ 	.word	0xffffffff


	//----- nvinfo : EIATTR_COOP_GROUP_INSTR_OFFSETS
	.align		4
.L_1185:
        /*0060*/ 	.byte	0x04, 0x28
        /*0062*/ 	.short	(.L_1187 - .L_1186)


	//   ....[0]....
.L_1186:
        /*0064*/ 	.word	0x00002450


	//   ....[1]....
        /*0068*/ 	.word	0x00002490


	//   ....[2]....
        /*006c*/ 	.word	0x000025f0


	//   ....[3]....
        /*0070*/ 	.word	0x00002610


	//   ....[4]....
        /*0074*/ 	.word	0x00002640


	//   ....[5]....
        /*0078*/ 	.word	0x00002660


	//   ....[6]....
        /*007c*/ 	.word	0x000026a0


	//   ....[7]....
        /*0080*/ 	.word	0x000026b0


	//   ....[8]....
        /*0084*/ 	.word	0x000026f0


	//   ....[9]....
        /*0088*/ 	.word	0x00002700


	//----- nvinfo : EIATTR_EXIT_INSTR_OFFSETS
	.align		4
.L_1187:
        /*008c*/ 	.byte	0x04, 0x1c
        /*008e*/ 	.short	(.L_1189 - .L_1188)


	//   ....[0]....
.L_1188:
        /*0090*/ 	.word	0x00006060


	//   ....[1]....
        /*0094*/ 	.word	0x000061a0


	//   ....[2]....
        /*0098*/ 	.word	0x00006400


	//----- nvinfo : EIATTR_MAX_THREADS
	.align		4
.L_1189:
        /*009c*/ 	.byte	0x04, 0x05
        /*009e*/ 	.short	(.L_1191 - .L_1190)
.L_1190:
        /*00a0*/ 	.word	0x000002a0
        /*00a4*/ 	.word	0x00000001
        /*00a8*/ 	.word	0x00000001


	//----- nvinfo : EIATTR_CRS_STACK_SIZE
	.align		4
.L_1191:
        /*00ac*/ 	.byte	0x04, 0x1e
        /*00ae*/ 	.short	(.L_1193 - .L_1192)
.L_1192:
        /*00b0*/ 	.word	0x00000000


	//----- nvinfo : EIATTR_CBANK_PARAM_SIZE
	.align		4
.L_1193:
        /*00b4*/ 	.byte	0x03, 0x19
        /*00b6*/ 	.short	0x00b8


	//----- nvinfo : EIATTR_PARAM_CBANK
	.align		4
        /*00b8*/ 	.byte	0x04, 0x0a
        /*00ba*/ 	.short	(.L_1195 - .L_1194)
	.align		4
.L_1194:
        /*00bc*/ 	.word	index@(.nv.constant0._Z35group_norm_nhwc_bwd_one_pass_kernelI11Fp32IOFp16WLi256ELi42ELi672EEv26Group_norm_nhwc_bwd_params)
        /*00c0*/ 	.short	0x0210
        /*00c2*/ 	.short	0x00b8


	//----- nvinfo : EIATTR_SW_WAR
	.align		4
.L_1195:
        /*00c4*/ 	.byte	0x04, 0x36
        /*00c6*/ 	.short	(.L_1197 - .L_1196)
.L_1196:
        /*00c8*/ 	.word	0x00000008
.L_1197:


//--------------------- .nv.info._Z35group_norm_nhwc_bwd_one_pass_kernelI11Fp32IOFp16WLi512ELi42ELi672EEv26Group_norm_nhwc_bwd_params --------------------------
	.section	.nv.info._Z35group_norm_nhwc_bwd_one_pass_kernelI11Fp32IOFp16WLi512ELi42ELi672EEv26Group_norm_nhwc_bwd_params,"",@"SHT_CUDA_INFO"
	.sectionflags	@""
	.align	4


	//----- nvinfo : EIATTR_CUDA_API_VERSION
	.align		4
        /*0000*/ 	.byte	0x04, 0x37
        /*0002*/ 	.short	(.L_1199 - .L_1198)
.L_1198:
        /*0004*/ 	.word	0x00000082


	//----- nvinfo : EIATTR_KPARAM_INFO
	.align		4
.L_1199:
        /*0008*/ 	.byte	0x04, 0x17
        /*000a*/ 	.short	(.L_1201 - .L_1200)
.L_1200:
        /*000c*/ 	.word	0x00000000
        /*0010*/ 	.short	0x0000
        /*0012*/ 	.short	0x0000
        /*0014*/ 	.byte	0x00, 0xf0, 0xe1, 0x02


	//----- nvinfo : EIATTR_SPARSE_MMA_MASK
	.align		4
.L_1201:
        /*0018*/ 	.byte	0x03, 0x50
        /*001a*/ 	.short	0x0000


	//----- nvinfo : EIATTR_MAXREG_COUNT
	.align		4
        /*001c*/ 	.byte	0x03, 0x1b
        /*001e*/ 	.short	0x0050


	//----- nvinfo : EIATTR_NUM_BARRIERS
	.align		4
        /*0020*/ 	.byte	0x02, 0x4c
        /*0022*/ 	.byte	0x01
	.zero		1


	//----- nvinfo : EIATTR_ANNOTATIONS
	.align		4
        /*0024*/ 	.byte	0x04, 0x55
        /*0026*/ 	.short	(.L_1203 - .L_1202)


	//   ....[0]....
.L_1202:
        /* <DEDUP_REMOVED lines=42> */


	//----- nvinfo : EIATTR_MERCURY_ISA_VERSION
	.align		4
.L_1203:
        /*02b0*/ 	.byte	0x03, 0x5f
        /*02b2*/ 	.short	0x0101


	//----- nvinfo : EIATTR_INT_WARP_WIDE_INSTR_OFFSETS
	.align		4
        /*02b4*/ 	.byte	0x04, 0x31
        /*02b6*/ 	.short	(.L_1205 - .L_1204)


	//   ....[0]....
.L_1204:
        /*02b8*/ 	.word	0x00005a80


	//   ....[1]....
        /*02bc*/ 	.word	0x00005d60


	//   ....[2]....
        /*02c0*/ 	.word	0x00005e10


	//   ....[3]....
        /*02c4*/ 	.word	0x00005e20


	//   ....[4]....
        /*02c8*/ 	.word	0x00005ee0


	//   ....[5]....
        /*02cc*/ 	.word	0x00005fc0


	//   ....[6]....
        /*02d0*/ 	.word	0x00006080


	//   ....[7]....
        /*02d4*/ 	.word	0x000060a0


	//   ....[8]....
        /*02d8*/ 	.word	0x000061a0


	//   ....[9]....
        /*02dc*/ 	.word	0x00006260


	//   ....[10]....
        /*02e0*/ 	.word	0x00006280


	//   ....[11]....
        /*02e4*/ 	.word	0x00006380


	//   ....[12]....
        /*02e8*/ 	.word	0x00006440


	//   ....[13]....
        /*02ec*/ 	.word	0x00006450


	//   ....[14]....
        /*02f0*/ 	.word	0x00006560


	//   ....[15]....
        /*02f4*/ 	.word	0x00006620


	//   ....[16]....
        /*02f8*/ 	.word	0x00006630


	//   ....[17]....
        /*02fc*/ 	.word	0x000067e0


	//   ....[18]....
        /*0300*/ 	.word	0x000068a0


	//   ....[19]....
        /*0304*/ 	.word	0x000068b0


	//   ....[20]....
        /*0308*/ 	.word	0x000068f0


	//   ....[21]....
        /*030c*/ 	.word	0x00006a30


	//   ....[22]....
        /*0310*/ 	.word	0x00006ae0


	//   ....[23]....
        /*0314*/ 	.word	0x00006af0


	//   ....[24]....
        /*0318*/ 	.word	0x00006b30


	//   ....[25]....
        /*031c*/ 	.word	0x00006d40


	//   ....[26]....
        /*0320*/ 	.word	0x00006e00


	//   ....[27]....
        /*0324*/ 	.word	0x00006e60


	//   ....[28]....
        /*0328*/ 	.word	0x00006e90


	//   ....[29]....
        /*032c*/ 	.word	0x00007140


	//   ....[30]....
        /*0330*/ 	.word	0x000071c0


	//   ....[31]....
        /*0334*/ 	.word	0x0000a3c0


	//----- nvinfo : EIATTR_COOP_GROUP_MASK_REGIDS
	.align		4
.L_1205:
        /*0338*/ 	.byte	0x04, 0x29
        /*033a*/ 	.short	(.L_1207 - .L_1206)


	//   ....[0]....
.L_1206:
        /*033c*/ 	.word	0xffffffff


	//   ....[1]....
        /*0340*/ 	.word	0xffffffff


	//   ....[2]....
        /*0344*/ 	.word	0xffffffff


	//   ....[3]....
        /*0348*/ 	.word	0xffffffff


	//   ....[4]....
        /*034c*/ 	.word	0xffffffff


	//   ....[5]....
        /*0350*/ 	.word	0xffffffff


	//   ....[6]....
        /*0354*/ 	.word	0xffffffff


	//   ....[7]....
        /*0358*/ 	.word	0xffffffff


	//   ....[8]....
        /*035c*/ 	.word	0xffffffff


	//   ....[9]....
        /*0360*/ 	.word	0xffffffff


	//----- nvinfo : EIATTR_COOP_GROUP_INSTR_OFFSETS
	.align		4
.L_1207:
        /*0364*/ 	.byte	0x04, 0x28
        /*0366*/ 	.short	(.L_1209 - .L_1208)


	//   ....[0]....
.L_1208:
        /*0368*/ 	.word	0x00004730


	//   ....[1]....
        /*036c*/ 	.word	0x00004740


	//   ....[2]....
        /*0370*/ 	.word	0x00004790


	//   ....[3]....
        /*0374*/ 	.word	0x000047a0


	//   ....[4]....
        /*0378*/ 	.word	0x000047d0


	//   ....[5]....
        /*037c*/ 	.word	0x000047f0


	//   ....[6]....
        /*0380*/ 	.word	0x00004820


	//   ....[7]....
        /*0384*/ 	.word	0x00004840


	//   ....[8]....
        /*0388*/ 	.word	0x000048c0


	//   ....[9]....
        /*038c*/ 	.word	0x000048d0


	//----- nvinfo : EIATTR_EXIT_INSTR_OFFSETS
	.align		4
.L_1209:
        /*0390*/ 	.byte	0x04, 0x1c
        /*0392*/ 	.short	(.L_1211 - .L_1210)


	//   ....[0]....
.L_1210:
        /*0394*/ 	.word	0x0000a4b0


	//   ....[1]....
        /*0398*/ 	.word	0x0000a5f0


	//   ....[2]....
        /*039c*/ 	.word	0x0000a860


	//----- nvinfo : EIATTR_MAX_THREADS
	.align		4
.L_1211:
        /*03a0*/ 	.byte	0x04, 0x05
        /*03a2*/ 	.short	(.L_1213 - .L_1212)
.L_1212:
        /*03a4*/ 	.word	0x000002a0
        /*03a8*/ 	.word	0x00000001
        /*03ac*/ 	.word	0x00000001


	//----- nvinfo : EIATTR_CRS_STACK_SIZE
	.align		4
.L_1213:
        /*03b0*/ 	.byte	0x04, 0x1e
        /*03b2*/ 	.short	(.L_1215 - .L_1214)
.L_1214:
        /*03b4*/ 	.word	0x00000000


	//----- nvinfo : EIATTR_CBANK_PARAM_SIZE
	.align		4
.L_1215:
        /*03b8*/ 	.byte	0x03, 0x19
        /*03ba*/ 	.short	0x00b8


	//----- nvinfo : EIATTR_PARAM_CBANK
	.align		4
        /*03bc*/ 	.byte	0x04, 0x0a
        /*03be*/ 	.short	(.L_1217 - .L_1216)
	.align		4
.L_1216:
        /*03c0*/ 	.word	index@(.nv.constant0._Z35group_norm_nhwc_bwd_one_pass_kernelI11Fp32IOFp16WLi512ELi42ELi672EEv26Group_norm_nhwc_bwd_params)
        /*03c4*/ 	.short	0x0210
        /*03c6*/ 	.short	0x00b8


	//----- nvinfo : EIATTR_SW_WAR
	.align		4
.L_1217:
        /*03c8*/ 	.byte	0x04, 0x36
        /*03ca*/ 	.short	(.L_1219 - .L_1218)
.L_1218:
        /*03cc*/ 	.word	0x00000008
.L_1219:


//--------------------- .nv.info._Z35group_norm_nhwc_fwd_one_pass_kernelI11Bf16IOFp32WLi64ELi42ELi672EEv26Group_norm_nhwc_fwd_params --------------------------
	.section	.nv.info._Z35group_norm_nhwc_fwd_one_pass_kernelI11Bf16IOFp32WLi64ELi42ELi672EEv26Group_norm_nhwc_fwd_params,"",@"SHT_CUDA_INFO"
	.sectionflags	@""
	.align	4


	//----- nvinfo : EIATTR_CUDA_API_VERSION
	.align		4
        /*0000*/ 	.byte	0x04, 0x37
        /*0002*/ 	.short	(.L_1221 - .L_1220)
.L_1220:
        /*0004*/ 	.word	0x00000082


	//----- nvinfo : EIATTR_KPARAM_INFO
	.align		4
.L_1221:
        /*0008*/ 	.byte	0x04, 0x17
        /*000a*/ 	.short	(.L_1223 - .L_1222)
.L_1222:
        /*000c*/ 	.word	0x00000000
        /*0010*/ 	.short	0x0000
        /*0012*/ 	.short	0x0000
        /*0014*/ 	.byte	0x00, 0xf0, 0x81, 0x02


	//----- nvinfo : EIATTR_SPARSE_MMA_MASK
	.align		4
.L_1223:
        /*0018*/ 	.byte	0x03, 0x50
        /*001a*/ 	.short	0x0000


	//----- nvinfo : EIATTR_MAXREG_COUNT
	.align		4
        /*001c*/ 	.byte	0x03, 0x1b
        /*001e*/ 	.short	0x0050


	//----- nvinfo : EIATTR_NUM_BARRIERS
	.align		4
        /*0020*/ 	.byte	0x02, 0x4c
        /*0022*/ 	.byte	0x01
	.zero		1


	//----- nvinfo : EIATTR_MERCURY_ISA_VERSION
	.align		4
        /*0024*/ 	.byte	0x03, 0x5f
        /*0026*/ 	.short	0x0101


	//----- nvinfo : EIATTR_COOP_GROUP_MASK_REGIDS
	.align		4
        /*0028*/ 	.byte	0x04, 0x29
        /*002a*/ 	.short	(.L_1225 - .L_1224)


	//   ....[0]....
.L_1224:
        /*002c*/ 	.word	0xffffffff


	//   ....[1]....
        /*0030*/ 	.word	0xffffffff


	//   ....[2]....
        /*0034*/ 	.word	0xffffffff


	//   ....[3]....
        /*0038*/ 	.word	0xffffffff


	//   ....[4]....
        /*003c*/ 	.word	0xffffffff


	//   ....[5]....
        /*0040*/ 	.word	0xffffffff


	//   ....[6]....
        /*0044*/ 	.word	0xffffffff


	//   ....[7]....
        /*0048*/ 	.word	0xffffffff


	//   ....[8]....
        /*004c*/ 	.word	0xffffffff


	//   ....[9]....
        /*0050*/ 	.word	0xffffffff


	//----- nvinfo : EIATTR_COOP_GROUP_INSTR_OFFSETS
	.align		4
.L_1225:
        /*0054*/ 	.byte	0x04, 0x28
        /*0056*/ 	.short	(.L_1227 - .L_1226)


	//   ....[0]....
.L_1226:
        /*0058*/ 	.word	0x00000780


	//   ....[1]....
        /*005c*/ 	.word	0x00000790


	//   ....[2]....
        /*0060*/ 	.word	0x000007c0


	//   ....[3]....
        /*0064*/ 	.word	0x000007e0


	//   ....[4]....
        /*0068*/ 	.word	0x00000810


	//   ....[5]....
        /*006c*/ 	.word	0x00000830


	//   ....[6]....
        /*0070*/ 	.word	0x00000860


	//   ....[7]....
        /*0074*/ 	.word	0x00000880


	//   ....[8]....
        /*0078*/ 	.word	0x000008b0


	//   ....[9]....
        /*007c*/ 	.word	0x000008d0


	//----- nvinfo : EIATTR_EXIT_INSTR_OFFSETS
	.align		4
.L_1227:
        /*0080*/ 	.byte	0x04, 0x1c
        /*0082*/ 	.short	(.L_1229 - .L_1228)


	//   ....[0]....
.L_1228:
        /*0084*/ 	.word	0x00000070


	//   ....[1]....
        /*0088*/ 	.word	0x00001de0


	//----- nvinfo : EIATTR_MAX_THREADS
	.align		4
.L_1229:
        /*008c*/ 	.byte	0x04, 0x05
        /*008e*/ 	.short	(.L_1231 - .L_1230)
.L_1230:
        /*0090*/ 	.word	0x000002a0
        /*0094*/ 	.word	0x00000001
        /*0098*/ 	.word	0x00000001


	//----- nvinfo : EIATTR_CRS_STACK_SIZE
	.align		4
.L_1231:
        /*009c*/ 	.byte	0x04, 0x1e
        /*009e*/ 	.short	(.L_1233 - .L_1232)
.L_1232:
        /*00a0*/ 	.word	0x00000000


	//----- nvinfo : EIATTR_CBANK_PARAM_SIZE
	.align		4
.L_1233:
        /*00a4*/ 	.byte	0x03, 0x19
        /*00a6*/ 	.short	0x00a0


	//----- nvinfo : EIATTR_PARAM_CBANK
	.align		4
        /*00a8*/ 	.byte	0x04, 0x0a
        /*00aa*/ 	.short	(.L_1235 - .L_1234)
	.align		4
.L_1234:
        /*00ac*/ 	.word	index@(.nv.constant0._Z35group_norm_nhwc_fwd_one_pass_kernelI11Bf16IOFp32WLi64ELi42ELi672EEv26Group_norm_nhwc_fwd_params)
        /*00b0*/ 	.short	0x0210
        /*00b2*/ 	.short	0x00a0


	//----- nvinfo : EIATTR_SW_WAR
	.align		4
.L_1235:
        /*00b4*/ 	.byte	0x04, 0x36
        /*00b6*/ 	.short	(.L_1237 - .L_1236)
.L_1236:
        /*00b8*/ 	.word	0x00000008
.L_1237:


//--------------------- .nv.info._Z35group_norm_nhwc_fwd_one_pass_kernelI11Bf16IOFp32WLi128ELi42ELi672EEv26Group_norm_nhwc_fwd_params --------------------------
	.section	.nv.info._Z35group_norm_nhwc_fwd_one_pass_kernelI11Bf16IOFp32WLi128ELi42ELi672EEv26Group_norm_nhwc_fwd_params,"",@"SHT_CUDA_INFO"
	.sectionflags	@""
	.align	4


	//----- nvinfo : EIATTR_CUDA_API_VERSION
	.align		4
        /*0000*/ 	.byte	0x04, 0x37
        /*0002*/ 	.short	(.L_1239 - .L_1238)
.L_1238:
        /*0004*/ 	.word	0x00000082


	//----- nvinfo : EIATTR_KPARAM_INFO
	.align		4
.L_1239:
        /*0008*/ 	.byte	0x04, 0x17
        /*000a*/ 	.short	(.L_1241 - .L_1240)
.L_1240:
        /*000c*/ 	.word	0x00000000
        /*0010*/ 	.short	0x0000
        /*0012*/ 	.short	0x0000
        /*0014*/ 	.byte	0x00, 0xf0, 0x81, 0x02


	//----- nvinfo : EIATTR_SPARSE_MMA_MASK
	.align		4
.L_1241:
        /*0018*/ 	.byte	0x03, 0x50
        /*001a*/ 	.short	0x0000


	//----- nvinfo : EIATTR_MAXREG_COUNT
	.align		4
        /*001c*/ 	.byte	0x03, 0x1b
        /*001e*/ 	.short	0x0050


	//----- nvinfo : EIATTR_NUM_BARRIERS
	.align		4
        /*0020*/ 	.byte	0x02, 0x4c
        /*0022*/ 	.byte	0x01
	.zero		1


	//----- nvinfo : EIATTR_MERCURY_ISA_VERSION
	.align		4
        /*0024*/ 	.byte	0x03, 0x5f
        /*0026*/ 	.short	0x0101


	//----- nvinfo : EIATTR_COOP_GROUP_MASK_REGIDS
	.align		4
        /*0028*/ 	.byte	0x04, 0x29
        /*002a*/ 	.short	(.L_1243 - .L_1242)


	//   ....[0]....
.L_1242:
        /*002c*/ 	.word	0xffffffff


	//   ....[1]....
        /*0030*/ 	.word	0xffffffff


	//   ....[2]....
        /*0034*/ 	.word	0xffffffff


	//   ....[3]....
        /*0038*/ 	.word	0xffffffff


	//   ....[4]....
        /*003c*/ 	.word	0xffffffff


	//   ....[5]....
        /*0040*/ 	.word	0xffffffff


	//   ....[6]....
        /*0044*/ 	.word	0xffffffff


	//   ....[7]....
        /*0048*/ 	.word	0xffffffff


	//   ....[8]....
        /*004c*/ 	.word	0xffffffff


	//   ....[9]....
        /*0050*/ 	.word	0xffffffff


	//----- nvinfo : EIATTR_COOP_GROUP_INSTR_OFFSETS
	.align		4
.L_1243:
        /*0054*/ 	.byte	0x04, 0x28
        /*0056*/ 	.short	(.L_1245 - .L_1244)


	//   ....[0]....
.L_1244:
        /*0058*/ 	.word	0x00000a80


	//   ....[1]....
        /*005c*/ 	.word	0x00000a90


	//   ....[2]....
        /*0060*/ 	.word	0x00000ac0


	//   ....[3]....
        /*0064*/ 	.word	0x00000ad0


	//   ....[4]....
        /*0068*/ 	.word	0x00000b10


	//   ....[5]....
        /*006c*/ 	.word	0x00000b20


	//   ....[6]....
        /*0070*/ 	.word	0x00000b60


	//   ....[7]....
        /*0074*/ 	.word	0x00000b70


	//   ....[8]....
        /*0078*/ 	.word	0x00000bb0


	//   ....[9]....
        /*007c*/ 	.word	0x00000bc0


	//----- nvinfo : EIATTR_EXIT_INSTR_OFFSETS
	.align		4
.L_1245:
        /*0080*/ 	.byte	0x04, 0x1c
        /*0082*/ 	.short	(.L_1247 - .L_1246)


	//   ....[0]....
.L_1246:
        /*0084*/ 	.word	0x00000070


	//   ....[1]....
        /*0088*/ 	.word	0x00002570


	//----- nvinfo : EIATTR_MAX_THREADS
	.align		4
.L_1247:
        /*008c*/ 	.byte	0x04, 0x05
        /*008e*/ 	.short	(.L_1249 - .L_1248)
.L_1248:
        /*0090*/ 	.word	0x000002a0
        /*0094*/ 	.word	0x00000001
        /*0098*/ 	.word	0x00000001


	//----- nvinfo : EIATTR_CRS_STACK_SIZE
	.align		4
.L_1249:
        /*009c*/ 	.byte	0x04, 0x1e
        /*009e*/ 	.short	(.L_1251 - .L_1250)
.L_1250:
        /*00a0*/ 	.word	0x00000000


	//----- nvinfo : EIATTR_CBANK_PARAM_SIZE
	.align		4
.L_1251:
        /*00a4*/ 	.byte	0x03, 0x19
        /*00a6*/ 	.short	0x00a0


	//----- nvinfo : EIATTR_PARAM_CBANK
	.align		4
        /*00a8*/ 	.byte	0x04, 0x0a
        /*00aa*/ 	.short	(.L_1253 - .L_1252)
	.align		4
.L_1252:
        /*00ac*/ 	.word	index@(.nv.constant0._Z35group_norm_nhwc_fwd_one_pass_kernelI11Bf16IOFp32WLi128ELi42ELi672EEv26Group_norm_nhwc_fwd_params)
        /*00b0*/ 	.short	0x0210
        /*00b2*/ 	.short	0x00a0


	//----- nvinfo : EIATTR_SW_WAR
	.align		4
.L_1253:
        /*00b4*/ 	.byte	0x04, 0x36
        /*00b6*/ 	.short	(.L_1255 - .L_1254)
.L_1254:
        /*00b8*/ 	.word	0x00000008
.L_1255:


//--------------------- .nv.info._Z35group_norm_nhwc_fwd_one_pass_kernelI11Bf16IOFp32WLi256ELi42ELi672EEv26Group_norm_nhwc_fwd_params --------------------------
	.section	.nv.info._Z35group_norm_nhwc_fwd_one_pass_kernelI11Bf16IOFp32WLi256ELi42ELi672EEv26Group_norm_nhwc_fwd_params,"",@"SHT_CUDA_INFO"
	.sectionflags	@""
	.align	4


	//----- nvinfo : EIATTR_CUDA_API_VERSION
	.align		4
        /*0000*/ 	.byte	0x04, 0x37
        /*0002*/ 	.short	(.L_1257 - .L_1256)
.L_1256:
        /*0004*/ 	.word	0x00000082


	//----- nvinfo : EIATTR_KPARAM_INFO
	.align		4
.L_1257:
        /*0008*/ 	.byte	0x04, 0x17
        /*000a*/ 	.short	(.L_1259 - .L_1258)
.L_1258:
        /*000c*/ 	.word	0x00000000
        /*0010*/ 	.short	0x0000
        /*0012*/ 	.short	0x0000
        /*0014*/ 	.byte	0x00, 0xf0, 0x81, 0x02


	//----- nvinfo : EIATTR_SPARSE_MMA_MASK
	.align		4
.L_1259:
        /*0018*/ 	.byte	0x03, 0x50
        /*001a*/ 	.short	0x0000


	//----- nvinfo : EIATTR_MAXREG_COUNT
	.align		4
        /*001c*/ 	.byte	0x03, 0x1b
        /*001e*/ 	.short	0x0050


	//----- nvinfo : EIATTR_NUM_BARRIERS
	.align		4
        /*0020*/ 	.byte	0x02, 0x4c
        /*0022*/ 	.byte	0x01
	.zero		1


	//----- nvinfo : EIATTR_MERCURY_ISA_VERSION
	.align		4
        /*0024*/ 	.byte	0x03, 0x5f
        /*0026*/ 	.short	0x0101


	//----- nvinfo : EIATTR_COOP_GROUP_MASK_REGIDS
	.align		4
        /*0028*/ 	.byte	0x04, 0x29
        /*002a*/ 	.short	(.L_1261 - .L_1260)


	//   ....[0]....
.L_1260:
        /*002c*/ 	.word	0xffffffff


	//   ....[1]....
        /*0030*/ 	.word	0xffffffff


	//   ....[2]....
        /*0034*/ 	.word	0xffffffff


	//   ....[3]....
        /*0038*/ 	.word	0xffffffff


	//   ....[4]....
        /*003c*/ 	.word	0xffffffff


	//   ....[5]....
        /*0040*/ 	.word	0xffffffff


	//   ....[6]....
        /*0044*/ 	.word	0xffffffff


	//   ....[7]....
        /*0048*/ 	.word	0xffffffff


	//   ....[8]....
        /*004c*/ 	.word	0xffffffff


	//   ....[9]....
        /*0050*/ 	.word	0xffffffff


	//----- nvinfo : EIATTR_COOP_GROUP_INSTR_OFFSETS
	.align		4
.L_1261:
        /*0054*/ 	.byte	0x04, 0x28
        /*0056*/ 	.short	(.L_1263 - .L_1262)


	//   ....[0]....
.L_1262:
        /*0058*/ 	.word	0x00001080


	//   ....[1]....
        /*005c*/ 	.word	0x00001090


	//   ....[2]....
        /*0060*/ 	.word	0x000010c0


	//   ....[3]....
        /*0064*/ 	.word	0x000010d0


	//   ....[4]....
        /*0068*/ 	.word	0x00001110


	//   ....[5]....
        /*006c*/ 	.word	0x00001120


	//   ....[6]....
        /*0070*/ 	.word	0x00001160


	//   ....[7]....
        /*0074*/ 	.word	0x00001170


	//   ....[8]....
        /*0078*/ 	.word	0x000011b0


	//   ....[9]....
        /*007c*/ 	.word	0x000011c0


	//----- nvinfo : EIATTR_EXIT_INSTR_OFFSETS
	.align		4
.L_1263:
        /*0080*/ 	.byte	0x04, 0x1c
        /*0082*/ 	.short	(.L_1265 - .L_1264)


	//   ....[0]....
.L_1264:
        /*0084*/ 	.word	0x00000070


	//   ....[1]....
        /*0088*/ 	.word	0x00003500


	//----- nvinfo : EIATTR_MAX_THREADS
	.align		4
.L_1265:
        /*008c*/ 	.byte	0x04, 0x05
        /*008e*/ 	.short	(.L_1267 - .L_1266)
.L_1266:
        /*0090*/ 	.word	0x000002a0
        /*0094*/ 	.word	0x00000001
        /*0098*/ 	.word	0x00000001


	//----- nvinfo : EIATTR_CRS_STACK_SIZE
	.align		4
.L_1267:
        /*009c*/ 	.byte	0x04, 0x1e
        /*009e*/ 	.short	(.L_1269 - .L_1268)
.L_1268:
        /*00a0*/ 	.word	0x00000000


	//----- nvinfo : EIATTR_CBANK_PARAM_SIZE
	.align		4
.L_1269:
        /*00a4*/ 	.byte	0x03, 0x19
        /*00a6*/ 	.short	0x00a0


	//----- nvinfo : EIATTR_PARAM_CBANK
	.align		4
        /*00a8*/ 	.byte	0x04, 0x0a
        /*00aa*/ 	.short	(.L_1271 - .L_1270)
	.align		4
.L_1270:
        /*00ac*/ 	.word	index@(.nv.constant0._Z35group_norm_nhwc_fwd_one_pass_kernelI11Bf16IOFp32WLi256ELi42ELi672EEv26Group_norm_nhwc_fwd_params)
        /*00b0*/ 	.short	0x0210
        /*00b2*/ 	.short	0x00a0


	//----- nvinfo : EIATTR_SW_WAR
	.align		4
.L_1271:
        /*00b4*/ 	.byte	0x04, 0x36
        /*00b6*/ 	.short	(.L_1273 - .L_1272)
.L_1272:
        /*00b8*/ 	.word	0x00000008
.L_1273:


//--------------------- .nv.info._Z35group_norm_nhwc_fwd_one_pass_kernelI11Bf16IOFp32WLi512ELi42ELi672EEv26Group_norm_nhwc_fwd_params --------------------------
	.section	.nv.info._Z35group_norm_nhwc_fwd_one_pass_kernelI11Bf16IOFp32WLi512ELi42ELi672EEv26Group_norm_nhwc_fwd_params,"",@"SHT_CUDA_INFO"
	.sectionflags	@""
	.align	4


	//----- nvinfo : EIATTR_CUDA_API_VERSION
	.align		4
        /*0000*/ 	.byte	0x04, 0x37
        /*0002*/ 	.short	(.L_1275 - .L_1274)
.L_1274:
        /*0004*/ 	.word	0x00000082


	//----- nvinfo : EIATTR_KPARAM_INFO
	.align		4
.L_1275:
        /*0008*/ 	.byte	0x04, 0x17
        /*000a*/ 	.short	(.L_1277 - .L_1276)
.L_1276:
        /*000c*/ 	.word	0x00000000
        /*0010*/ 	.short	0x0000
        /*0012*/ 	.short	0x0000
        /*0014*/ 	.byte	0x00, 0xf0, 0x81, 0x02


	//----- nvinfo : EIATTR_SPARSE_MMA_MASK
	.align		4
.L_1277:
        /*0018*/ 	.byte	0x03, 0x50
        /*001a*/ 	.short	0x0000


	//----- nvinfo : EIATTR_MAXREG_COUNT
	.align		4
        /*001c*/ 	.byte	0x03, 0x1b
        /*001e*/ 	.short	0x0050


	//----- nvinfo : EIATTR_NUM_BARRIERS
	.align		4
        /*0020*/ 	.byte	0x02, 0x4c
        /*0022*/ 	.byte	0x01
	.zero		1


	//----- nvinfo : EIATTR_MERCURY_ISA_VERSION
	.align		4
        /*0024*/ 	.byte	0x03, 0x5f
        /*0026*/ 	.short	0x0101


	//----- nvinfo : EIATTR_COOP_GROUP_MASK_REGIDS
	.align		4
        /*0028*/ 	.byte	0x04, 0x29
        /*002a*/ 	.short	(.L_1279 - .L_1278)


	//   ....[0]....
.L_1278:
        /*002c*/ 	.word	0xffffffff


	//   ....[1]....
        /*0030*/ 	.word	0xffffffff


	//   ....[2]....
        /*0034*/ 	.word	0xffffffff


	//   ....[3]....
        /*0038*/ 	.word	0xffffffff


	//   ....[4]....
        /*003c*/ 	.word	0xffffffff


	//   ....[5]....
        /*0040*/ 	.word	0xffffffff


	//   ....[6]....
        /*0044*/ 	.word	0xffffffff


	//   ....[7]....
        /*0048*/ 	.word	0xffffffff


	//   ....[8]....
        /*004c*/ 	.word	0xffffffff


	//   ....[9]....
        /*0050*/ 	.word	0xffffffff


	//----- nvinfo : EIATTR_COOP_GROUP_INSTR_OFFSETS
	.align		4
.L_1279:
        /*0054*/ 	.byte	0x04, 0x28
        /*0056*/ 	.short	(.L_1281 - .L_1280)


	//   ....[0]....
.L_1280:
        /*0058*/ 	.word	0x00001ce0


	//   ....[1]....
        /*005c*/ 	.word	0x00001cf0


	//   ....[2]....
        /*0060*/ 	.word	0x00001d30


	//   ....[3]....
        /*0064*/ 	.word	0x00001d40


	//   ....[4]....
        /*0068*/ 	.word	0x00001d80


	//   ....[5]....
        /*006c*/ 	.word	0x00001d90


	//   ....[6]....
        /*0070*/ 	.word	0x00001dd0


	//   ....[7]....
        /*0074*/ 	.word	0x00001de0


	//   ....[8]....
        /*0078*/ 	.word	0x00001e20


	//   ....[9]....
        /*007c*/ 	.word	0x00001e30


	//----- nvinfo : EIATTR_EXIT_INSTR_OFFSETS
	.align		4
.L_1281:
        /*0080*/ 	.byte	0x04, 0x1c
        /*0082*/ 	.short	(.L_1283 - .L_1282)


	//   ....[0]....
.L_1282:
        /*0084*/ 	.word	0x00000080


	//   ....[1]....
        /*0088*/ 	.word	0x00005620


	//----- nvinfo : EIATTR_MAX_THREADS
	.align		4
.L_1283:
        /*008c*/ 	.byte	0x04, 0x05
        /*008e*/ 	.short	(.L_1285 - .L_1284)
.L_1284:
        /*0090*/ 	.word	0x000002a0
        /*0094*/ 	.word	0x00000001
        /*0098*/ 	.word	0x00000001


	//----- nvinfo : EIATTR_CRS_STACK_SIZE
	.align		4
.L_1285:
        /*009c*/ 	.byte	0x04, 0x1e
        /*009e*/ 	.short	(.L_1287 - .L_1286)
.L_1286:
        /*00a0*/ 	.word	0x00000000


	//----- nvinfo : EIATTR_CBANK_PARAM_SIZE
	.align		4
.L_1287:
        /*00a4*/ 	.byte	0x03, 0x19
        /*00a6*/ 	.short	0x00a0


	//----- nvinfo : EIATTR_PARAM_CBANK
	.align		4
        /*00a8*/ 	.byte	0x04, 0x0a
        /*00aa*/ 	.short	(.L_1289 - .L_1288)
	.align		4
.L_1288:
        /*00ac*/ 	.word	index@(.nv.constant0._Z35group_norm_nhwc_fwd_one_pass_kernelI11Bf16IOFp32WLi512ELi42ELi672EEv26Group_norm_nhwc_fwd_params)
        /*00b0*/ 	.short	0x0210
        /*00b2*/ 	.short	0x00a0


	//----- nvinfo : EIATTR_SW_WAR
	.align		4
.L_1289:
        /*00b4*/ 	.byte	0x04, 0x36
        /*00b6*/ 	.short	(.L_1291 - .L_1290)
.L_1290:
        /*00b8*/ 	.word	0x00000008
.L_1291:


//--------------------- .nv.info._Z35group_norm_nhwc_fwd_one_pass_kernelI11Bf16IOBf16WLi64ELi42ELi672EEv26Group_norm_nhwc_fwd_params --------------------------
	.section	.nv.info._Z35group_norm_nhwc_fwd_one_pass_kernelI11Bf16IOBf16WLi64ELi42ELi672EEv26Group_norm_nhwc_fwd_params,"",@"SHT_CUDA_INFO"
	.sectionflags	@""
	.align	4


	//----- nvinfo : EIATTR_CUDA_API_VERSION
	.align		4
        /*0000*/ 	.byte	0x04, 0x37
        /*0002*/ 	.short	(.L_1293 - .L_1292)
.L_1292:
        /*0004*/ 	.word	0x00000082


	//----- nvinfo : EIATTR_KPARAM_INFO
	.align		4
.L_1293:
        /*0008*/ 	.byte	0x04, 0x17
        /*000a*/ 	.short	(.L_1295 - .L_1294)
.L_1294:
        /*000c*/ 	.word	0x00000000
        /*0010*/ 	.short	0x0000
        /*0012*/ 	.short	0x0000
        /*0014*/ 	.byte	0x00, 0xf0, 0x81, 0x02


	//----- nvinfo : EIATTR_SPARSE_MMA_MASK
	.align		4
.L_1295:
        /*0018*/ 	.byte	0x03, 0x50
        /*001a*/ 	.short	0x0000


	//----- nvinfo : EIATTR_MAXREG_COUNT
	.align		4
        /*001c*/ 	.byte	0x03, 0x1b
        /*001e*/ 	.short	0x0050


	//----- nvinfo : EIATTR_NUM_BARRIERS
	.align		4
        /*0020*/ 	.byte	0x02, 0x4c
        /*0022*/ 	.byte	0x01
	.zero		1


	//----- nvinfo : EIATTR_MERCURY_ISA_VERSION
	.align		4
        /*0024*/ 	.byte	0x03, 0x5f
        /*0026*/ 	.short	0x0101


	//----- nvinfo : EIATTR_COOP_GROUP_MASK_REGIDS
	.align		4
        /*0028*/ 	.byte	0x04, 0x29
        /*002a*/ 	.short	(.L_1297 - .L_1296)


	//   ....[0]....
.L_1296:
        /*002c*/ 	.word	0xffffffff


	//   ....[1]....
        /*0030*/ 	.word	0xffffffff


	//   ....[2]....
        /*0034*/ 	.word	0xffffffff


	//   ....[3]....
        /*0038*/ 	.word	0xffffffff


	//   ....[4]....
        /*003c*/ 	.word	0xffffffff


	//   ....[5]....
        /*0040*/ 	.word	0xffffffff


	//   ....[6]....
        /*0044*/ 	.word	0xffffffff


	//   ....[7]....
        /*0048*/ 	.word	0xffffffff


	//   ....[8]....
        /*004c*/ 	.word	0xffffffff


	//   ....[9]....
        /*0050*/ 	.word	0xffffffff


	//----- nvinfo : EIATTR_COOP_GROUP_INSTR_OFFSETS
	.align		4
.L_1297:
        /*0054*/ 	.byte	0x04, 0x28
        /*0056*/ 	.short	(.L_1299 - .L_1298)


	//   ....[0]....
.L_1298:
        /*0058*/ 	.word	0x00000780


	//   ....[1]....
        /*005c*/ 	.word	0x00000790


	//   ....[2]....
        /*0060*/ 	.word	0x000007c0


	//   ....[3]....
        /*0064*/ 	.word	0x000007e0


	//   ....[4]....
        /*0068*/ 	.word	0x00000810


	//   ....[5]....
        /*006c*/ 	.word	0x00000830


	//   ....[6]....
        /*0070*/ 	.word	0x00000860


	//   ....[7]....
        /*0074*/ 	.word	0x00000880


	//   ....[8]....
        /*0078*/ 	.word	0x000008b0


	//   ....[9]....
        /*007c*/ 	.word	0x000008d0


	//----- nvinfo : EIATTR_EXIT_INSTR_OFFSETS
	.align		4
.L_1299:
        /*0080*/ 	.byte	0x04, 0x1c
        /*0082*/ 	.short	(.L_1301 - .L_1300)


	//   ....[0]....
.L_1300:
        /*0084*/ 	.word	0x00000070


	//   ....[1]....
        /*0088*/ 	.word	0x00001e20


	//----- nvinfo : EIATTR_MAX_THREADS
	.align		4
.L_1301:
        /*008c*/ 	.byte	0x04, 0x05
        /*008e*/ 	.short	(.L_1303 - .L_1302)
.L_1302:
        /*0090*/ 	.word	0x000002a0
        /*0094*/ 	.word	0x00000001
        /*0098*/ 	.word	0x00000001


	//----- nvinfo : EIATTR_CRS_STACK_SIZE
	.align		4
.L_1303:
        /*009c*/ 	.byte	0x04, 0x1e
        /*009e*/ 	.short	(.L_1305 - .L_1304)
.L_1304:
        /*00a0*/ 	.word	0x00000000


	//----- nvinfo : EIATTR_CBANK_PARAM_SIZE
	.align		4
.L_1305:
        /*00a4*/ 	.byte	0x03, 0x19
        /*00a6*/ 	.short	0x00a0


	//----- nvinfo : EIATTR_PARAM_CBANK
	.align		4
        /*00a8*/ 	.byte	0x04, 0x0a
        /*00aa*/ 	.short	(.L_1307 - .L_1306)
	.align		4
.L_1306:
        /*00ac*/ 	.word	index@(.nv.constant0._Z35group_norm_nhwc_fwd_one_pass_kernelI11Bf16IOBf16WLi64ELi42ELi672EEv26Group_norm_nhwc_fwd_params)
        /*00b0*/ 	.short	0x0210
        /*00b2*/ 	.short	0x00a0


	//----- nvinfo : EIATTR_SW_WAR
	.align		4
.L_1307:
        /*00b4*/ 	.byte	0x04, 0x36
        /*00b6*/ 	.short	(.L_1309 - .L_1308)
.L_1308:
        /*00b8*/ 	.word	0x00000008
.L_1309:


//--------------------- .nv.info._Z35group_norm_nhwc_fwd_one_pass_kernelI11Bf16IOBf16WLi128ELi42ELi672EEv26Group_norm_nhwc_fwd_params --------------------------
	.section	.nv.info._Z35group_norm_nhwc_fwd_one_pass_kernelI11Bf16IOBf16WLi128ELi42ELi672EEv26Group_norm_nhwc_fwd_params,"",@"SHT_CUDA_INFO"
	.sectionflags	@""
	.align	4


	//----- nvinfo : EIATTR_CUDA_API_VERSION
	.align		4
        /*0000*/ 	.byte	0x04, 0x37
        /*0002*/ 	.short	(.L_1311 - .L_1310)
.L_1310:
        /*0004*/ 	.word	0x00000082


	//----- nvinfo : EIATTR_KPARAM_INFO
	.align		4
.L_1311:
        /*0008*/ 	.byte	0x04, 0x17
        /*000a*/ 	.short	(.L_1313 - .L_1312)
.L_1312:
        /*000c*/ 	.word	0x00000000
        /*0010*/ 	.short	0x0000
        /*0012*/ 	.short	0x0000
        /*0014*/ 	.byte	0x00, 0xf0, 0x81, 0x02


	//----- nvinfo : EIATTR_SPARSE_MMA_MASK
	.align		4
.L_1313:
        /*0018*/ 	.byte	0x03, 0x50
        /*001a*/ 	.short	0x0000


	//----- nvinfo : EIATTR_MAXREG_COUNT
	.align		4
        /*001c*/ 	.byte	0x03, 0x1b
        /*001e*/ 	.short	0x0050


	//----- nvinfo : EIATTR_NUM_BARRIERS
	.align		4
        /*0020*/ 	.byte	0x02, 0x4c
        /*0022*/ 	.byte	0x01
	.zero		1


	//----- nvinfo : EIATTR_MERCURY_ISA_VERSION
	.align		4
        /*0024*/ 	.byte	0x03, 0x5f
        /*0026*/ 	.short	0x0101


	//----- nvinfo : EIATTR_COOP_GROUP_MASK_REGIDS
	.align		4
        /*0028*/ 	.byte	0x04, 0x29
        /*002a*/ 	.short	(.L_1315 - .L_1314)


	//   ....[0]....
.L_1314:
        /*002c*/ 	.word	0xffffffff


	//   ....[1]....
        /*0030*/ 	.word	0xffffffff


	//   ....[2]....
        /*0034*/ 	.word	0xffffffff


	//   ....[3]....
        /*0038*/ 	.word	0xffffffff


	//   ....[4]....
        /*003c*/ 	.word	0xffffffff


	//   ....[5]....
        /*0040*/ 	.word	0xffffffff


	//   ....[6]....
        /*0044*/ 	.word	0xffffffff


	//   ....[7]....
        /*0048*/ 	.word	0xffffffff


	//   ....[8]....
        /*004c*/ 	.word	0xffffffff


	//   ....[9]....
        /*0050*/ 	.word	0xffffffff


	//----- nvinfo : EIATTR_COOP_GROUP_INSTR_OFFSETS
	.align		4
.L_1315:
        /*0054*/ 	.byte	0x04, 0x28
        /*0056*/ 	.short	(.L_1317 - .L_1316)


	//   ....[0]....
.L_1316:
        /*0058*/ 	.word	0x00000a80


	//   ....[1]....
        /*005c*/ 	.word	0x00000a90


	//   ....[2]....
        /*0060*/ 	.word	0x00000ac0


	//   ....[3]....
        /*0064*/ 	.word	0x00000ad0


	//   ....[4]....
        /*0068*/ 	.word	0x00000b10


	//   ....[5]....
        /*006c*/ 	.word	0x00000b20


	//   ....[6]....
        /*0070*/ 	.word	0x00000b60


	//   ....[7]....
        /*0074*/ 	.word	0x00000b70


	//   ....[8]....
        /*0078*/ 	.word	0x00000bb0


	//   ....[9]....
        /*007c*/ 	.word	0x00000bc0


	//----- nvinfo : EIATTR_EXIT_INSTR_OFFSETS
	.align		4
.L_1317:
        /*0080*/ 	.byte	0x04, 0x1c
        /*0082*/ 	.short	(.L_1319 - .L_1318)


	//   ....[0]....
.L_1318:
        /*0084*/ 	.word	0x00000070


	//   ....[1]....
        /*0088*/ 	.word	0x000025d0


	//----- nvinfo : EIATTR_MAX_THREADS
	.align		4
.L_1319:
        /*008c*/ 	.byte	0x04, 0x05
        /*008e*/ 	.short	(.L_1321 - .L_1320)
.L_1320:
        /*0090*/ 	.word	0x000002a0
        /*0094*/ 	.word	0x00000001
        /*0098*/ 	.word	0x00000001


	//----- nvinfo : EIATTR_CRS_STACK_SIZE
	.align		4
.L_1321:
        /*009c*/ 	.byte	0x04, 0x1e
        /*009e*/ 	.short	(.L_1323 - .L_1322)
.L_1322:
        /*00a0*/ 	.word	0x00000000


	//----- nvinfo : EIATTR_CBANK_PARAM_SIZE
	.align		4
.L_1323:
        /*00a4*/ 	.byte	0x03, 0x19
        /*00a6*/ 	.short	0x00a0


	//----- nvinfo : EIATTR_PARAM_CBANK
	.align		4
        /*00a8*/ 	.byte	0x04, 0x0a
        /*00aa*/ 	.short	(.L_1325 - .L_1324)
	.align		4
.L_1324:
        /*00ac*/ 	.word	index@(.nv.constant0._Z35group_norm_nhwc_fwd_one_pass_kernelI11Bf16IOBf16WLi128ELi42ELi672EEv26Group_norm_nhwc_fwd_params)
        /*00b0*/ 	.short	0x0210
        /*00b2*/ 	.short	0x00a0


	//----- nvinfo : EIATTR_SW_WAR
	.align		4
.L_1325:
        /*00b4*/ 	.byte	0x04, 0x36
        /*00b6*/ 	.short	(.L_1327 - .L_1326)
.L_1326:
        /*00b8*/ 	.word	0x00000008
.L_1327:


//--------------------- .nv.info._Z35group_norm_nhwc_fwd_one_pass_kernelI11Bf16IOBf16WLi256ELi42ELi672EEv26Group_norm_nhwc_fwd_params --------------------------
	.section	.nv.info._Z35group_norm_nhwc_fwd_one_pass_kernelI11Bf16IOBf16WLi256ELi42ELi672EEv26Group_norm_nhwc_fwd_params,"",@"SHT_CUDA_INFO"
	.sectionflags	@""
	.align	4


	//----- nvinfo : EIATTR_CUDA_API_VERSION
	.align		4
        /*0000*/ 	.byte	0x04, 0x37
        /*0002*/ 	.short	(.L_1329 - .L_1328)
.L_1328:
        /*0004*/ 	.word	0x00000082


	//----- nvinfo : EIATTR_KPARAM_INFO
	.align		4
.L_1329:
        /*0008*/ 	.byte	0x04, 0x17
        /*000a*/ 	.short	(.L_1331 - .L_1330)
.L_1330:
        /*000c*/ 	.word	0x00000000
        /*0010*/ 	.short	0x0000
        /*0012*/ 	.short	0x0000
        /*0014*/ 	.byte	0x00, 0xf0, 0x81, 0x02


	//----- nvinfo : EIATTR_SPARSE_MMA_MASK
	.align		4
.L_1331:
        /*0018*/ 	.byte	0x03, 0x50
        /*001a*/ 	.short	0x0000


	//----- nvinfo : EIATTR_MAXREG_COUNT
	.align		4
        /*001c*/ 	.byte	0x03, 0x1b
        /*001e*/ 	.short	0x0050


	//----- nvinfo : EIATTR_NUM_BARRIERS
	.align		4
        /*0020*/ 	.byte	0x02, 0x4c
        /*0022*/ 	.byte	0x01
	.zero		1


	//----- nvinfo : EIATTR_MERCURY_ISA_VERSION
	.align		4
        /*0024*/ 	.byte	0x03, 0x5f
        /*0026*/ 	.short	0x0101


	//----- nvinfo : EIATTR_COOP_GROUP_MASK_REGIDS
	.align		4
        /*0028*/ 	.byte	0x04, 0x29
        /*002a*/ 	.short	(.L_1333 - .L_1332)


	//   ....[0]....
.L_1332:
        /*002c*/ 	.word	0xffffffff


	//   ....[1]....
        /*0030*/ 	.word	0xffffffff


	//   ....[2]....
        /*0034*/ 	.word	0xffffffff


	//   ....[3]....
        /*0038*/ 	.word	0xffffffff


	//   ....[4]....
        /*003c*/ 	.word	0xffffffff


	//   ....[5]....
        /*0040*/ 	.word	0xffffffff


	//   ....[6]....
        /*0044*/ 	.word	0xffffffff


	//   ....[7]....
        /*0048*/ 	.word	0xffffffff


	//   ....[8]....
        /*004c*/ 	.word	0xffffffff


	//   ....[9]....
        /*0050*/ 	.word	0xffffffff


	//----- nvinfo : EIATTR_COOP_GROUP_INSTR_OFFSETS
	.align		4
.L_1333:
        /*0054*/ 	.byte	0x04, 0x28
        /*0056*/ 	.short	(.L_1335 - .L_1334)


	//   ....[0]....
.L_1334:
        /*0058*/ 	.word	0x00001080


	//   ....[1]....
        /*005c*/ 	.word	0x00001090


	//   ....[2]....
        /*0060*/ 	.word	0x000010c0


	//   ....[3]....
        /*0064*/ 	.word	0x000010d0


	//   ....[4]....
        /*0068*/ 	.word	0x00001110


	//   ....[5]....
        /*006c*/ 	.word	0x00001120


	//   ....[6]....
        /*0070*/ 	.word	0x00001160


	//   ....[7]....
        /*0074*/ 	.word	0x00001170


	//   ....[8]....
        /*0078*/ 	.word	0x000011b0


	//   ....[9]....
        /*007c*/ 	.word	0x000011c0


	//----- nvinfo : EIATTR_EXIT_INSTR_OFFSETS
	.align		4
.L_1335:
        /*0080*/ 	.byte	0x04, 0x1c
        /*0082*/ 	.short	(.L_1337 - .L_1336)


	//   ....[0]....
.L_1336:
        /*0084*/ 	.word	0x00000070


	//   ....[1]....
        /*0088*/ 	.word	0x00003540


	//----- nvinfo : EIATTR_MAX_THREADS
	.align		4
.L_1337:
        /*008c*/ 	.byte	0x04, 0x05
        /*008e*/ 	.short	(.L_1339 - .L_1338)
.L_1338:
        /*0090*/ 	.word	0x000002a0
        /*0094*/ 	.word	0x00000001
        /*0098*/ 	.word	0x00000001


	//----- nvinfo : EIATTR_CRS_STACK_SIZE
	.align		4
.L_1339:
        /*009c*/ 	.byte	0x04, 0x1e
        /*009e*/ 	.short	(.L_1341 - .L_1340)
.L_1340:
        /*00a0*/ 	.word	0x00000000


	//----- nvinfo : EIATTR_CBANK_PARAM_SIZE
	.align		4
.L_1341:
        /*00a4*/ 	.byte	0x03, 0x19
        /*00a6*/ 	.short	0x00a0


	//----- nvinfo : EIATTR_PARAM_CBANK
	.align		4
        /*00a8*/ 	.byte	0x04, 0x0a
        /*00aa*/ 	.short	(.L_1343 - .L_1342)
	.align		4
.L_1342:
        /*00ac*/ 	.word	index@(.nv.constant0._Z35group_norm_nhwc_fwd_one_pass_kernelI11Bf16IOBf16WLi256ELi42ELi672EEv26Group_norm_nhwc_fwd_params)
        /*00b0*/ 	.short	0x0210
        /*00b2*/ 	.short	0x00a0


	//----- nvinfo : EIATTR_SW_WAR
	.align		4
.L_1343:
        /*00b4*/ 	.byte	0x04, 0x36
        /*00b6*/ 	.short	(.L_1345 - .L_1344)
.L_1344:
        /*00b8*/ 	.word	0x00000008
.L_1345:


//--------------------- .nv.info._Z35group_norm_nhwc_fwd_one_pass_kernelI11Bf16IOBf16WLi512ELi42ELi672EEv26Group_norm_nhwc_fwd_params --------------------------
	.section	.nv.info._Z35group_norm_nhwc_fwd_one_pass_kernelI11Bf16IOBf16WLi512ELi42ELi672EEv26Group_norm_nhwc_fwd_params,"",@"SHT_CUDA_INFO"
	.sectionflags	@""
	.align	4


	//----- nvinfo : EIATTR_CUDA_API_VERSION
	.align		4
        /*0000*/ 	.byte	0x04, 0x37
        /*0002*/ 	.short	(.L_1347 - .L_1346)
.L_1346:
        /*0004*/ 	.word	0x00000082


	//----- nvinfo : EIATTR_KPARAM_INFO
	.align		4
.L_1347:
        /*0008*/ 	.byte	0x04, 0x17
        /*000a*/ 	.short	(.L_1349 - .L_1348)
.L_1348:
        /*000c*/ 	.word	0x00000000
        /*0010*/ 	.short	0x0000
        /*0012*/ 	.short	0x0000
        /*0014*/ 	.byte	0x00, 0xf0, 0x81, 0x02


	//----- nvinfo : EIATTR_SPARSE_MMA_MASK
	.align		4
.L_1349:
        /*0018*/ 	.byte	0x03, 0x50
        /*001a*/ 	.short	0x0000


	//----- nvinfo : EIATTR_MAXREG_COUNT
	.align		4
        /*001c*/ 	.byte	0x03, 0x1b
        /*001e*/ 	.short	0x0050


	//----- nvinfo : EIATTR_NUM_BARRIERS
	.align		4
        /*0020*/ 	.byte	0x02, 0x4c
        /*0022*/ 	.byte	0x01
	.zero		1


	//----- nvinfo : EIATTR_MERCURY_ISA_VERSION
	.align		4
        /*0024*/ 	.byte	0x03, 0x5f
        /*0026*/ 	.short	0x0101


	//----- nvinfo : EIATTR_COOP_GROUP_MASK_REGIDS
	.align		4
        /*0028*/ 	.byte	0x04, 0x29
        /*002a*/ 	.short	(.L_1351 - .L_1350)


	//   ....[0]....
.L_1350:
        /*002c*/ 	.word	0xffffffff


	//   ....[1]....
        /*0030*/ 	.word	0xffffffff


	//   ....[2]....
        /*0034*/ 	.word	0xffffffff


	//   ....[3]....
        /*0038*/ 	.word	0xffffffff


	//   ....[4]....
        /*003c*/ 	.word	0xffffffff


	//   ....[5]....
        /*0040*/ 	.word	0xffffffff


	//   ....[6]....
        /*0044*/ 	.word	0xffffffff


	//   ....[7]....
        /*0048*/ 	.word	0xffffffff


	//   ....[8]....
        /*004c*/ 	.word	0xffffffff


	//   ....[9]....
        /*0050*/ 	.word	0xffffffff


	//----- nvinfo : EIATTR_COOP_GROUP_INSTR_OFFSETS
	.align		4
.L_1351:
        /*0054*/ 	.byte	0x04, 0x28
        /*0056*/ 	.short	(.L_1353 - .L_1352)


	//   ....[0]....
.L_1352:
        /*0058*/ 	.word	0x00001ce0


	//   ....[1]....
        /*005c*/ 	.word	0x00001cf0


	//   ....[2]....
        /*0060*/ 	.word	0x00001d30


	//   ....[3]....
        /*0064*/ 	.word	0x00001d40


	//   ....[4]....
        /*0068*/ 	.word	0x00001d80


	//   ....[5]....
        /*006c*/ 	.word	0x00001d90


	//   ....[6]....
        /*0070*/ 	.word	0x00001dd0


	//   ....[7]....
        /*0074*/ 	.word	0x00001de0


	//   ....[8]....
        /*0078*/ 	.word	0x00001e20


	//   ....[9]....
        /*007c*/ 	.word	0x00001e30


	//----- nvinfo : EIATTR_EXIT_INSTR_OFFSETS
	.align		4
.L_1353:
        /*0080*/ 	.byte	0x04, 0x1c
        /*0082*/ 	.short	(.L_1355 - .L_1354)


	//   ....[0]....
.L_1354:
        /*0084*/ 	.word	0x00000080


	//   ....[1]....
        /*0088*/ 	.word	0x00005680


	//----- nvinfo : EIATTR_MAX_THREADS
	.align		4
.L_1355:
        /*008c*/ 	.byte	0x04, 0x05
        /*008e*/ 	.short	(.L_1357 - .L_1356)
.L_1356:
        /*0090*/ 	.word	0x000002a0
        /*0094*/ 	.word	0x00000001
        /*0098*/ 	.word	0x00000001


	//----- nvinfo : EIATTR_CRS_STACK_SIZE
	.align		4
.L_1357:
        /*009c*/ 	.byte	0x04, 0x1e
        /*009e*/ 	.short	(.L_1359 - .L_1358)
.L_1358:
        /*00a0*/ 	.word	0x00000000


	//----- nvinfo : EIATTR_CBANK_PARAM_SIZE
	.align		4
.L_1359:
        /*00a4*/ 	.byte	0x03, 0x19
        /*00a6*/ 	.short	0x00a0


	//----- nvinfo : EIATTR_PARAM_CBANK
	.align		4
        /*00a8*/ 	.byte	0x04, 0x0a
        /*00aa*/ 	.short	(.L_1361 - .L_1360)
	.align		4
.L_1360:
        /*00ac*/ 	.word	index@(.nv.constant0._Z35group_norm_nhwc_fwd_one_pass_kernelI11Bf16IOBf16WLi512ELi42ELi672EEv26Group_norm_nhwc_fwd_params)
        /*00b0*/ 	.short	0x0210
        /*00b2*/ 	.short	0x00a0


	//----- nvinfo : EIATTR_SW_WAR
	.align		4
.L_1361:
        /*00b4*/ 	.byte	0x04, 0x36
        /*00b6*/ 	.short	(.L_1363 - .L_1362)
.L_1362:
        /*00b8*/ 	.word	0x00000008
.L_1363:


//--------------------- .nv.info._Z35group_norm_nhwc_fwd_one_pass_kernelI11Bf16IOFp16WLi64ELi42ELi672EEv26Group_norm_nhwc_fwd_params --------------------------
	.section	.nv.info._Z35group_norm_nhwc_fwd_one_pass_kernelI11Bf16IOFp16WLi64ELi42ELi672EEv26Group_norm_nhwc_fwd_params,"",@"SHT_CUDA_INFO"
	.sectionflags	@""
	.align	4


	//----- nvinfo : EIATTR_CUDA_API_VERSION
	.align		4
        /*0000*/ 	.byte	0x04, 0x37
        /*0002*/ 	.short	(.L_1365 - .L_1364)
.L_1364:
        /*0004*/ 	.word	0x00000082


	//----- nvinfo : EIATTR_KPARAM_INFO
	.align		4
.L_1365:
        /*0008*/ 	.byte	0x04, 0x17
        /*000a*/ 	.short	(.L_1367 - .L_1366)
.L_1366:
        /*000c*/ 	.word	0x00000000
        /*0010*/ 	.short	0x0000
        /*0012*/ 	.short	0x0000
        /*0014*/ 	.byte	0x00, 0xf0, 0x81, 0x02


	//----- nvinfo : EIATTR_SPARSE_MMA_MASK
	.align		4
.L_1367:
        /*0018*/ 	.byte	0x03, 0x50
        /*001a*/ 	.short	0x0000


	//----- nvinfo : EIATTR_MAXREG_COUNT
	.align		4
        /*001c*/ 	.byte	0x03, 0x1b
        /*001e*/ 	.short	0x0050


	//----- nvinfo : EIATTR_NUM_BARRIERS
	.align		4
        /*0020*/ 	.byte	0x02, 0x4c
        /*0022*/ 	.byte	0x01
	.zero		1


	//----- nvinfo : EIATTR_MERCURY_ISA_VERSION
	.align		4
        /*0024*/ 	.byte	0x03, 0x5f
        /*0026*/ 	.short	0x0101


	//----- nvinfo : EIATTR_COOP_GROUP_MASK_REGIDS
	.align		4
        /*0028*/ 	.byte	0x04, 0x29
        /*002a*/ 	.short	(.L_1369 - .L_1368)


	//   ....[0]....
.L_1368:
        /*002c*/ 	.word	0xffffffff


	//   ....[1]....
        /*0030*/ 	.word	0xffffffff


	//   ....[2]....
        /*0034*/ 	.word	0xffffffff


	//   ....[3]....
        /*0038*/ 	.word	0xffffffff


	//   ....[4]....
        /*003c*/ 	.word	0xffffffff


	//   ....[5]....
        /*0040*/ 	.word	0xffffffff


	//   ....[6]....
        /*0044*/ 	.word	0xffffffff


	//   ....[7]....
        /*0048*/ 	.word	0xffffffff


	//   ....[8]....
        /*004c*/ 	.word	0xffffffff


	//   ....[9]....
        /*0050*/ 	.word	0xffffffff


	//----- nvinfo : EIATTR_COOP_GROUP_INSTR_OFFSETS
	.align		4
.L_1369:
        /*0054*/ 	.byte	0x04, 0x28
        /*0056*/ 	.short	(.L_1371 - .L_1370)


	//   ....[0]....
.L_1370:
        /*0058*/ 	.word	0x00000780


	//   ....[1]....
        /*005c*/ 	.word	0x00000790


	//   ....[2]....
        /*0060*/ 	.word	0x000007c0


	//   ....[3]....
        /*0064*/ 	.word	0x000007e0


	//   ....[4]....
        /*0068*/ 	.word	0x00000810


	//   ....[5]....
        /*006c*/ 	.word	0x00000830


	//   ....[6]....
        /*0070*/ 	.word	0x00000860


	//   ....[7]....
        /*0074*/ 	.word	0x00000880


	//   ....[8]....
        /*0078*/ 	.word	0x000008b0


	//   ....[9]....
        /*007c*/ 	.word	0x000008d0


	//----- nvinfo : EIATTR_EXIT_INSTR_OFFSETS
	.align		4
.L_1371:
        /*0080*/ 	.byte	0x04, 0x1c
        /*0082*/ 	.short	(.L_1373 - .L_1372)


	//   ....[0]....
.L_1372:
        /*0084*/ 	.word	0x00000070


	//   ....[1]....
        /*0088*/ 	.word	0x00001e20


	//----- nvinfo : EIATTR_MAX_THREADS
	.align		4
.L_1373:
        /*008c*/ 	.byte	0x04, 0x05
        /*008e*/ 	.short	(.L_1375 - .L_1374)
.L_1374:
        /*0090*/ 	.word	0x000002a0
        /*0094*/ 	.word	0x00000001
        /*0098*/ 	.word	0x00000001


	//----- nvinfo : EIATTR_CRS_STACK_SIZE
	.align		4
.L_1375:
        /*009c*/ 	.byte	0x04, 0x1e
        /*009e*/ 	.short	(.L_1377 - .L_1376)
.L_1376:
        /*00a0*/ 	.word	0x00000000


	//----- nvinfo : EIATTR_CBANK_PARAM_SIZE
	.align		4
.L_1377:
        /*00a4*/ 	.byte	0x03, 0x19
        /*00a6*/ 	.short	0x00a0


	//----- nvinfo : EIATTR_PARAM_CBANK
	.align		4
        /*00a8*/ 	.byte	0x04, 0x0a
        /*00aa*/ 	.short	(.L_1379 - .L_1378)
	.align		4
.L_1378:
        /*00ac*/ 	.word	index@(.nv.constant0._Z35group_norm_nhwc_fwd_one_pass_kernelI11Bf16IOFp16WLi64ELi42ELi672EEv26Group_norm_nhwc_fwd_params)
        /*00b0*/ 	.short	0x0210
        /*00b2*/ 	.short	0x00a0


	//----- nvinfo : EIATTR_SW_WAR
	.align		4
.L_1379:
        /*00b4*/ 	.byte	0x04, 0x36
        /*00b6*/ 	.short	(.L_1381 - .L_1380)
.L_1380:
        /*00b8*/ 	.word	0x00000008
.L_1381:


//--------------------- .nv.info._Z35group_norm_nhwc_fwd_one_pass_kernelI11Bf16IOFp16WLi128ELi42ELi672EEv26Group_norm_nhwc_fwd_params --------------------------
	.section	.nv.info._Z35group_norm_nhwc_fwd_one_pass_kernelI11Bf16IOFp16WLi128ELi42ELi672EEv26Group_norm_nhwc_fwd_params,"",@"SHT_CUDA_INFO"
	.sectionflags	@""
	.align	4


	//----- nvinfo : EIATTR_CUDA_API_VERSION
	.align		4
        /*0000*/ 	.byte	0x04, 0x37
        /*0002*/ 	.short	(.L_1383 - .L_1382)
.L_1382:
        /*0004*/ 	.word	0x00000082


	//----- nvinfo : EIATTR_KPARAM_INFO
	.align		4
.L_1383:
        /*0008*/ 	.byte	0x04, 0x17
        /*000a*/ 	.short	(.L_1385 - .L_1384)
.L_1384:
        /*000c*/ 	.word	0x00000000
        /*0010*/ 	.short	0x0000
        /*0012*/ 	.short	0x0000
        /*0014*/ 	.byte	0x00, 0xf0, 0x81, 0x02


	//----- nvinfo : EIATTR_SPARSE_MMA_MASK
	.align		4
.L_1385:
        /*0018*/ 	.byte	0x03, 0x50
        /*001a*/ 	.short	0x0000


	//----- nvinfo : EIATTR_MAXREG_COUNT
	.align		4
        /*001c*/ 	.byte	0x03, 0x1b
        /*001e*/ 	.short	0x0050


	//----- nvinfo : EIATTR_NUM_BARRIERS
	.align		4
        /*0020*/ 	.byte	0x02, 0x4c
        /*0022*/ 	.byte	0x01
	.zero		1


	//----- nvinfo : EIATTR_MERCURY_ISA_VERSION
	.align		4
        /*0024*/ 	.byte	0x03, 0x5f
        /*0026*/ 	.short	0x0101


	//----- nvinfo : EIATTR_COOP_GROUP_MASK_REGIDS
	.align		4
        /*0028*/ 	.byte	0x04, 0x29
        /*002a*/ 	.short	(.L_1387 - .L_1386)


	//   ....[0]....
.L_1386:
        /*002c*/ 	.word	0xffffffff


	//   ....[1]....
        /*0030*/ 	.word	0xffffffff


	//   ....[2]....
        /*0034*/ 	.word	0xffffffff


	//   ....[3]....
        /*0038*/ 	.word	0xffffffff


	//   ....[4]....
        /*003c*/ 	.word	0xffffffff


	//   ....[5]....
        /*0040*/ 	.word	0xffffffff


	//   ....[6]....
        /*0044*/ 	.word	0xffffffff


	//   ....[7]....
        /*0048*/ 	.word	0xffffffff


	//   ....[8]....
        /*004c*/ 	.word	0xffffffff


	//   ....[9]....
        /*0050*/ 	.word	0xffffffff


	//----- nvinfo : EIATTR_COOP_GROUP_INSTR_OFFSETS
	.align		4
.L_1387:
        /*0054*/ 	.byte	0x04, 0x28
        /*0056*/ 	.short	(.L_1389 - .L_1388)


	//   ....[0]....
.L_1388:
        /*0058*/ 	.word	0x00000a80


	//   ....[1]....
        /*005c*/ 	.word	0x00000a90


	//   ....[2]....
        /*0060*/ 	.word	0x00000ac0


	//   ....[3]....
        /*0064*/ 	.word	0x00000ad0


	//   ....[4]....
        /*0068*/ 	.word	0x00000b10


	//   ....[5]....
        /*006c*/ 	.word	0x00000b20


	//   ....[6]....
        /*0070*/ 	.word	0x00000b60


	//   ....[7]....
        /*0074*/ 	.word	0x00000b70


	//   ....[8]....
        /*0078*/ 	.word	0x00000bb0


	//   ....[9]....
        /*007c*/ 	.word	0x00000bc0


	//----- nvinfo : EIATTR_EXIT_INSTR_OFFSETS
	.align		4
.L_1389:
        /*0080*/ 	.byte	0x04, 0x1c
        /*0082*/ 	.short	(.L_1391 - .L_1390)


	//   ....[0]....
.L_1390:
        /*0084*/ 	.word	0x00000070


	//   ....[1]....
        /*0088*/ 	.word	0x000025d0


	//----- nvinfo : EIATTR_MAX_THREADS
	.align		4
.L_1391:
        /*008c*/ 	.byte	0x04, 0x05
        /*008e*/ 	.short	(.L_1393 - .L_1392)
.L_1392:
        /*0090*/ 	.word	0x000002a0
        /*0094*/ 	.word	0x00000001
        /*0098*/ 	.word	0x00000001


	//----- nvinfo : EIATTR_CRS_STACK_SIZE
	.align		4
.L_1393:
        /*009c*/ 	.byte	0x04, 0x1e
        /*009e*/ 	.short	(.L_1395 - .L_1394)
.L_1394:
        /*00a0*/ 	.word	0x00000000


	//----- nvinfo : EIATTR_CBANK_PARAM_SIZE
	.align		4
.L_1395:
        /*00a4*/ 	.byte	0x03, 0x19
        /*00a6*/ 	.short	0x00a0


	//----- nvinfo : EIATTR_PARAM_CBANK
	.align		4
        /*00a8*/ 	.byte	0x04, 0x0a
        /*00aa*/ 	.short	(.L_1397 - .L_1396)
	.align		4
.L_1396:
        /*00ac*/ 	.word	index@(.nv.constant0._Z35group_norm_nhwc_fwd_one_pass_kernelI11Bf16IOFp16WLi128ELi42ELi672EEv26Group_norm_nhwc_fwd_params)
        /*00b0*/ 	.short	0x0210
        /*00b2*/ 	.short	0x00a0


	//----- nvinfo : EIATTR_SW_WAR
	.align		4
.L_1397:
        /*00b4*/ 	.byte	0x04, 0x36
        /*00b6*/ 	.short	(.L_1399 - .L_1398)
.L_1398:
        /*00b8*/ 	.word	0x00000008
.L_1399:


//--------------------- .nv.info._Z35group_norm_nhwc_fwd_one_pass_kernelI11Bf16IOFp16WLi256ELi42ELi672EEv26Group_norm_nhwc_fwd_params --------------------------
	.section	.nv.info._Z35group_norm_nhwc_fwd_one_pass_kernelI11Bf16IOFp16WLi256ELi42ELi672EEv26Group_norm_nhwc_fwd_params,"",@"SHT_CUDA_INFO"
	.sectionflags	@""
	.align	4


	//----- nvinfo : EIATTR_CUDA_API_VERSION
	.align		4
        /*0000*/ 	.byte	0x04, 0x37
        /*0002*/ 	.short	(.L_1401 - .L_1400)
.L_1400:
        /*0004*/ 	.word	0x00000082


	//----- nvinfo : EIATTR_KPARAM_INFO
	.align		4
.L_1401:
        /*0008*/ 	.byte	0x04, 0x17
        /*000a*/ 	.short	(.L_1403 - .L_1402)
.L_1402:
        /*000c*/ 	.word	0x00000000
        /*0010*/ 	.short	0x0000
        /*0012*/ 	.short	0x0000
        /*0014*/ 	.byte	0x00, 0xf0, 0x81, 0x02


	//----- nvinfo : EIATTR_SPARSE_MMA_MASK
	.align		4
.L_1403:
        /*0018*/ 	.byte	0x03, 0x50
        /*001a*/ 	.short	0x0000


	//----- nvinfo : EIATTR_MAXREG_COUNT
	.align		4
        /*001c*/ 	.byte	0x03, 0x1b
        /*001e*/ 	.short	0x0050


	//----- nvinfo : EIATTR_NUM_BARRIERS
	.align		4
        /*0020*/ 	.byte	0x02, 0x4c
        /*0022*/ 	.byte	0x01
	.zero		1


	//----- nvinfo : EIATTR_MERCURY_ISA_VERSION
	.align		4
        /*0024*/ 	.byte	0x03, 0x5f
        /*0026*/ 	.short	0x0101


	//----- nvinfo : EIATTR_COOP_GROUP_MASK_REGIDS
	.align		4
        /*0028*/ 	.byte	0x04, 0x29
        /*002a*/ 	.short	(.L_1405 - .L_1404)


	//   ....[0]....
.L_1404:
        /*002c*/ 	.word	0xffffffff


	//   ....[1]....
        /*0030*/ 	.word	0xffffffff


	//   ....[2]....
        /*0034*/ 	.word	0xffffffff


	//   ....[3]....
        /*0038*/ 	.word	0xffffffff


	//   ....[4]....
        /*003c*/ 	.word	0xffffffff


	//   ....[5]....
        /*0040*/ 	.word	0xffffffff


	//   ....[6]....
        /*0044*/ 	.word	0xffffffff


	//   ....[7]....
        /*0048*/ 	.word	0xffffffff


	//   ....[8]....
        /*004c*/ 	.word	0xffffffff


	//   ....[9]....
        /*0050*/ 	.word	0xffffffff


	//----- nvinfo : EIATTR_COOP_GROUP_INSTR_OFFSETS
	.align		4
.L_1405:
        /*0054*/ 	.byte	0x04, 0x28
        /*0056*/ 	.short	(.L_1407 - .L_1406)


	//   ....[0]....
.L_1406:
        /*0058*/ 	.word	0x00001080


	//   ....[1]....
        /*005c*/ 	.word	0x00001090


	//   ....[2]....
        /*0060*/ 	.word	0x000010c0


	//   ....[3]....
        /*0064*/ 	.word	0x000010d0


	//   ....[4]....
        /*0068*/ 	.word	0x00001110


	//   ....[5]....
        /*006c*/ 	.word	0x00001120


	//   ....[6]....
        /*0070*/ 	.word	0x00001160


	//   ....[7]....
        /*0074*/ 	.word	0x00001170


	//   ....[8]....
        /*0078*/ 	.word	0x000011b0


	//   ....[9]....
        /*007c*/ 	.word	0x000011c0


	//----- nvinfo : EIATTR_EXIT_INSTR_OFFSETS
	.align		4
.L_1407:
        /*0080*/ 	.byte	0x04, 0x1c
        /*0082*/ 	.short	(.L_1409 - .L_1408)


	//   ....[0]....
.L_1408:
        /*0084*/ 	.word	0x00000070


	//   ....[1]....
        /*0088*/ 	.word	0x00003540


	//----- nvinfo : EIATTR_MAX_THREADS
	.align		4
.L_1409:
        /*008c*/ 	.byte	0x04, 0x05
        /*008e*/ 	.short	(.L_1411 - .L_1410)
.L_1410:
        /*0090*/ 	.word	0x000002a0
        /*0094*/ 	.word	0x00000001
        /*0098*/ 	.word	0x00000001


	//----- nvinfo : EIATTR_CRS_STACK_SIZE
	.align		4
.L_1411:
        /*009c*/ 	.byte	0x04, 0x1e
        /*009e*/ 	.short	(.L_1413 - .L_1412)
.L_1412:
        /*00a0*/ 	.word	0x00000000


	//----- nvinfo : EIATTR_CBANK_PARAM_SIZE
	.align		4
.L_1413:
        /*00a4*/ 	.byte	0x03, 0x19
        /*00a6*/ 	.short	0x00a0


	//----- nvinfo : EIATTR_PARAM_CBANK
	.align		4
        /*00a8*/ 	.byte	0x04, 0x0a
        /*00aa*/ 	.short	(.L_1415 - .L_1414)
	.align		4
.L_1414:
        /*00ac*/ 	.word	index@(.nv.constant0._Z35group_norm_nhwc_fwd_one_pass_kernelI11Bf16IOFp16WLi256ELi42ELi672EEv26Group_norm_nhwc_fwd_params)
        /*00b0*/ 	.short	0x0210
        /*00b2*/ 	.short	0x00a0


	//----- nvinfo : EIATTR_SW_WAR
	.align		4
.L_1415:
        /*00b4*/ 	.byte	0x04, 0x36
        /*00b6*/ 	.short	(.L_1417 - .L_1416)
.L_1416:
        /*00b8*/ 	.word	0x00000008
.L_1417:


//--------------------- .nv.info._Z35group_norm_nhwc_fwd_one_pass_kernelI11Bf16IOFp16WLi512ELi42ELi672EEv26Group_norm_nhwc_fwd_params --------------------------
	.section	.nv.info._Z35group_norm_nhwc_fwd_one_pass_kernelI11Bf16IOFp16WLi512ELi42ELi672EEv26Group_norm_nhwc_fwd_params,"",@"SHT_CUDA_INFO"
	.sectionflags	@""
	.align	4


	//----- nvinfo : EIATTR_CUDA_API_VERSION
	.align		4
        /*0000*/ 	.byte	0x04, 0x37
        /*0002*/ 	.short	(.L_1419 - .L_1418)
.L_1418:
        /*0004*/ 	.word	0x00000082


	//----- nvinfo : EIATTR_KPARAM_INFO
	.align		4
.L_1419:
        /*0008*/ 	.byte	0x04, 0x17
        /*000a*/ 	.short	(.L_1421 - .L_1420)
.L_1420:
        /*000c*/ 	.word	0x00000000
        /*0010*/ 	.short	0x0000
        /*0012*/ 	.short	0x0000
        /*0014*/ 	.byte	0x00, 0xf0, 0x81, 0x02


	//----- nvinfo : EIATTR_SPARSE_MMA_MASK
	.align		4
.L_1421:
        /*0018*/ 	.byte	0x03, 0x50
        /*001a*/ 	.short	0x0000


	//----- nvinfo : EIATTR_MAXREG_COUNT
	.align		4
        /*001c*/ 	.byte	0x03, 0x1b
        /*001e*/ 	.short	0x0050


	//----- nvinfo : EIATTR_NUM_BARRIERS
	.align		4
        /*0020*/ 	.byte	0x02, 0x4c
        /*0022*/ 	.byte	0x01
	.zero		1


	//----- nvinfo : EIATTR_MERCURY_ISA_VERSION
	.align		4
        /*0024*/ 	.byte	0x03, 0x5f
        /*0026*/ 	.short	0x0101


	//----- nvinfo : EIATTR_COOP_GROUP_MASK_REGIDS
	.align		4
        /*0028*/ 	.byte	0x04, 0x29
        /*002a*/ 	.short	(.L_1423 - .L_1422)


	//   ....[0]....
.L_1422:
        /*002c*/ 	.word	0xffffffff


	//   ....[1]....
        /*0030*/ 	.word	0xffffffff


	//   ....[2]....
        /*0034*/ 	.word	0xffffffff


	//   ....[3]....
        /*0038*/ 	.word	0xffffffff


	//   ....[4]....
        /*003c*/ 	.word	0xffffffff


	//   ....[5]....
        /*0040*/ 	.word	0xffffffff


	//   ....[6]....
        /*0044*/ 	.word	0xffffffff


	//   ....[7]....
        /*0048*/ 	.word	0xffffffff


	//   ....[8]....
        /*004c*/ 	.word	0xffffffff


	//   ....[9]....
        /*0050*/ 	.word	0xffffffff


	//----- nvinfo : EIATTR_COOP_GROUP_INSTR_OFFSETS
	.align		4
.L_1423:
        /*0054*/ 	.byte	0x04, 0x28
        /*0056*/ 	.short	(.L_1425 - .L_1424)


	//   ....[0]....
.L_1424:
        /*0058*/ 	.word	0x00001ce0


	//   ....[1]....
        /*005c*/ 	.word	0x00001cf0


	//   ....[2]....
        /*0060*/ 	.word	0x00001d30


	//   ....[3]....
        /*0064*/ 	.word	0x00001d40


	//   ....[4]....
        /*0068*/ 	.word	0x00001d80


	//   ....[5]....
        /*006c*/ 	.word	0x00001d90


	//   ....[6]....
        /*0070*/ 	.word	0x00001dd0


	//   ....[7]....
        /*0074*/ 	.word	0x00001de0


	//   ....[8]....
        /*0078*/ 	.word	0x00001e20


	//   ....[9]....
        /*007c*/ 	.word	0x00001e30


	//----- nvinfo : EIATTR_EXIT_INSTR_OFFSETS
	.align		4
.L_1425:
        /*0080*/ 	.byte	0x04, 0x1c
        /*0082*/ 	.short	(.L_1427 - .L_1426)


	//   ....[0]....
.L_1426:
        /*0084*/ 	.word	0x00000080


	//   ....[1]....
        /*0088*/ 	.word	0x00005680


	//----- nvinfo : EIATTR_MAX_THREADS
	.align		4
.L_1427:
        /*008c*/ 	.byte	0x04, 0x05
        /*008e*/ 	.short	(.L_1429 - .L_1428)
.L_1428:
        /*0090*/ 	.word	0x000002a0
        /*0094*/ 	.word	0x00000001
        /*0098*/ 	.word	0x00000001


	//----- nvinfo : EIATTR_CRS_STACK_SIZE
	.align		4
.L_1429:
        /*009c*/ 	.byte	0x04, 0x1e
        /*009e*/ 	.short	(.L_1431 - .L_1430)
.L_1430:
        /*00a0*/ 	.word	0x00000000


	//----- nvinfo : EIATTR_CBANK_PARAM_SIZE
	.align		4
.L_1431:
        /*00a4*/ 	.byte	0x03, 0x19
        /*00a6*/ 	.short	0x00a0


	//----- nvinfo : EIATTR_PARAM_CBANK
	.align		4
        /*00a8*/ 	.byte	0x04, 0x0a
        /*00aa*/ 	.short	(.L_1433 - .L_1432)
	.align		4
.L_1432:
        /*00ac*/ 	.word	index@(.nv.constant0._Z35group_norm_nhwc_fwd_one_pass_kernelI11Bf16IOFp16WLi512ELi42ELi672EEv26Group_norm_nhwc_fwd_params)
        /*00b0*/ 	.short	0x0210
        /*00b2*/ 	.short	0x00a0


	//----- nvinfo : EIATTR_SW_WAR
	.align		4
.L_1433:
        /*00b4*/ 	.byte	0x04, 0x36
        /*00b6*/ 	.short	(.L_1435 - .L_1434)
.L_1434:
        /*00b8*/ 	.word	0x00000008
.L_1435:


//--------------------- .nv.info._Z35group_norm_nhwc_fwd_one_pass_kernelI11Fp16IOFp32WLi64ELi42ELi672EEv26Group_norm_nhwc_fwd_params --------------------------
	.section	.nv.info._Z35group_norm_nhwc_fwd_one_pass_kernelI11Fp16IOFp32WLi64ELi42ELi672EEv26Group_norm_nhwc_fwd_params,"",@"SHT_CUDA_INFO"
	.sectionflags	@""
	.align	4


	//----- nvinfo : EIATTR_CUDA_API_VERSION
	.align		4
        /*0000*/ 	.byte	0x04, 0x37
        /*0002*/ 	.short	(.L_1437 - .L_1436)
.L_1436:
        /*0004*/ 	.word	0x00000082


	//----- nvinfo : EIATTR_KPARAM_INFO
	.align		4
.L_1437:
        /*0008*/ 	.byte	0x04, 0x17
        /*000a*/ 	.short	(.L_1439 - .L_1438)
.L_1438:
        /*000c*/ 	.word	0x00000000
        /*0010*/ 	.short	0x0000
        /*0012*/ 	.short	0x0000
        /*0014*/ 	.byte	0x00, 0xf0, 0x81, 0x02


	//----- nvinfo : EIATTR_SPARSE_MMA_MASK
	.align		4
.L_1439:
        /*0018*/ 	.byte	0x03, 0x50
        /*001a*/ 	.short	0x0000


	//----- nvinfo : EIATTR_MAXREG_COUNT
	.align		4
        /*001c*/ 	.byte	0x03, 0x1b
        /*001e*/ 	.short	0x0050


	//----- nvinfo : EIATTR_NUM_BARRIERS
	.align		4
        /*0020*/ 	.byte	0x02, 0x4c
        /*0022*/ 	.byte	0x01
	.zero		1


	//----- nvinfo : EIATTR_MERCURY_ISA_VERSION
	.align		4
        /*0024*/ 	.byte	0x03, 0x5f
        /*0026*/ 	.short	0x0101


	//----- nvinfo : EIATTR_COOP_GROUP_MASK_REGIDS
	.align		4
        /*0028*/ 	.byte	0x04, 0x29
        /*002a*/ 	.short	(.L_1441 - .L_1440)


	//   ....[0]....
.L_1440:
        /*002c*/ 	.word	0xffffffff


	//   ....[1]....
        /*0030*/ 	.word	0xffffffff


	//   ....[2]....
        /*0034*/ 	.word	0xffffffff


	//   ....[3]....
        /*0038*/ 	.word	0xffffffff


	//   ....[4]....
        /*003c*/ 	.word	0xffffffff


	//   ....[5]....
        /*0040*/ 	.word	0xffffffff


	//   ....[6]....
        /*0044*/ 	.word	0xffffffff


	//   ....[7]....
        /*0048*/ 	.word	0xffffffff


	//   ....[8]....
        /*004c*/ 	.word	0xffffffff


	//   ....[9]....
        /*0050*/ 	.word	0xffffffff


	//----- nvinfo : EIATTR_COOP_GROUP_INSTR_OFFSETS
	.align		4
.L_1441:
        /*0054*/ 	.byte	0x04, 0x28
        /*0056*/ 	.short	(.L_1443 - .L_1442)


	//   ....[0]....
.L_1442:
        /*0058*/ 	.word	0x00000760


	//   ....[1]....
        /*005c*/ 	.word	0x00000770


	//   ....[2]....
        /*0060*/ 	.word	0x000007a0


	//   ....[3]....
        /*0064*/ 	.word	0x000007c0


	//   ....[4]....
        /*0068*/ 	.word	0x000007f0


	//   ....[5]....
        /*006c*/ 	.word	0x00000810


	//   ....[6]....
        /*0070*/ 	.word	0x00000840


	//   ....[7]....
        /*0074*/ 	.word	0x00000860


	//   ....[8]....
        /*0078*/ 	.word	0x00000890


	//   ....[9]....
        /*007c*/ 	.word	0x000008b0


	//----- nvinfo : EIATTR_EXIT_INSTR_OFFSETS
	.align		4
.L_1443:
        /*0080*/ 	.byte	0x04, 0x1c
        /*0082*/ 	.short	(.L_1445 - .L_1444)


	//   ....[0]....
.L_1444:
        /*0084*/ 	.word	0x00000070


	//   ....[1]....
        /*0088*/ 	.word	0x00001dd0


	//----- nvinfo : EIATTR_MAX_THREADS
	.align		4
.L_1445:
        /*008c*/ 	.byte	0x04, 0x05
        /*008e*/ 	.short	(.L_1447 - .L_1446)
.L_1446:
        /*0090*/ 	.word	0x000002a0
        /*0094*/ 	.word	0x00000001
        /*0098*/ 	.word	0x00000001


	//----- nvinfo : EIATTR_CRS_STACK_SIZE
	.align		4
.L_1447:
        /*009c*/ 	.byte	0x04, 0x1e
        /*009e*/ 	.short	(.L_1449 - .L_1448)
.L_1448:
        /*00a0*/ 	.word	0x00000000


	//----- nvinfo : EIATTR_CBANK_PARAM_SIZE
	.align		4
.L_1449:
        /*00a4*/ 	.byte	0x03, 0x19
        /*00a6*/ 	.short	0x00a0


	//----- nvinfo : EIATTR_PARAM_CBANK
	.align		4
        /*00a8*/ 	.byte	0x04, 0x0a
        /*00aa*/ 	.short	(.L_1451 - .L_1450)
	.align		4
.L_1450:
        /*00ac*/ 	.word	index@(.nv.constant0._Z35group_norm_nhwc_fwd_one_pass_kernelI11Fp16IOFp32WLi64ELi42ELi672EEv26Group_norm_nhwc_fwd_params)
        /*00b0*/ 	.short	0x0210
        /*00b2*/ 	.short	0x00a0


	//----- nvinfo : EIATTR_SW_WAR
	.align		4
.L_1451:
        /*00b4*/ 	.byte	0x04, 0x36
        /*00b6*/ 	.short	(.L_1453 - .L_1452)
.L_1452:
        /*00b8*/ 	.word	0x00000008
.L_1453:


//--------------------- .nv.info._Z35group_norm_nhwc_fwd_one_pass_kernelI11Fp16IOFp32WLi128ELi42ELi672EEv26Group_norm_nhwc_fwd_params --------------------------
	.section	.nv.info._Z35group_norm_nhwc_fwd_one_pass_kernelI11Fp16IOFp32WLi128ELi42ELi672EEv26Group_norm_nhwc_fwd_params,"",@"SHT_CUDA_INFO"
	.sectionflags	@""
	.align	4


	//----- nvinfo : EIATTR_CUDA_API_VERSION
	.align		4
        /*0000*/ 	.byte	0x04, 0x37
        /*0002*/ 	.short	(.L_1455 - .L_1454)
.L_1454:
        /*0004*/ 	.word	0x00000082


	//----- nvinfo : EIATTR_KPARAM_INFO
	.align		4
.L_1455:
        /*0008*/ 	.byte	0x04, 0x17
        /*000a*/ 	.short	(.L_1457 - .L_1456)
.L_1456:
        /*000c*/ 	.word	0x00000000
        /*0010*/ 	.short	0x0000
        /*0012*/ 	.short	0x0000
        /*0014*/ 	.byte	0x00, 0xf0, 0x81, 0x02


	//----- nvinfo : EIATTR_SPARSE_MMA_MASK
	.align		4
.L_1457:
        /*0018*/ 	.byte	0x03, 0x50
        /*001a*/ 	.short	0x0000


	//----- nvinfo : EIATTR_MAXREG_COUNT
	.align		4
        /*001c*/ 	.byte	0x03, 0x1b
        /*001e*/ 	.short	0x0050


	//----- nvinfo : EIATTR_NUM_BARRIERS
	.align		4
        /*0020*/ 	.byte	0x02, 0x4c
        /*0022*/ 	.byte	0x01
	.zero		1


	//----- nvinfo : EIATTR_MERCURY_ISA_VERSION
	.align		4
        /*0024*/ 	.byte	0x03, 0x5f
        /*0026*/ 	.short	0x0101


	//----- nvinfo : EIATTR_COOP_GROUP_MASK_REGIDS
	.align		4
        /*0028*/ 	.byte	0x04, 0x29
        /*002a*/ 	.short	(.L_1459 - .L_1458)


	//   ....[0]....
.L_1458:
        /*002c*/ 	.word	0xffffffff


	//   ....[1]....
        /*0030*/ 	.word	0xffffffff


	//   ....[2]....
        /*0034*/ 	.word	0xffffffff


	//   ....[3]....
        /*0038*/ 	.word	0xffffffff


	//   ....[4]....
        /*003c*/ 	.word	0xffffffff


	//   ....[5]....
        /*0040*/ 	.word	0xffffffff


	//   ....[6]....
        /*0044*/ 	.word	0xffffffff


	//   ....[7]....
        /*0048*/ 	.word	0xffffffff


	//   ....[8]....
        /*004c*/ 	.word	0xffffffff


	//   ....[9]....
        /*0050*/ 	.word	0xffffffff


	//----- nvinfo : EIATTR_COOP_GROUP_INSTR_OFFSETS
	.align		4
.L_1459:
        /*0054*/ 	.byte	0x04, 0x28
        /*0056*/ 	.short	(.L_1461 - .L_1460)


	//   ....[0]....
.L_1460:
        /*0058*/ 	.word	0x000009f0


	//   ....[1]....
        /*005c*/ 	.word	0x00000a00


	//   ....[2]....
        /*0060*/ 	.word	0x00000a30


	//   ....[3]....
        /*0064*/ 	.word	0x00000a40


	//   ....[4]....
        /*0068*/ 	.word	0x00000a80


	//   ....[5]....
        /*006c*/ 	.word	0x00000a90


	//   ....[6]....
        /*0070*/ 	.word	0x00000ad0


	//   ....[7]....
        /*0074*/ 	.word	0x00000ae0


	//   ....[8]....
        /*0078*/ 	.word	0x00000b30


	//   ....[9]....
        /*007c*/ 	.word	0x00000b40


	//----- nvinfo : EIATTR_EXIT_INSTR_OFFSETS
	.align		4
.L_1461:
        /*0080*/ 	.byte	0x04, 0x1c
        /*0082*/ 	.short	(.L_1463 - .L_1462)


	//   ....[0]....
.L_1462:
        /*0084*/ 	.word	0x00000070


	//   ....[1]....
        /*0088*/ 	.word	0x000024c0


	//----- nvinfo : EIATTR_MAX_THREADS
	.align		4
.L_1463:
        /*008c*/ 	.byte	0x04, 0x05
        /*008e*/ 	.short	(.L_1465 - .L_1464)
.L_1464:
        /*0090*/ 	.word	0x000002a0
        /*0094*/ 	.word	0x00000001
        /*0098*/ 	.word	0x00000001


	//----- nvinfo : EIATTR_CRS_STACK_SIZE
	.align		4
.L_1465:
        /*009c*/ 	.byte	0x04, 0x1e
        /*009e*/ 	.short	(.L_1467 - .L_1466)
.L_1466:
        /*00a0*/ 	.word	0x00000000


	//----- nvinfo : EIATTR_CBANK_PARAM_SIZE
	.align		4
.L_1467:
        /*00a4*/ 	.byte	0x03, 0x19
        /*00a6*/ 	.short	0x00a0


	//----- nvinfo : EIATTR_PARAM_CBANK
	.align		4
        /*00a8*/ 	.byte	0x04, 0x0a
        /*00aa*/ 	.short	(.L_1469 - .L_1468)
	.align		4
.L_1468:
        /*00ac*/ 	.word	index@(.nv.constant0._Z35group_norm_nhwc_fwd_one_pass_kernelI11Fp16IOFp32WLi128ELi42ELi672EEv26Group_norm_nhwc_fwd_params)
        /*00b0*/ 	.short	0x0210
        /*00b2*/ 	.short	0x00a0


	//----- nvinfo : EIATTR_SW_WAR
	.align		4
.L_1469:
        /*00b4*/ 	.byte	0x04, 0x36
        /*00b6*/ 	.short	(.L_1471 - .L_1470)
.L_1470:
        /*00b8*/ 	.word	0x00000008
.L_1471:


//--------------------- .nv.info._Z35group_norm_nhwc_fwd_one_pass_kernelI11Fp16IOFp32WLi256ELi42ELi672EEv26Group_norm_nhwc_fwd_params --------------------------
	.section	.nv.info._Z35group_norm_nhwc_fwd_one_pass_kernelI11Fp16IOFp32WLi256ELi42ELi672EEv26Group_norm_nhwc_fwd_params,"",@"SHT_CUDA_INFO"
	.sectionflags	@""
	.align	4


	//----- nvinfo : EIATTR_CUDA_API_VERSION
	.align		4
        /*0000*/ 	.byte	0x04, 0x37
        /*0002*/ 	.short	(.L_1473 - .L_1472)
.L_1472:
        /*0004*/ 	.word	0x00000082


	//----- nvinfo : EIATTR_KPARAM_INFO
	.align		4
.L_1473:
        /*0008*/ 	.byte	0x04, 0x17
        /*000a*/ 	.short	(.L_1475 - .L_1474)
.L_1474:
        /*000c*/ 	.word	0x00000000
        /*0010*/ 	.short	0x0000
        /*0012*/ 	.short	0x0000
        /*0014*/ 	.byte	0x00, 0xf0, 0x81, 0x02


	//----- nvinfo : EIATTR_SPARSE_MMA_MASK
	.align		4
.L_1475:
        /*0018*/ 	.byte	0x03, 0x50
        /*001a*/ 	.short	0x0000


	//----- nvinfo : EIATTR_MAXREG_COUNT
	.align		4
        /*001c*/ 	.byte	0x03, 0x1b
        /*001e*/ 	.short	0x0050


	//----- nvinfo : EIATTR_NUM_BARRIERS
	.align		4
        /*0020*/ 	.byte	0x02, 0x4c
        /*0022*/ 	.byte	0x01
	.zero		1


	//----- nvinfo : EIATTR_MERCURY_ISA_VERSION
	.align		4
        /*0024*/ 	.byte	0x03, 0x5f
        /*0026*/ 	.short	0x0101


	//----- nvinfo : EIATTR_COOP_GROUP_MASK_REGIDS
	.align		4
        /*0028*/ 	.byte	0x04, 0x29
        /*002a*/ 	.short	(.L_1477 - .L_1476)


	//   ....[0]....
.L_1476:
        /*002c*/ 	.word	0xffffffff


	//   ....[1]....
        /*0030*/ 	.word	0xffffffff


	//   ....[2]....
        /*0034*/ 	.word	0xffffffff


	//   ....[3]....
        /*0038*/ 	.word	0xffffffff


	//   ....[4]....
        /*003c*/ 	.word	0xffffffff


	//   ....[5]....
        /*0040*/ 	.word	0xffffffff


	//   ....[6]....
        /*0044*/ 	.word	0xffffffff


	//   ....[7]....
        /*0048*/ 	.word	0xffffffff


	//   ....[8]....
        /*004c*/ 	.word	0xffffffff


	//   ....[9]....
        /*0050*/ 	.word	0xffffffff


	//----- nvinfo : EIATTR_COOP_GROUP_INSTR_OFFSETS
	.align		4
.L_1477:
        /*0054*/ 	.byte	0x04, 0x28
        /*0056*/ 	.short	(.L_1479 - .L_1478)


	//   ....[0]....
.L_1478:
        /*0058*/ 	.word	0x00001010


	//   ....[1]....
        /*005c*/ 	.word	0x00001020


	//   ....[2]....
        /*0060*/ 	.word	0x00001050


	//   ....[3]....
        /*0064*/ 	.word	0x00001060


	//   ....[4]....
        /*0068*/ 	.word	0x000010a0


	//   ....[5]....
        /*006c*/ 	.word	0x000010b0


	//   ....[6]....
        /*0070*/ 	.word	0x000010f0


	//   ....[7]....
        /*0074*/ 	.word	0x00001100


	//   ....[8]....
        /*0078*/ 	.word	0x00001140


	//   ....[9]....
        /*007c*/ 	.word	0x00001150


	//----- nvinfo : EIATTR_EXIT_INSTR_OFFSETS
	.align		4
.L_1479:
        /*0080*/ 	.byte	0x04, 0x1c
        /*0082*/ 	.short	(.L_1481 - .L_1480)


	//   ....[0]....
.L_1480:
        /*0084*/ 	.word	0x00000080


	//   ....[1]....
        /*0088*/ 	.word	0x00003520


	//----- nvinfo : EIATTR_MAX_THREADS
	.align		4
.L_1481:
        /*008c*/ 	.byte	0x04, 0x05
        /*008e*/ 	.short	(.L_1483 - .L_1482)
.L_1482:
        /*0090*/ 	.word	0x000002a0
        /*0094*/ 	.word	0x00000001
        /*0098*/ 	.word	0x00000001


	//----- nvinfo : EIATTR_CRS_STACK_SIZE
	.align		4
.L_1483:
        /*009c*/ 	.byte	0x04, 0x1e
        /*009e*/ 	.short	(.L_1485 - .L_1484)
.L_1484:
        /*00a0*/ 	.word	0x00000000


	//----- nvinfo : EIATTR_CBANK_PARAM_SIZE
	.align		4
.L_1485:
        /*00a4*/ 	.byte	0x03, 0x19
        /*00a6*/ 	.short	0x00a0


	//----- nvinfo : EIATTR_PARAM_CBANK
	.align		4
        /*00a8*/ 	.byte	0x04, 0x0a
        /*00aa*/ 	.short	(.L_1487 - .L_1486)
	.align		4
.L_1486:
        /*00ac*/ 	.word	index@(.nv.constant0._Z35group_norm_nhwc_fwd_one_pass_kernelI11Fp16IOFp32WLi256ELi42ELi672EEv26Group_norm_nhwc_fwd_params)
        /*00b0*/ 	.short	0x0210
        /*00b2*/ 	.short	0x00a0


	//----- nvinfo : EIATTR_SW_WAR
	.align		4
.L_1487:
        /*00b4*/ 	.byte	0x04, 0x36
        /*00b6*/ 	.short	(.L_1489 - .L_1488)
.L_1488:
        /*00b8*/ 	.word	0x00000008
.L_1489:


//--------------------- .nv.info._Z35group_norm_nhwc_fwd_one_pass_kernelI11Fp16IOFp32WLi512ELi42ELi672EEv26Group_norm_nhwc_fwd_params --------------------------
	.section	.nv.info._Z35group_norm_nhwc_fwd_one_pass_kernelI11Fp16IOFp32WLi512ELi42ELi672EEv26Group_norm_nhwc_fwd_params,"",@"SHT_CUDA_INFO"
	.sectionflags	@""
	.align	4


	//----- nvinfo : EIATTR_CUDA_API_VERSION
	.align		4
        /*0000*/ 	.byte	0x04, 0x37
        /*0002*/ 	.short	(.L_1491 - .L_1490)
.L_1490:
        /*0004*/ 	.word	0x00000082


	//----- nvinfo : EIATTR_KPARAM_INFO
	.align		4
.L_1491:
        /*0008*/ 	.byte	0x04, 0x17
        /*000a*/ 	.short	(.L_1493 - .L_1492)
.L_1492:
        /*000c*/ 	.word	0x00000000
        /*0010*/ 	.short	0x0000
        /*0012*/ 	.short	0x0000
        /*0014*/ 	.byte	0x00, 0xf0, 0x81, 0x02


	//----- nvinfo : EIATTR_SPARSE_MMA_MASK
	.align		4
.L_1493:
        /*0018*/ 	.byte	0x03, 0x50
        /*001a*/ 	.short	0x0000


	//----- nvinfo : EIATTR_MAXREG_COUNT
	.align		4
        /*001c*/ 	.byte	0x03, 0x1b
        /*001e*/ 	.short	0x0050


	//----- nvinfo : EIATTR_NUM_BARRIERS
	.align		4
        /*0020*/ 	.byte	0x02, 0x4c
        /*0022*/ 	.byte	0x01
	.zero		1


	//----- nvinfo : EIATTR_MERCURY_ISA_VERSION
	.align		4
        /*0024*/ 	.byte	0x03, 0x5f
        /*0026*/ 	.short	0x0101


	//----- nvinfo : EIATTR_COOP_GROUP_MASK_REGIDS
	.align		4
        /*0028*/ 	.byte	0x04, 0x29
        /*002a*/ 	.short	(.L_1495 - .L_1494)


	//   ....[0]....
.L_1494:
        /*002c*/ 	.word	0xffffffff


	//   ....[1]....
        /*0030*/ 	.word	0xffffffff


	//   ....[2]....
        /*0034*/ 	.word	0xffffffff


	//   ....[3]....
        /*0038*/ 	.word	0xffffffff


	//   ....[4]....
        /*003c*/ 	.word	0xffffffff


	//   ....[5]....
        /*0040*/ 	.word	0xffffffff


	//   ....[6]....
        /*0044*/ 	.word	0xffffffff


	//   ....[7]....
        /*0048*/ 	.word	0xffffffff


	//   ....[8]....
        /*004c*/ 	.word	0xffffffff


	//   ....[9]....
        /*0050*/ 	.word	0xffffffff


	//----- nvinfo : EIATTR_COOP_GROUP_INSTR_OFFSETS
	.align		4
.L_1495:
        /*0054*/ 	.byte	0x04, 0x28
        /*0056*/ 	.short	(.L_1497 - .L_1496)


	//   ....[0]....
.L_1496:
        /*0058*/ 	.word	0x00001c00


	//   ....[1]....
        /*005c*/ 	.word	0x00001c10


	//   ....[2]....
        /*0060*/ 	.word	0x00001c50


	//   ....[3]....
        /*0064*/ 	.word	0x00001c60


	//   ....[4]....
        /*0068*/ 	.word	0x00001ca0


	//   ....[5]....
        /*006c*/ 	.word	0x00001cb0


	//   ....[6]....
        /*0070*/ 	.word	0x00001cf0


	//   ....[7]....
        /*0074*/ 	.word	0x00001d00


	//   ....[8]....
        /*0078*/ 	.word	0x00001d40


	//   ....[9]....
        /*007c*/ 	.word	0x00001d50


	//----- nvinfo : EIATTR_EXIT_INSTR_OFFSETS
	.align		4
.L_1497:
        /*0080*/ 	.byte	0x04, 0x1c
        /*0082*/ 	.short	(.L_1499 - .L_1498)


	//   ....[0]....
.L_1498:
        /*0084*/ 	.word	0x00000070


	//   ....[1]....
        /*0088*/ 	.word	0x00005270


	//----- nvinfo : EIATTR_MAX_THREADS
	.align		4
.L_1499:
        /*008c*/ 	.byte	0x04, 0x05
        /*008e*/ 	.short	(.L_1501 - .L_1500)
.L_1500:
        /*0090*/ 	.word	0x000002a0
        /*0094*/ 	.word	0x00000001
        /*0098*/ 	.word	0x00000001


	//----- nvinfo : EIATTR_CRS_STACK_SIZE
	.align		4
.L_1501:
        /*009c*/ 	.byte	0x04, 0x1e
        /*009e*/ 	.short	(.L_1503 - .L_1502)
.L_1502:
        /*00a0*/ 	.word	0x00000000


	//----- nvinfo : EIATTR_CBANK_PARAM_SIZE
	.align		4
.L_1503:
        /*00a4*/ 	.byte	0x03, 0x19
        /*00a6*/ 	.short	0x00a0


	//----- nvinfo : EIATTR_PARAM_CBANK
	.align		4
        /*00a8*/ 	.byte	0x04, 0x0a
        /*00aa*/ 	.short	(.L_1505 - .L_1504)
	.align		4
.L_1504:
        /*00ac*/ 	.word	index@(.nv.constant0._Z35group_norm_nhwc_fwd_one_pass_kernelI11Fp16IOFp32WLi512ELi42ELi672EEv26Group_norm_nhwc_fwd_params)
        /*00b0*/ 	.short	0x0210
        /*00b2*/ 	.short	0x00a0


	//----- nvinfo : EIATTR_SW_WAR
	.align		4
.L_1505:
        /*00b4*/ 	.byte	0x04, 0x36
        /*00b6*/ 	.short	(.L_1507 - .L_1506)
.L_1506:
        /*00b8*/ 	.word	0x00000008
.L_1507:


//--------------------- .nv.info._Z35group_norm_nhwc_fwd_one_pass_kernelI11Fp16IOBf16WLi64ELi42ELi672EEv26Group_norm_nhwc_fwd_params --------------------------
	.section	.nv.info._Z35group_norm_nhwc_fwd_one_pass_kernelI11Fp16IOBf16WLi64ELi42ELi672EEv26Group_norm_nhwc_fwd_params,"",@"SHT_CUDA_INFO"
	.sectionflags	@""
	.align	4


	//----- nvinfo : EIATTR_CUDA_API_VERSION
	.align		4
        /*0000*/ 	.byte	0x04, 0x37
        /*0002*/ 	.short	(.L_1509 - .L_1508)
.L_1508:
        /*0004*/ 	.word	0x00000082


	//----- nvinfo : EIATTR_KPARAM_INFO
	.align		4
.L_1509:
        /*0008*/ 	.byte	0x04, 0x17
        /*000a*/ 	.short	(.L_1511 - .L_1510)
.L_1510:
        /*000c*/ 	.word	0x00000000
        /*0010*/ 	.short	0x0000
        /*0012*/ 	.short	0x0000
        /*0014*/ 	.byte	0x00, 0xf0, 0x81, 0x02


	//----- nvinfo : EIATTR_SPARSE_MMA_MASK
	.align		4
.L_1511:
        /*0018*/ 	.byte	0x03, 0x50
        /*001a*/ 	.short	0x0000


	//----- nvinfo : EIATTR_MAXREG_COUNT
	.align		4
        /*001c*/ 	.byte	0x03, 0x1b
        /*001e*/ 	.short	0x0050


	//----- nvinfo : EIATTR_NUM_BARRIERS
	.align		4
        /*0020*/ 	.byte	0x02, 0x4c
        /*0022*/ 	.byte	0x01
	.zero		1


	//----- nvinfo : EIATTR_MERCURY_ISA_VERSION
	.align		4
        /*0024*/ 	.byte	0x03, 0x5f
        /*0026*/ 	.short	0x0101


	//----- nvinfo : EIATTR_COOP_GROUP_MASK_REGIDS
	.align		4
        /*0028*/ 	.byte	0x04, 0x29
        /*002a*/ 	.short	(.L_1513 - .L_1512)


	//   ....[0]....
.L_1512:
        /*002c*/ 	.word	0xffffffff


	//   ....[1]....
        /*0030*/ 	.word	0xffffffff


	//   ....[2]....
        /*0034*/ 	.word	0xffffffff


	//   ....[3]....
        /*0038*/ 	.word	0xffffffff


	//   ....[4]....
        /*003c*/ 	.word	0xffffffff


	//   ....[5]....
        /*0040*/ 	.word	0xffffffff


	//   ....[6]....
        /*0044*/ 	.word	0xffffffff


	//   ....[7]....
        /*0048*/ 	.word	0xffffffff


	//   ....[8]....
        /*004c*/ 	.word	0xffffffff


	//   ....[9]....
        /*0050*/ 	.word	0xffffffff


	//----- nvinfo : EIATTR_COOP_GROUP_INSTR_OFFSETS
	.align		4
.L_1513:
        /*0054*/ 	.byte	0x04, 0x28
        /*0056*/ 	.short	(.L_1515 - .L_1514)


	//   ....[0]....
.L_1514:
        /*0058*/ 	.word	0x00000760


	//   ....[1]....
        /*005c*/ 	.word	0x00000770


	//   ....[2]....
        /*0060*/ 	.word	0x000007a0


	//   ....[3]....
        /*0064*/ 	.word	0x000007c0


	//   ....[4]....
        /*0068*/ 	.word	0x000007f0


	//   ....[5]....
        /*006c*/ 	.word	0x00000810


	//   ....[6]....
        /*0070*/ 	.word	0x00000840


	//   ....[7]....
        /*0074*/ 	.word	0x00000860


	//   ....[8]....
        /*0078*/ 	.word	0x00000890


	//   ....[9]....
        /*007c*/ 	.word	0x000008b0


	//----- nvinfo : EIATTR_EXIT_INSTR_OFFSETS
	.align		4
.L_1515:
        /*0080*/ 	.byte	0x04, 0x1c
        /*0082*/ 	.short	(.L_1517 - .L_1516)


	//   ....[0]....
.L_1516:
        /*0084*/ 	.word	0x00000070


	//   ....[1]....
        /*0088*/ 	.word	0x00001df0


	//----- nvinfo : EIATTR_MAX_THREADS
	.align		4
.L_1517:
        /*008c*/ 	.byte	0x04, 0x05
        /*008e*/ 	.short	(.L_1519 - .L_1518)
.L_1518:
        /*0090*/ 	.word	0x000002a0
        /*0094*/ 	.word	0x00000001
        /*0098*/ 	.word	0x00000001


	//----- nvinfo : EIATTR_CRS_STACK_SIZE
	.align		4
.L_1519:
        /*009c*/ 	.byte	0x04, 0x1e
        /*009e*/ 	.short	(.L_1521 - .L_1520)
.L_1520:
        /*00a0*/ 	.word	0x00000000


	//----- nvinfo : EIATTR_CBANK_PARAM_SIZE
	.align		4
.L_1521:
        /*00a4*/ 	.byte	0x03, 0x19
        /*00a6*/ 	.short	0x00a0


	//----- nvinfo : EIATTR_PARAM_CBANK
	.align		4
        /*00a8*/ 	.byte	0x04, 0x0a
        /*00aa*/ 	.short	(.L_1523 - .L_1522)
	.align		4
.L_1522:
        /*00ac*/ 	.word	index@(.nv.constant0._Z35group_norm_nhwc_fwd_one_pass_kernelI11Fp16IOBf16WLi64ELi42ELi672EEv26Group_norm_nhwc_fwd_params)
        /*00b0*/ 	.short	0x0210
        /*00b2*/ 	.short	0x00a0


	//----- nvinfo : EIATTR_SW_WAR
	.align		4
.L_1523:
        /*00b4*/ 	.byte	0x04, 0x36
        /*00b6*/ 	.short	(.L_1525 - .L_1524)
.L_1524:
        /*00b8*/ 	.word	0x00000008
.L_1525:


//--------------------- .nv.info._Z35group_norm_nhwc_fwd_one_pass_kernelI11Fp16IOBf16WLi128ELi42ELi672EEv26Group_norm_nhwc_fwd_params --------------------------
	.section	.nv.info._Z35group_norm_nhwc_fwd_one_pass_kernelI11Fp16IOBf16WLi128ELi42ELi672EEv26Group_norm_nhwc_fwd_params,"",@"SHT_CUDA_INFO"
	.sectionflags	@""
	.align	4


	//----- nvinfo : EIATTR_CUDA_API_VERSION
	.align		4
        /*0000*/ 	.byte	0x04, 0x37
        /*0002*/ 	.short	(.L_1527 - .L_1526)
.L_1526:
        /*0004*/ 	.word	0x00000082


	//----- nvinfo : EIATTR_KPARAM_INFO
	.align		4
.L_1527:
        /*0008*/ 	.byte	0x04, 0x17
        /*000a*/ 	.short	(.L_1529 - .L_1528)
.L_1528:
        /*000c*/ 	.word	0x00000000
        /*0010*/ 	.short	0x0000
        /*0012*/ 	.short	0x0000
        /*0014*/ 	.byte	0x00, 0xf0, 0x81, 0x02


	//----- nvinfo : EIATTR_SPARSE_MMA_MASK
	.align		4
.L_1529:
        /*0018*/ 	.byte	0x03, 0x50
        /*001a*/ 	.short	0x0000


	//----- nvinfo : EIATTR_MAXREG_COUNT
	.align		4
        /*001c*/ 	.byte	0x03, 0x1b
        /*001e*/ 	.short	0x0050


	//----- nvinfo : EIATTR_NUM_BARRIERS
	.align		4
        /*0020*/ 	.byte	0x02, 0x4c
        /*0022*/ 	.byte	0x01
	.zero		1


	//----- nvinfo : EIATTR_MERCURY_ISA_VERSION
	.align		4
        /*0024*/ 	.byte	0x03, 0x5f
        /*0026*/ 	.short	0x0101


	//----- nvinfo : EIATTR_COOP_GROUP_MASK_REGIDS
	.align		4
        /*0028*/ 	.byte	0x04, 0x29
        /*002a*/ 	.short	(.L_1531 - .L_1530)


	//   ....[0]....
.L_1530:
        /*002c*/ 	.word	0xffffffff


	//   ....[1]....
        /*0030*/ 	.word	0xffffffff


	//   ....[2]....
        /*0034*/ 	.word	0xffffffff


	//   ....[3]....
        /*0038*/ 	.word	0xffffffff


	//   ....[4]....
        /*003c*/ 	.word	0xffffffff


	//   ....[5]....
        /*0040*/ 	.word	0xffffffff


	//   ....[6]....
        /*0044*/ 	.word	0xffffffff


	//   ....[7]....
        /*0048*/ 	.word	0xffffffff


	//   ....[8]....
        /*004c*/ 	.word	0xffffffff


	//   ....[9]....
        /*0050*/ 	.word	0xffffffff


	//----- nvinfo : EIATTR_COOP_GROUP_INSTR_OFFSETS
	.align		4
.L_1531:
        /*0054*/ 	.byte	0x04, 0x28
        /*0056*/ 	.short	(.L_1533 - .L_1532)


	//   ....[0]....
.L_1532:
        /*0058*/ 	.word	0x00000a70


	//   ....[1]....
        /*005c*/ 	.word	0x00000a80


	//   ....[2]....
        /*0060*/ 	.word	0x00000ab0


	//   ....[3]....
        /*0064*/ 	.word	0x00000ad0


	//   ....[4]....
        /*0068*/ 	.word	0x00000b00


	//   ....[5]....
        /*006c*/ 	.word	0x00000b20


	//   ....[6]....
        /*0070*/ 	.word	0x00000b50


	//   ....[7]....
        /*0074*/ 	.word	0x00000b70


	//   ....[8]....
        /*0078*/ 	.word	0x00000ba0


	//   ....[9]....
        /*007c*/ 	.word	0x00000bc0


	//----- nvinfo : EIATTR_EXIT_INSTR_OFFSETS
	.align		4
.L_1533:
        /*0080*/ 	.byte	0x04, 0x1c
        /*0082*/ 	.short	(.L_1535 - .L_1534)


	//   ....[0]....
.L_1534:
        /*0084*/ 	.word	0x00000070


	//   ....[1]....
        /*0088*/ 	.word	0x00002580


	//----- nvinfo : EIATTR_MAX_THREADS
	.align		4
.L_1535:
        /*008c*/ 	.byte	0x04, 0x05
        /*008e*/ 	.short	(.L_1537 - .L_1536)
.L_1536:
        /*0090*/ 	.word	0x000002a0
        /*0094*/ 	.word	0x00000001
        /*0098*/ 	.word	0x00000001


	//----- nvinfo : EIATTR_CRS_STACK_SIZE
	.align		4
.L_1537:
        /*009c*/ 	.byte	0x04, 0x1e
        /*009e*/ 	.short	(.L_1539 - .L_1538)
.L_1538:
        /*00a0*/ 	.word	0x00000000


	//----- nvinfo : EIATTR_CBANK_PARAM_SIZE
	.align		4
.L_1539:
        /*00a4*/ 	.byte	0x03, 0x19
        /*00a6*/ 	.short	0x00a0


	//----- nvinfo : EIATTR_PARAM_CBANK
	.align		4
        /*00a8*/ 	.byte	0x04, 0x0a
        /*00aa*/ 	.short	(.L_1541 - .L_1540)
	.align		4
.L_1540:
        /*00ac*/ 	.word	index@(.nv.constant0._Z35group_norm_nhwc_fwd_one_pass_kernelI11Fp16IOBf16WLi128ELi42ELi672EEv26Group_norm_nhwc_fwd_params)
        /*00b0*/ 	.short	0x0210
        /*00b2*/ 	.short	0x00a0


	//----- nvinfo : EIATTR_SW_WAR
	.align		4
.L_1541:
        /*00b4*/ 	.byte	0x04, 0x36
        /*00b6*/ 	.short	(.L_1543 - .L_1542)
.L_1542:
        /*00b8*/ 	.word	0x00000008
.L_1543:


//--------------------- .nv.info._Z35group_norm_nhwc_fwd_one_pass_kernelI11Fp16IOBf16WLi256ELi42ELi672EEv26Group_norm_nhwc_fwd_params --------------------------
	.section	.nv.info._Z35group_norm_nhwc_fwd_one_pass_kernelI11Fp16IOBf16WLi256ELi42ELi672EEv26Group_norm_nhwc_fwd_params,"",@"SHT_CUDA_INFO"
	.sectionflags	@""
	.align	4


	//----- nvinfo : EIATTR_CUDA_API_VERSION
	.align		4
        /*0000*/ 	.byte	0x04, 0x37
        /*0002*/ 	.short	(.L_1545 - .L_1544)
.L_1544:
        /*0004*/ 	.word	0x00000082


	//----- nvinfo : EIATTR_KPARAM_INFO
	.align		4
.L_1545:
        /*0008*/ 	.byte	0x04, 0x17
        /*000a*/ 	.short	(.L_1547 - .L_1546)
.L_1546:
        /*000c*/ 	.word	0x00000000
        /*0010*/ 	.short	0x0000
        /*0012*/ 	.short	0x0000
        /*0014*/ 	.byte	0x00, 0xf0, 0x81, 0x02


	//----- nvinfo : EIATTR_SPARSE_MMA_MASK
	.align		4
.L_1547:
        /*0018*/ 	.byte	0x03, 0x50
        /*001a*/ 	.short	0x0000


	//----- nvinfo : EIATTR_MAXREG_COUNT
	.align		4
        /*001c*/ 	.byte	0x03, 0x1b
        /*001e*/ 	.short	0x0050


	//----- nvinfo : EIATTR_NUM_BARRIERS
	.align		4
        /*0020*/ 	.byte	0x02, 0x4c
        /*0022*/ 	.byte	0x01
	.zero		1


	//----- nvinfo : EIATTR_MERCURY_ISA_VERSION
	.align		4
        /*0024*/ 	.byte	0x03, 0x5f
        /*0026*/ 	.short	0x0101


	//----- nvinfo : EIATTR_COOP_GROUP_MASK_REGIDS
	.align		4
        /*0028*/ 	.byte	0x04, 0x29
        /*002a*/ 	.short	(.L_1549 - .L_1548)


	//   ....[0]....
.L_1548:
        /*002c*/ 	.word	0xffffffff


	//   ....[1]....
        /*0030*/ 	.word	0xffffffff


	//   ....[2]....
        /*0034*/ 	.word	0xffffffff


	//   ....[3]....
        /*0038*/ 	.word	0xffffffff


	//   ....[4]....
        /*003c*/ 	.word	0xffffffff


	//   ....[5]....
        /*0040*/ 	.word	0xffffffff


	//   ....[6]....
        /*0044*/ 	.word	0xffffffff


	//   ....[7]....
        /*0048*/ 	.word	0xffffffff


	//   ....[8]....
        /*004c*/ 	.word	0xffffffff


	//   ....[9]....
        /*0050*/ 	.word	0xffffffff


	//----- nvinfo : EIATTR_COOP_GROUP_INSTR_OFFSETS
	.align		4
.L_1549:
        /*0054*/ 	.byte	0x04, 0x28
        /*0056*/ 	.short	(.L_1551 - .L_1550)


	//   ....[0]....
.L_1550:
        /*0058*/ 	.word	0x00001020


	//   ....[1]....
        /*005c*/ 	.word	0x00001030


	//   ....[2]....
        /*0060*/ 	.word	0x00001060


	//   ....[3]....
        /*0064*/ 	.word	0x00001070


	//   ....[4]....
        /*0068*/ 	.word	0x000010b0


	//   ....[5]....
        /*006c*/ 	.word	0x000010c0


	//   ....[6]....
        /*0070*/ 	.word	0x00001100


	//   ....[7]....
        /*0074*/ 	.word	0x00001110


	//   ....[8]....
        /*0078*/ 	.word	0x00001150


	//   ....[9]....
        /*007c*/ 	.word	0x00001160


	//----- nvinfo : EIATTR_EXIT_INSTR_OFFSETS
	.align		4
.L_1551:
        /*0080*/ 	.byte	0x04, 0x1c
        /*0082*/ 	.short	(.L_1553 - .L_1552)


	//   ....[0]....
.L_1552:
        /*0084*/ 	.word	0x00000080


	//   ....[1]....
        /*0088*/ 	.word	0x00003570


	//----- nvinfo : EIATTR_MAX_THREADS
	.align		4
.L_1553:
        /*008c*/ 	.byte	0x04, 0x05
        /*008e*/ 	.short	(.L_1555 - .L_1554)
.L_1554:
        /*0090*/ 	.word	0x000002a0
        /*0094*/ 	.word	0x00000001
        /*0098*/ 	.word	0x00000001


	//----- nvinfo : EIATTR_CRS_STACK_SIZE
	.align		4
.L_1555:
        /*009c*/ 	.byte	0x04, 0x1e
        /*009e*/ 	.short	(.L_1557 - .L_1556)
.L_1556:
        /*00a0*/ 	.word	0x00000000


	//----- nvinfo : EIATTR_CBANK_PARAM_SIZE
	.align		4
.L_1557:
        /*00a4*/ 	.byte	0x03, 0x19
        /*00a6*/ 	.short	0x00a0


	//----- nvinfo : EIATTR_PARAM_CBANK
	.align		4
        /*00a8*/ 	.byte	0x04, 0x0a
        /*00aa*/ 	.short	(.L_1559 - .L_1558)
	.align		4
.L_1558:
        /*00ac*/ 	.word	index@(.nv.constant0._Z35group_norm_nhwc_fwd_one_pass_kernelI11Fp16IOBf16WLi256ELi42ELi672EEv26Group_norm_nhwc_fwd_params)
        /*00b0*/ 	.short	0x0210
        /*00b2*/ 	.short	0x00a0


	//----- nvinfo : EIATTR_SW_WAR
	.align		4
.L_1559:
        /*00b4*/ 	.byte	0x04, 0x36
        /*00b6*/ 	.short	(.L_1561 - .L_1560)
.L_1560:
        /*00b8*/ 	.word	0x00000008
.L_1561:


//--------------------- .nv.info._Z35group_norm_nhwc_fwd_one_pass_kernelI11Fp16IOBf16WLi512ELi42ELi672EEv26Group_norm_nhwc_fwd_params --------------------------
	.section	.nv.info._Z35group_norm_nhwc_fwd_one_pass_kernelI11Fp16IOBf16WLi512ELi42ELi672EEv26Group_norm_nhwc_fwd_params,"",@"SHT_CUDA_INFO"
	.sectionflags	@""
	.align	4


	//----- nvinfo : EIATTR_CUDA_API_VERSION
	.align		4
        /*0000*/ 	.byte	0x04, 0x37
        /*0002*/ 	.short	(.L_1563 - .L_1562)
.L_1562:
        /*0004*/ 	.word	0x00000082


	//----- nvinfo : EIATTR_KPARAM_INFO
	.align		4
.L_1563:
        /*0008*/ 	.byte	0x04, 0x17
        /*000a*/ 	.short	(.L_1565 - .L_1564)
.L_1564:
        /*000c*/ 	.word	0x00000000
        /*0010*/ 	.short	0x0000
        /*0012*/ 	.short	0x0000
        /*0014*/ 	.byte	0x00, 0xf0, 0x81, 0x02


	//----- nvinfo : EIATTR_SPARSE_MMA_MASK
	.align		4
.L_1565:
        /*0018*/ 	.byte	0x03, 0x50
        /*001a*/ 	.short	0x0000


	//----- nvinfo : EIATTR_MAXREG_COUNT
	.align		4
        /*001c*/ 	.byte	0x03, 0x1b
        /*001e*/ 	.short	0x0050


	//----- nvinfo : EIATTR_NUM_BARRIERS
	.align		4
        /*0020*/ 	.byte	0x02, 0x4c
        /*0022*/ 	.byte	0x01
	.zero		1


	//----- nvinfo : EIATTR_MERCURY_ISA_VERSION
	.align		4
        /*0024*/ 	.byte	0x03, 0x5f
        /*0026*/ 	.short	0x0101


	//----- nvinfo : EIATTR_COOP_GROUP_MASK_REGIDS
	.align		4
        /*0028*/ 	.byte	0x04, 0x29
        /*002a*/ 	.short	(.L_1567 - .L_1566)


	//   ....[0]....
.L_1566:
        /*002c*/ 	.word	0xffffffff


	//   ....[1]....
        /*0030*/ 	.word	0xffffffff


	//   ....[2]....
        /*0034*/ 	.word	0xffffffff


	//   ....[3]....
        /*0038*/ 	.word	0xffffffff


	//   ....[4]....
        /*003c*/ 	.word	0xffffffff


	//   ....[5]....
        /*0040*/ 	.word	0xffffffff


	//   ....[6]....
        /*0044*/ 	.word	0xffffffff


	//   ....[7]....
        /*0048*/ 	.word	0xffffffff


	//   ....[8]....
        /*004c*/ 	.word	0xffffffff


	//   ....[9]....
        /*0050*/ 	.word	0xffffffff


	//----- nvinfo : EIATTR_COOP_GROUP_INSTR_OFFSETS
	.align		4
.L_1567:
        /*0054*/ 	.byte	0x04, 0x28
        /*0056*/ 	.short	(.L_1569 - .L_1568)


	//   ....[0]....
.L_1568:
        /*0058*/ 	.word	0x00001c00


	//   ....[1]....
        /*005c*/ 	.word	0x00001c10


	//   ....[2]....
        /*0060*/ 	.word	0x00001c50


	//   ....[3]....
        /*0064*/ 	.word	0x00001c60


	//   ....[4]....
        /*0068*/ 	.word	0x00001ca0


	//   ....[5]....
        /*006c*/ 	.word	0x00001cb0


	//   ....[6]....
        /*0070*/ 	.word	0x00001cf0


	//   ....[7]....
        /*0074*/ 	.word	0x00001d00


	//   ....[8]....
        /*0078*/ 	.word	0x00001d40


	//   ....[9]....
        /*007c*/ 	.word	0x00001d50


	//----- nvinfo : EIATTR_EXIT_INSTR_OFFSETS
	.align		4
.L_1569:
        /*0080*/ 	.byte	0x04, 0x1c
        /*0082*/ 	.short	(.L_1571 - .L_1570)


	//   ....[0]....
.L_1570:
        /*0084*/ 	.word	0x00000070


	//   ....[1]....
        /*0088*/ 	.word	0x000052d0


	//----- nvinfo : EIATTR_MAX_THREADS
	.align		4
.L_1571:
        /*008c*/ 	.byte	0x04, 0x05
        /*008e*/ 	.short	(.L_1573 - .L_1572)
.L_1572:
        /*0090*/ 	.word	0x000002a0
        /*0094*/ 	.word	0x00000001
        /*0098*/ 	.word	0x00000001


	//----- nvinfo : EIATTR_CRS_STACK_SIZE
	.align		4
.L_1573:
        /*009c*/ 	.byte	0x04, 0x1e
        /*009e*/ 	.short	(.L_1575 - .L_1574)
.L_1574:
        /*00a0*/ 	.word	0x00000000


	//----- nvinfo : EIATTR_CBANK_PARAM_SIZE
	.align		4
.L_1575:
        /*00a4*/ 	.byte	0x03, 0x19
        /*00a6*/ 	.short	0x00a0


	//----- nvinfo : EIATTR_PARAM_CBANK
	.align		4
        /*00a8*/ 	.byte	0x04, 0x0a
        /*00aa*/ 	.short	(.L_1577 - .L_1576)
	.align		4
.L_1576:
        /*00ac*/ 	.word	index@(.nv.constant0._Z35group_norm_nhwc_fwd_one_pass_kernelI11Fp16IOBf16WLi512ELi42ELi672EEv26Group_norm_nhwc_fwd_params)
        /*00b0*/ 	.short	0x0210
        /*00b2*/ 	.short	0x00a0


	//----- nvinfo : EIATTR_SW_WAR
	.align		4
.L_1577:
        /*00b4*/ 	.byte	0x04, 0x36
        /*00b6*/ 	.short	(.L_1579 - .L_1578)
.L_1578:
        /*00b8*/ 	.word	0x00000008
.L_1579:


//--------------------- .nv.info._Z35group_norm_nhwc_fwd_one_pass_kernelI11Fp16IOFp16WLi64ELi42ELi672EEv26Group_norm_nhwc_fwd_params --------------------------
	.section	.nv.info._Z35group_norm_nhwc_fwd_one_pass_kernelI11Fp16IOFp16WLi64ELi42ELi672EEv26Group_norm_nhwc_fwd_params,"",@"SHT_CUDA_INFO"
	.sectionflags	@""
	.align	4


	//----- nvinfo : EIATTR_CUDA_API_VERSION
	.align		4
        /*0000*/ 	.byte	0x04, 0x37
        /*0002*/ 	.short	(.L_1581 - .L_1580)
.L_1580:
        /*0004*/ 	.word	0x00000082


	//----- nvinfo : EIATTR_KPARAM_INFO
	.align		4
.L_1581:
        /*0008*/ 	.byte	0x04, 0x17
        /*000a*/ 	.short	(.L_1583 - .L_1582)
.L_1582:
        /*000c*/ 	.word	0x00000000
        /*0010*/ 	.short	0x0000
        /*0012*/ 	.short	0x0000
        /*0014*/ 	.byte	0x00, 0xf0, 0x81, 0x02


	//----- nvinfo : EIATTR_SPARSE_MMA_MASK
	.align		4
.L_1583:
        /*0018*/ 	.byte	0x03, 0x50
        /*001a*/ 	.short	0x0000


	//----- nvinfo : EIATTR_MAXREG_COUNT
	.align		4
        /*001c*/ 	.byte	0x03, 0x1b
        /*001e*/ 	.short	0x0050


	//----- nvinfo : EIATTR_NUM_BARRIERS
	.align		4
        /*0020*/ 	.byte	0x02, 0x4c
        /*0022*/ 	.byte	0x01
	.zero		1


	//----- nvinfo : EIATTR_MERCURY_ISA_VERSION
	.align		4
        /*0024*/ 	.byte	0x03, 0x5f
        /*0026*/ 	.short	0x0101


	//----- nvinfo : EIATTR_COOP_GROUP_MASK_REGIDS
	.align		4
        /*0028*/ 	.byte	0x04, 0x29
        /*002a*/ 	.short	(.L_1585 - .L_1584)


	//   ....[0]....
.L_1584:
        /*002c*/ 	.word	0xffffffff


	//   ....[1]....
        /*0030*/ 	.word	0xffffffff


	//   ....[2]....
        /*0034*/ 	.word	0xffffffff


	//   ....[3]....
        /*0038*/ 	.word	0xffffffff


	//   ....[4]....
        /*003c*/ 	.word	0xffffffff


	//   ....[5]....
        /*0040*/ 	.word	0xffffffff


	//   ....[6]....
        /*0044*/ 	.word	0xffffffff


	//   ....[7]....
        /*0048*/ 	.word	0xffffffff


	//   ....[8]....
        /*004c*/ 	.word	0xffffffff


	//   ....[9]....
        /*0050*/ 	.word	0xffffffff


	//----- nvinfo : EIATTR_COOP_GROUP_INSTR_OFFSETS
	.align		4
.L_1585:
        /*0054*/ 	.byte	0x04, 0x28
        /*0056*/ 	.short	(.L_1587 - .L_1586)


	//   ....[0]....
.L_1586:
        /*0058*/ 	.word	0x00000760


	//   ....[1]....
        /*005c*/ 	.word	0x00000770


	//   ....[2]....
        /*0060*/ 	.word	0x000007a0


	//   ....[3]....
        /*0064*/ 	.word	0x000007c0


	//   ....[4]....
        /*0068*/ 	.word	0x000007f0


	//   ....[5]....
        /*006c*/ 	.word	0x00000810


	//   ....[6]....
        /*0070*/ 	.word	0x00000840


	//   ....[7]....
        /*0074*/ 	.word	0x00000860


	//   ....[8]....
        /*0078*/ 	.word	0x00000890


	//   ....[9]....
        /*007c*/ 	.word	0x000008b0


	//----- nvinfo : EIATTR_EXIT_INSTR_OFFSETS
	.align		4
.L_1587:
        /*0080*/ 	.byte	0x04, 0x1c
        /*0082*/ 	.short	(.L_1589 - .L_1588)


	//   ....[0]....
.L_1588:
        /*0084*/ 	.word	0x00000070


	//   ....[1]....
        /*0088*/ 	.word	0x00001df0


	//----- nvinfo : EIATTR_MAX_THREADS
	.align		4
.L_1589:
        /*008c*/ 	.byte	0x04, 0x05
        /*008e*/ 	.short	(.L_1591 - .L_1590)
.L_1590:
        /*0090*/ 	.word	0x000002a0
        /*0094*/ 	.word	0x00000001
        /*0098*/ 	.word	0x00000001


	//----- nvinfo : EIATTR_CRS_STACK_SIZE
	.align		4
.L_1591:
        /*009c*/ 	.byte	0x04, 0x1e
        /*009e*/ 	.short	(.L_1593 - .L_1592)
.L_1592:
        /*00a0*/ 	.word	0x00000000


	//----- nvinfo : EIATTR_CBANK_PARAM_SIZE
	.align		4
.L_1593:
        /*00a4*/ 	.byte	0x03, 0x19
        /*00a6*/ 	.short	0x00a0


	//----- nvinfo : EIATTR_PARAM_CBANK
	.align		4
        /*00a8*/ 	.byte	0x04, 0x0a
        /*00aa*/ 	.short	(.L_1595 - .L_1594)
	.align		4
.L_1594:
        /*00ac*/ 	.word	index@(.nv.constant0._Z35group_norm_nhwc_fwd_one_pass_kernelI11Fp16IOFp16WLi64ELi42ELi672EEv26Group_norm_nhwc_fwd_params)
        /*00b0*/ 	.short	0x0210
        /*00b2*/ 	.short	0x00a0


	//----- nvinfo : EIATTR_SW_WAR
	.align		4
.L_1595:
        /*00b4*/ 	.byte	0x04, 0x36
        /*00b6*/ 	.short	(.L_1597 - .L_1596)
.L_1596:
        /*00b8*/ 	.word	0x00000008
.L_1597:


//--------------------- .nv.info._Z35group_norm_nhwc_fwd_one_pass_kernelI11Fp16IOFp16WLi128ELi42ELi672EEv26Group_norm_nhwc_fwd_params --------------------------
	.section	.nv.info._Z35group_norm_nhwc_fwd_one_pass_kernelI11Fp16IOFp16WLi128ELi42ELi672EEv26Group_norm_nhwc_fwd_params,"",@"SHT_CUDA_INFO"
	.sectionflags	@""
	.align	4


	//----- nvinfo : EIATTR_CUDA_API_VERSION
	.align		4
        /*0000*/ 	.byte	0x04, 0x37
        /*0002*/ 	.short	(.L_1599 - .L_1598)
.L_1598:
        /*0004*/ 	.word	0x00000082


	//----- nvinfo : EIATTR_KPARAM_INFO
	.align		4
.L_1599:
        /*0008*/ 	.byte	0x04, 0x17
        /*000a*/ 	.short	(.L_1601 - .L_1600)
.L_1600:
        /*000c*/ 	.word	0x00000000
        /*0010*/ 	.short	0x0000
        /*0012*/ 	.short	0x0000
        /*0014*/ 	.byte	0x00, 0xf0, 0x81, 0x02


	//----- nvinfo : EIATTR_SPARSE_MMA_MASK
	.align		4
.L_1601:
        /*0018*/ 	.byte	0x03, 0x50
        /*001a*/ 	.short	0x0000


	//----- nvinfo : EIATTR_MAXREG_COUNT
	.align		4
        /*001c*/ 	.byte	0x03, 0x1b
        /*001e*/ 	.short	0x0050


	//----- nvinfo : EIATTR_NUM_BARRIERS
	.align		4
        /*0020*/ 	.byte	0x02, 0x4c
        /*0022*/ 	.byte	0x01
	.zero		1


	//----- nvinfo : EIATTR_MERCURY_ISA_VERSION
	.align		4
        /*0024*/ 	.byte	0x03, 0x5f
        /*0026*/ 	.short	0x0101


	//----- nvinfo : EIATTR_COOP_GROUP_MASK_REGIDS
	.align		4
        /*0028*/ 	.byte	0x04, 0x29
        /*002a*/ 	.short	(.L_1603 - .L_1602)


	//   ....[0]....
.L_1602:
        /*002c*/ 	.word	0xffffffff


	//   ....[1]....
        /*0030*/ 	.word	0xffffffff


	//   ....[2]....
        /*0034*/ 	.word	0xffffffff


	//   ....[3]....
        /*0038*/ 	.word	0xffffffff


	//   ....[4]....
        /*003c*/ 	.word	0xffffffff


	//   ....[5]....
        /*0040*/ 	.word	0xffffffff


	//   ....[6]....
        /*0044*/ 	.word	0xffffffff


	//   ....[7]....
        /*0048*/ 	.word	0xffffffff


	//   ....[8]....
        /*004c*/ 	.word	0xffffffff


	//   ....[9]....
        /*0050*/ 	.word	0xffffffff


	//----- nvinfo : EIATTR_COOP_GROUP_INSTR_OFFSETS
	.align		4
.L_1603:
        /*0054*/ 	.byte	0x04, 0x28
        /*0056*/ 	.short	(.L_1605 - .L_1604)


	//   ....[0]....
.L_1604:
        /*0058*/ 	.word	0x00000a70


	//   ....[1]....
        /*005c*/ 	.word	0x00000a80


	//   ....[2]....
        /*0060*/ 	.word	0x00000ab0


	//   ....[3]....
        /*0064*/ 	.word	0x00000ad0


	//   ....[4]....
        /*0068*/ 	.word	0x00000b00


	//   ....[5]....
        /*006c*/ 	.word	0x00000b20


	//   ....[6]....
        /*0070*/ 	.word	0x00000b50


	//   ....[7]....
        /*0074*/ 	.word	0x00000b70


	//   ....[8]....
        /*0078*/ 	.word	0x00000ba0


	//   ....[9]....
        /*007c*/ 	.word	0x00000bc0


	//----- nvinfo : EIATTR_EXIT_INSTR_OFFSETS
	.align		4
.L_1605:
        /*0080*/ 	.byte	0x04, 0x1c
        /*0082*/ 	.short	(.L_1607 - .L_1606)


	//   ....[0]....
.L_1606:
        /*0084*/ 	.word	0x00000070


	//   ....[1]....
        /*0088*/ 	.word	0x00002580


	//----- nvinfo : EIATTR_MAX_THREADS
	.align		4
.L_1607:
        /*008c*/ 	.byte	0x04, 0x05
        /*008e*/ 	.short	(.L_1609 - .L_1608)
.L_1608:
        /*0090*/ 	.word	0x000002a0
        /*0094*/ 	.word	0x00000001
        /*0098*/ 	.word	0x00000001


	//----- nvinfo : EIATTR_CRS_STACK_SIZE
	.align		4
.L_1609:
        /*009c*/ 	.byte	0x04, 0x1e
        /*009e*/ 	.short	(.L_1611 - .L_1610)
.L_1610:
        /*00a0*/ 	.word	0x00000000


	//----- nvinfo : EIATTR_CBANK_PARAM_SIZE
	.align		4
.L_1611:
        /*00a4*/ 	.byte	0x03, 0x19
        /*00a6*/ 	.short	0x00a0


	//----- nvinfo : EIATTR_PARAM_CBANK
	.align		4
        /*00a8*/ 	.byte	0x04, 0x0a
        /*00aa*/ 	.short	(.L_1613 - .L_1612)
	.align		4
.L_1612:
        /*00ac*/ 	.word	index@(.nv.constant0._Z35group_norm_nhwc_fwd_one_pass_kernelI11Fp16IOFp16WLi128ELi42ELi672EEv26Group_norm_nhwc_fwd_params)
        /*00b0*/ 	.short	0x0210
        /*00b2*/ 	.short	0x00a0


	//----- nvinfo : EIATTR_SW_WAR
	.align		4
.L_1613:
        /*00b4*/ 	.byte	0x04, 0x36
        /*00b6*/ 	.short	(.L_1615 - .L_1614)
.L_1614:
        /*00b8*/ 	.word	0x00000008
.L_1615:


//--------------------- .nv.info._Z35group_norm_nhwc_fwd_one_pass_kernelI11Fp16IOFp16WLi256ELi42ELi672EEv26Group_norm_nhwc_fwd_params --------------------------
	.section	.nv.info._Z35group_norm_nhwc_fwd_one_pass_kernelI11Fp16IOFp16WLi256ELi42ELi672EEv26Group_norm_nhwc_fwd_params,"",@"SHT_CUDA_INFO"
	.sectionflags	@""
	.align	4


	//----- nvinfo : EIATTR_CUDA_API_VERSION
	.align		4
        /*0000*/ 	.byte	0x04, 0x37
        /*0002*/ 	.short	(.L_1617 - .L_1616)
.L_1616:
        /*0004*/ 	.word	0x00000082


	//----- nvinfo : EIATTR_KPARAM_INFO
	.align		4
.L_1617:
        /*0008*/ 	.byte	0x04, 0x17
        /*000a*/ 	.short	(.L_1619 - .L_1618)
.L_1618:
        /*000c*/ 	.word	0x00000000
        /*0010*/ 	.short	0x0000
        /*0012*/ 	.short	0x0000
        /*0014*/ 	.byte	0x00, 0xf0, 0x81, 0x02


	//----- nvinfo : EIATTR_SPARSE_MMA_MASK
	.align		4
.L_1619:
        /*0018*/ 	.byte	0x03, 0x50
        /*001a*/ 	.short	0x0000


	//----- nvinfo : EIATTR_MAXREG_COUNT
	.align		4
        /*001c*/ 	.byte	0x03, 0x1b
        /*001e*/ 	.short	0x0050


	//----- nvinfo : EIATTR_NUM_BARRIERS
	.align		4
        /*0020*/ 	.byte	0x02, 0x4c
        /*0022*/ 	.byte	0x01
	.zero		1


	//----- nvinfo : EIATTR_MERCURY_ISA_VERSION
	.align		4
        /*0024*/ 	.byte	0x03, 0x5f
        /*0026*/ 	.short	0x0101


	//----- nvinfo : EIATTR_COOP_GROUP_MASK_REGIDS
	.align		4
        /*0028*/ 	.byte	0x04, 0x29
        /*002a*/ 	.short	(.L_1621 - .L_1620)


	//   ....[0]....
.L_1620:
        /*002c*/ 	.word	0xffffffff


	//   ....[1]....
        /*0030*/ 	.word	0xffffffff


	//   ....[2]....
        /*0034*/ 	.word	0xffffffff


	//   ....[3]....
        /*0038*/ 	.word	0xffffffff


	//   ....[4]....
        /*003c*/ 	.word	0xffffffff


	//   ....[5]....
        /*0040*/ 	.word	0xffffffff


	//   ....[6]....
        /*0044*/ 	.word	0xffffffff


	//   ....[7]....
        /*0048*/ 	.word	0xffffffff


	//   ....[8]....
        /*004c*/ 	.word	0xffffffff


	//   ....[9]....
        /*0050*/ 	.word	0xffffffff


	//----- nvinfo : EIATTR_COOP_GROUP_INSTR_OFFSETS
	.align		4
.L_1621:
        /*0054*/ 	.byte	0x04, 0x28
        /*0056*/ 	.short	(.L_1623 - .L_1622)


	//   ....[0]....
.L_1622:
        /*0058*/ 	.word	0x00001020


	//   ....[1]....
        /*005c*/ 	.word	0x00001030


	//   ....[2]....
        /*0060*/ 	.word	0x00001060


	//   ....[3]....
        /*0064*/ 	.word	0x00001070


	//   ....[4]....
        /*0068*/ 	.word	0x000010b0


	//   ....[5]....
        /*006c*/ 	.word	0x000010c0


	//   ....[6]....
        /*0070*/ 	.word	0x00001100


	//   ....[7]....
        /*0074*/ 	.word	0x00001110


	//   ....[8]....
        /*0078*/ 	.word	0x00001150


	//   ....[9]....
        /*007c*/ 	.word	0x00001160


	//----- nvinfo : EIATTR_EXIT_INSTR_OFFSETS
	.align		4
.L_1623:
        /*0080*/ 	.byte	0x04, 0x1c
        /*0082*/ 	.short	(.L_1625 - .L_1624)


	//   ....[0]....
.L_1624:
        /*0084*/ 	.word	0x00000080


	//   ....[1]....
        /*0088*/ 	.word	0x00003570


	//----- nvinfo : EIATTR_MAX_THREADS
	.align		4
.L_1625:
        /*008c*/ 	.byte	0x04, 0x05
        /*008e*/ 	.short	(.L_1627 - .L_1626)
.L_1626:
        /*0090*/ 	.word	0x000002a0
        /*0094*/ 	.word	0x00000001
        /*0098*/ 	.word	0x00000001


	//----- nvinfo : EIATTR_CRS_STACK_SIZE
	.align		4
.L_1627:
        /*009c*/ 	.byte	0x04, 0x1e
        /*009e*/ 	.short	(.L_1629 - .L_1628)
.L_1628:
        /*00a0*/ 	.word	0x00000000


	//----- nvinfo : EIATTR_CBANK_PARAM_SIZE
	.align		4
.L_1629:
        /*00a4*/ 	.byte	0x03, 0x19
        /*00a6*/ 	.short	0x00a0


	//----- nvinfo : EIATTR_PARAM_CBANK
	.align		4
        /*00a8*/ 	.byte	0x04, 0x0a
        /*00aa*/ 	.short	(.L_1631 - .L_1630)
	.align		4
.L_1630:
        /*00ac*/ 	.word	index@(.nv.constant0._Z35group_norm_nhwc_fwd_one_pass_kernelI11Fp16IOFp16WLi256ELi42ELi672EEv26Group_norm_nhwc_fwd_params)
        /*00b0*/ 	.short	0x0210
        /*00b2*/ 	.short	0x00a0


	//----- nvinfo : EIATTR_SW_WAR
	.align		4
.L_1631:
        /*00b4*/ 	.byte	0x04, 0x36
        /*00b6*/ 	.short	(.L_1633 - .L_1632)
.L_1632:
        /*00b8*/ 	.word	0x00000008
.L_1633:


//--------------------- .nv.info._Z35group_norm_nhwc_fwd_one_pass_kernelI11Fp16IOFp16WLi512ELi42ELi672EEv26Group_norm_nhwc_fwd_params --------------------------
	.section	.nv.info._Z35group_norm_nhwc_fwd_one_pass_kernelI11Fp16IOFp16WLi512ELi42ELi672EEv26Group_norm_nhwc_fwd_params,"",@"SHT_CUDA_INFO"
	.sectionflags	@""
	.align	4


	//----- nvinfo : EIATTR_CUDA_API_VERSION
	.align		4
        /*0000*/ 	.byte	0x04, 0x37
        /*0002*/ 	.short	(.L_1635 - .L_1634)
.L_1634:
        /*0004*/ 	.word	0x00000082


	//----- nvinfo : EIATTR_KPARAM_INFO
	.align		4
.L_1635:
        /*0008*/ 	.byte	0x04, 0x17
        /*000a*/ 	.short	(.L_1637 - .L_1636)
.L_1636:
        /*000c*/ 	.word	0x00000000
        /*0010*/ 	.short	0x0000
        /*0012*/ 	.short	0x0000
        /*0014*/ 	.byte	0x00, 0xf0, 0x81, 0x02


	//----- nvinfo : EIATTR_SPARSE_MMA_MASK
	.align		4
.L_1637:
        /*0018*/ 	.byte	0x03, 0x50
        /*001a*/ 	.short	0x0000


	//----- nvinfo : EIATTR_MAXREG_COUNT
	.align		4
        /*001c*/ 	.byte	0x03, 0x1b
        /*001e*/ 	.short	0x0050


	//----- nvinfo : EIATTR_NUM_BARRIERS
	.align		4
        /*0020*/ 	.byte	0x02, 0x4c
        /*0022*/ 	.byte	0x01
	.zero		1


	//----- nvinfo : EIATTR_MERCURY_ISA_VERSION
	.align		4
        /*0024*/ 	.byte	0x03, 0x5f
        /*0026*/ 	.short	0x0101


	//----- nvinfo : EIATTR_COOP_GROUP_MASK_REGIDS
	.align		4
        /*0028*/ 	.byte	0x04, 0x29
        /*002a*/ 	.short	(.L_1639 - .L_1638)


	//   ....[0]....
.L_1638:
        /*002c*/ 	.word	0xffffffff


	//   ....[1]....
        /*0030*/ 	.word	0xffffffff


	//   ....[2]....
        /*0034*/ 	.word	0xffffffff


	//   ....[3]....
        /*0038*/ 	.word	0xffffffff


	//   ....[4]....
        /*003c*/ 	.word	0xffffffff


	//   ....[5]....
        /*0040*/ 	.word	0xffffffff


	//   ....[6]....
        /*0044*/ 	.word	0xffffffff


	//   ....[7]....
        /*0048*/ 	.word	0xffffffff


	//   ....[8]....
        /*004c*/ 	.word	0xffffffff


	//   ....[9]....
        /*0050*/ 	.word	0xffffffff


	//----- nvinfo : EIATTR_COOP_GROUP_INSTR_OFFSETS
	.align		4
.L_1639:
        /*0054*/ 	.byte	0x04, 0x28
        /*0056*/ 	.short	(.L_1641 - .L_1640)


	//   ....[0]....
.L_1640:
        /*0058*/ 	.word	0x00001c00


	//   ....[1]....
        /*005c*/ 	.word	0x00001c10


	//   ....[2]....
        /*0060*/ 	.word	0x00001c50


	//   ....[3]....
        /*0064*/ 	.word	0x00001c60


	//   ....[4]....
        /*0068*/ 	.word	0x00001ca0


	//   ....[5]....
        /*006c*/ 	.word	0x00001cb0


	//   ....[6]....
        /*0070*/ 	.word	0x00001cf0


	//   ....[7]....
        /*0074*/ 	.word	0x00001d00


	//   ....[8]....
        /*0078*/ 	.word	0x00001d40


	//   ....[9]....
        /*007c*/ 	.word	0x00001d50


	//----- nvinfo : EIATTR_EXIT_INSTR_OFFSETS
	.align		4
.L_1641:
        /*0080*/ 	.byte	0x04, 0x1c
        /*0082*/ 	.short	(.L_1643 - .L_1642)


	//   ....[0]....
.L_1642:
        /*0084*/ 	.word	0x00000070


	//   ....[1]....
        /*0088*/ 	.word	0x000052d0


	//----- nvinfo : EIATTR_MAX_THREADS
	.align		4
.L_1643:
        /*008c*/ 	.byte	0x04, 0x05
        /*008e*/ 	.short	(.L_1645 - .L_1644)
.L_1644:
        /*0090*/ 	.word	0x000002a0
        /*0094*/ 	.word	0x00000001
        /*0098*/ 	.word	0x00000001


	//----- nvinfo : EIATTR_CRS_STACK_SIZE
	.align		4
.L_1645:
        /*009c*/ 	.byte	0x04, 0x1e
        /*009e*/ 	.short	(.L_1647 - .L_1646)
.L_1646:
        /*00a0*/ 	.word	0x00000000


	//----- nvinfo : EIATTR_CBANK_PARAM_SIZE
	.align		4
.L_1647:
        /*00a4*/ 	.byte	0x03, 0x19
        /*00a6*/ 	.short	0x00a0


	//----- nvinfo : EIATTR_PARAM_CBANK
	.align		4
        /*00a8*/ 	.byte	0x04, 0x0a
        /*00aa*/ 	.short	(.L_1649 - .L_1648)
	.align		4
.L_1648:
        /*00ac*/ 	.word	index@(.nv.constant0._Z35group_norm_nhwc_fwd_one_pass_kernelI11Fp16IOFp16WLi512ELi42ELi672EEv26Group_norm_nhwc_fwd_params)
        /*00b0*/ 	.short	0x0210
        /*00b2*/ 	.short	0x00a0


	//----- nvinfo : EIATTR_SW_WAR
	.align		4
.L_1649:
        /*00b4*/ 	.byte	0x04, 0x36
        /*00b6*/ 	.short	(.L_1651 - .L_1650)
.L_1650:
        /*00b8*/ 	.word	0x00000008
.L_1651:


//--------------------- .nv.info._Z35group_norm_nhwc_fwd_one_pass_kernelI11Fp32IOFp32WLi64ELi42ELi672EEv26Group_norm_nhwc_fwd_params --------------------------
	.section	.nv.info._Z35group_norm_nhwc_fwd_one_pass_kernelI11Fp32IOFp32WLi64ELi42ELi672EEv26Group_norm_nhwc_fwd_params,"",@"SHT_CUDA_INFO"
	.sectionflags	@""
	.align	4


	//----- nvinfo : EIATTR_CUDA_API_VERSION
	.align		4
        /*0000*/ 	.byte	0x04, 0x37
        /*0002*/ 	.short	(.L_1653 - .L_1652)
.L_1652:
        /*0004*/ 	.word	0x00000082


	//----- nvinfo : EIATTR_KPARAM_INFO
	.align		4
.L_1653:
        /*0008*/ 	.byte	0x04, 0x17
        /*000a*/ 	.short	(.L_1655 - .L_1654)
.L_1654:
        /*000c*/ 	.word	0x00000000
        /*0010*/ 	.short	0x0000
        /*0012*/ 	.short	0x0000
        /*0014*/ 	.byte	0x00, 0xf0, 0x81, 0x02


	//----- nvinfo : EIATTR_SPARSE_MMA_MASK
	.align		4
.L_1655:
        /*0018*/ 	.byte	0x03, 0x50
        /*001a*/ 	.short	0x0000


	//----- nvinfo : EIATTR_MAXREG_COUNT
	.align		4
        /*001c*/ 	.byte	0x03, 0x1b
        /*001e*/ 	.short	0x0050


	//----- nvinfo : EIATTR_NUM_BARRIERS
	.align		4
        /*0020*/ 	.byte	0x02, 0x4c
        /*0022*/ 	.byte	0x01
	.zero		1


	//----- nvinfo : EIATTR_MERCURY_ISA_VERSION
	.align		4
        /*0024*/ 	.byte	0x03, 0x5f
        /*0026*/ 	.short	0x0101


	//----- nvinfo : EIATTR_COOP_GROUP_MASK_REGIDS
	.align		4
        /*0028*/ 	.byte	0x04, 0x29
        /*002a*/ 	.short	(.L_1657 - .L_1656)


	//   ....[0]....
.L_1656:
        /*002c*/ 	.word	0xffffffff


	//   ....[1]....
        /*0030*/ 	.word	0xffffffff


	//   ....[2]....
        /*0034*/ 	.word	0xffffffff


	//   ....[3]....
        /*0038*/ 	.word	0xffffffff


	//   ....[4]....
        /*003c*/ 	.word	0xffffffff


	//   ....[5]....
        /*0040*/ 	.word	0xffffffff


	//   ....[6]....
        /*0044*/ 	.word	0xffffffff


	//   ....[7]....
        /*0048*/ 	.word	0xffffffff


	//   ....[8]....
        /*004c*/ 	.word	0xffffffff


	//   ....[9]....
        /*0050*/ 	.word	0xffffffff


	//----- nvinfo : EIATTR_COOP_GROUP_INSTR_OFFSETS
	.align		4
.L_1657:
        /*0054*/ 	.byte	0x04, 0x28
        /*0056*/ 	.short	(.L_1659 - .L_1658)


	//   ....[0]....
.L_1658:
        /*0058*/ 	.word	0x00000760


	//   ....[1]....
        /*005c*/ 	.word	0x00000770


	//   ....[2]....
        /*0060*/ 	.word	0x000007a0


	//   ....[3]....
        /*0064*/ 	.word	0x000007c0


	//   ....[4]....
        /*0068*/ 	.word	0x000007f0


	//   ....[5]....
        /*006c*/ 	.word	0x00000810


	//   ....[6]....
        /*0070*/ 	.word	0x00000840


	//   ....[7]....
        /*0074*/ 	.word	0x00000860


	//   ....[8]....
        /*0078*/ 	.word	0x00000890


	//   ....[9]....
        /*007c*/ 	.word	0x000008b0


	//----- nvinfo : EIATTR_EXIT_INSTR_OFFSETS
	.align		4
.L_1659:
        /*0080*/ 	.byte	0x04, 0x1c
        /*0082*/ 	.short	(.L_1661 - .L_1660)


	//   ....[0]....
.L_1660:
        /*0084*/ 	.word	0x00000070


	//   ....[1]....
        /*0088*/ 	.word	0x00001da0


	//----- nvinfo : EIATTR_MAX_THREADS
	.align		4
.L_1661:
        /*008c*/ 	.byte	0x04, 0x05
        /*008e*/ 	.short	(.L_1663 - .L_1662)
.L_1662:
        /*0090*/ 	.word	0x000002a0
        /*0094*/ 	.word	0x00000001
        /*0098*/ 	.word	0x00000001


	//----- nvinfo : EIATTR_CRS_STACK_SIZE
	.align		4
.L_1663:
        /*009c*/ 	.byte	0x04, 0x1e
        /*009e*/ 	.short	(.L_1665 - .L_1664)
.L_1664:
        /*00a0*/ 	.word	0x00000000


	//----- nvinfo : EIATTR_CBANK_PARAM_SIZE
	.align		4
.L_1665:
        /*00a4*/ 	.byte	0x03, 0x19
        /*00a6*/ 	.short	0x00a0


	//----- nvinfo : EIATTR_PARAM_CBANK
	.align		4
        /*00a8*/ 	.byte	0x04, 0x0a
        /*00aa*/ 	.short	(.L_1667 - .L_1666)
	.align		4
.L_1666:
        /*00ac*/ 	.word	index@(.nv.constant0._Z35group_norm_nhwc_fwd_one_pass_kernelI11Fp32IOFp32WLi64ELi42ELi672EEv26Group_norm_nhwc_fwd_params)
        /*00b0*/ 	.short	0x0210
        /*00b2*/ 	.short	0x00a0


	//----- nvinfo : EIATTR_SW_WAR
	.align		4
.L_1667:
        /*00b4*/ 	.byte	0x04, 0x36
        /*00b6*/ 	.short	(.L_1669 - .L_1668)
.L_1668:
        /*00b8*/ 	.word	0x00000008
.L_1669:


//--------------------- .nv.info._Z35group_norm_nhwc_fwd_one_pass_kernelI11Fp32IOFp32WLi128ELi42ELi672EEv26Group_norm_nhwc_fwd_params --------------------------
	.section	.nv.info._Z35group_norm_nhwc_fwd_one_pass_kernelI11Fp32IOFp32WLi128ELi42ELi672EEv26Group_norm_nhwc_fwd_params,"",@"SHT_CUDA_INFO"
	.sectionflags	@""
	.align	4


	//----- nvinfo : EIATTR_CUDA_API_VERSION
	.align		4
        /*0000*/ 	.byte	0x04, 0x37
        /*0002*/ 	.short	(.L_1671 - .L_1670)
.L_1670:
        /*0004*/ 	.word	0x00000082


	//----- nvinfo : EIATTR_KPARAM_INFO
	.align		4
.L_1671:
        /*0008*/ 	.byte	0x04, 0x17
        /*000a*/ 	.short	(.L_1673 - .L_1672)
.L_1672:
        /*000c*/ 	.word	0x00000000
        /*0010*/ 	.short	0x0000
        /*0012*/ 	.short	0x0000
        /*0014*/ 	.byte	0x00, 0xf0, 0x81, 0x02


	//----- nvinfo : EIATTR_SPARSE_MMA_MASK
	.align		4
.L_1673:
        /*0018*/ 	.byte	0x03, 0x50
        /*001a*/ 	.short	0x0000


	//----- nvinfo : EIATTR_MAXREG_COUNT
	.align		4
        /*001c*/ 	.byte	0x03, 0x1b
        /*001e*/ 	.short	0x0050


	//----- nvinfo : EIATTR_NUM_BARRIERS
	.align		4
        /*0020*/ 	.byte	0x02, 0x4c
        /*0022*/ 	.byte	0x01
	.zero		1


	//----- nvinfo : EIATTR_MERCURY_ISA_VERSION
	.align		4
        /*0024*/ 	.byte	0x03, 0x5f
        /*0026*/ 	.short	0x0101


	//----- nvinfo : EIATTR_COOP_GROUP_MASK_REGIDS
	.align		4
        /*0028*/ 	.byte	0x04, 0x29
        /*002a*/ 	.short	(.L_1675 - .L_1674)


	//   ....[0]....
.L_1674:
        /*002c*/ 	.word	0xffffffff


	//   ....[1]....
        /*0030*/ 	.word	0xffffffff


	//   ....[2]....
        /*0034*/ 	.word	0xffffffff


	//   ....[3]....
        /*0038*/ 	.word	0xffffffff


	//   ....[4]....
        /*003c*/ 	.word	0xffffffff


	//   ....[5]....
        /*0040*/ 	.word	0xffffffff


	//   ....[6]....
        /*0044*/ 	.word	0xffffffff


	//   ....[7]....
        /*0048*/ 	.word	0xffffffff


	//   ....[8]....
        /*004c*/ 	.word	0xffffffff


	//   ....[9]....
        /*0050*/ 	.word	0xffffffff


	//----- nvinfo : EIATTR_COOP_GROUP_INSTR_OFFSETS
	.align		4
.L_1675:
        /*0054*/ 	.byte	0x04, 0x28
        /*0056*/ 	.short	(.L_1677 - .L_1676)


	//   ....[0]....
.L_1676:
        /*0058*/ 	.word	0x000009b0


	//   ....[1]....
        /*005c*/ 	.word	0x000009d0


	//   ....[2]....
        /*0060*/ 	.word	0x00000a10


	//   ....[3]....
        /*0064*/ 	.word	0x00000a30


	//   ....[4]....
        /*0068*/ 	.word	0x00000a60


	//   ....[5]....
        /*006c*/ 	.word	0x00000a80


	//   ....[6]....
        /*0070*/ 	.word	0x00000ab0


	//   ....[7]....
        /*0074*/ 	.word	0x00000ad0


	//   ....[8]....
        /*0078*/ 	.word	0x00000b00


	//   ....[9]....
        /*007c*/ 	.word	0x00000b20


	//----- nvinfo : EIATTR_EXIT_INSTR_OFFSETS
	.align		4
.L_1677:
        /*0080*/ 	.byte	0x04, 0x1c
        /*0082*/ 	.short	(.L_1679 - .L_1678)


	//   ....[0]....
.L_1678:
        /*0084*/ 	.word	0x00000070


	//   ....[1]....
        /*0088*/ 	.word	0x000023e0


	//----- nvinfo : EIATTR_MAX_THREADS
	.align		4
.L_1679:
        /*008c*/ 	.byte	0x04, 0x05
        /*008e*/ 	.short	(.L_1681 - .L_1680)
.L_1680:
        /*0090*/ 	.word	0x000002a0
        /*0094*/ 	.word	0x00000001
        /*0098*/ 	.word	0x00000001


	//----- nvinfo : EIATTR_CRS_STACK_SIZE
	.align		4
.L_1681:
        /*009c*/ 	.byte	0x04, 0x1e
        /*009e*/ 	.short	(.L_1683 - .L_1682)
.L_1682:
        /*00a0*/ 	.word	0x00000000


	//----- nvinfo : EIATTR_CBANK_PARAM_SIZE
	.align		4
.L_1683:
        /*00a4*/ 	.byte	0x03, 0x19
        /*00a6*/ 	.short	0x00a0


	//----- nvinfo : EIATTR_PARAM_CBANK
	.align		4
        /*00a8*/ 	.byte	0x04, 0x0a
        /*00aa*/ 	.short	(.L_1685 - .L_1684)
	.align		4
.L_1684:
        /*00ac*/ 	.word	index@(.nv.constant0._Z35group_norm_nhwc_fwd_one_pass_kernelI11Fp32IOFp32WLi128ELi42ELi672EEv26Group_norm_nhwc_fwd_params)
        /*00b0*/ 	.short	0x0210
        /*00b2*/ 	.short	0x00a0


	//----- nvinfo : EIATTR_SW_WAR
	.align		4
.L_1685:
        /*00b4*/ 	.byte	0x04, 0x36
        /*00b6*/ 	.short	(.L_1687 - .L_1686)
.L_1686:
        /*00b8*/ 	.word	0x00000008
.L_1687:


//--------------------- .nv.info._Z35group_norm_nhwc_fwd_one_pass_kernelI11Fp32IOFp32WLi256ELi42ELi672EEv26Group_norm_nhwc_fwd_params --------------------------
	.section	.nv.info._Z35group_norm_nhwc_fwd_one_pass_kernelI11Fp32IOFp32WLi256ELi42ELi672EEv26Group_norm_nhwc_fwd_params,"",@"SHT_CUDA_INFO"
	.sectionflags	@""
	.align	4


	//----- nvinfo : EIATTR_CUDA_API_VERSION
	.align		4
        /*0000*/ 	.byte	0x04, 0x37
        /*0002*/ 	.short	(.L_1689 - .L_1688)
.L_1688:
        /*0004*/ 	.word	0x00000082


	//----- nvinfo : EIATTR_KPARAM_INFO
	.align		4
.L_1689:
        /*0008*/ 	.byte	0x04, 0x17
        /*000a*/ 	.short	(.L_1691 - .L_1690)
.L_1690:
        /*000c*/ 	.word	0x00000000
        /*0010*/ 	.short	0x0000
        /*0012*/ 	.short	0x0000
        /*0014*/ 	.byte	0x00, 0xf0, 0x81, 0x02


	//----- nvinfo : EIATTR_SPARSE_MMA_MASK
	.align		4
.L_1691:
        /*0018*/ 	.byte	0x03, 0x50
        /*001a*/ 	.short	0x0000


	//----- nvinfo : EIATTR_MAXREG_COUNT
	.align		4
        /*001c*/ 	.byte	0x03, 0x1b
        /*001e*/ 	.short	0x0050


	//----- nvinfo : EIATTR_NUM_BARRIERS
	.align		4
        /*0020*/ 	.byte	0x02, 0x4c
        /*0022*/ 	.byte	0x01
	.zero		1


	//----- nvinfo : EIATTR_MERCURY_ISA_VERSION
	.align		4
        /*0024*/ 	.byte	0x03, 0x5f
        /*0026*/ 	.short	0x0101


	//----- nvinfo : EIATTR_COOP_GROUP_MASK_REGIDS
	.align		4
        /*0028*/ 	.byte	0x04, 0x29
        /*002a*/ 	.short	(.L_1693 - .L_1692)


	//   ....[0]....
.L_1692:
        /*002c*/ 	.word	0xffffffff


	//   ....[1]....
        /*0030*/ 	.word	0xffffffff


	//   ....[2]....
        /*0034*/ 	.word	0xffffffff


	//   ....[3]....
        /*0038*/ 	.word	0xffffffff


	//   ....[4]....
        /*003c*/ 	.word	0xffffffff


	//   ....[5]....
        /*0040*/ 	.word	0xffffffff


	//   ....[6]....
        /*0044*/ 	.word	0xffffffff


	//   ....[7]....
        /*0048*/ 	.word	0xffffffff


	//   ....[8]....
        /*004c*/ 	.word	0xffffffff


	//   ....[9]....
        /*0050*/ 	.word	0xffffffff


	//----- nvinfo : EIATTR_COOP_GROUP_INSTR_OFFSETS
	.align		4
.L_1693:
        /*0054*/ 	.byte	0x04, 0x28
        /*0056*/ 	.short	(.L_1695 - .L_1694)


	//   ....[0]....
.L_1694:
        /*0058*/ 	.word	0x00000f40


	//   ....[1]....
        /*005c*/ 	.word	0x00000f50


	//   ....[2]....
        /*0060*/ 	.word	0x00000f80


	//   ....[3]....
        /*0064*/ 	.word	0x00000f90


	//   ....[4]....
        /*0068*/ 	.word	0x00000fd0


	//   ....[5]....
        /*006c*/ 	.word	0x00000fe0


	//   ....[6]....
        /*0070*/ 	.word	0x00001020


	//   ....[7]....
        /*0074*/ 	.word	0x00001030


	//   ....[8]....
        /*0078*/ 	.word	0x00001070


	//   ....[9]....
        /*007c*/ 	.word	0x00001080


	//----- nvinfo : EIATTR_EXIT_INSTR_OFFSETS
	.align		4
.L_1695:
        /*0080*/ 	.byte	0x04, 0x1c
        /*0082*/ 	.short	(.L_1697 - .L_1696)


	//   ....[0]....
.L_1696:
        /*0084*/ 	.word	0x00000070


	//   ....[1]....
        /*0088*/ 	.word	0x000031b0


	//----- nvinfo : EIATTR_MAX_THREADS
	.align		4
.L_1697:
        /*008c*/ 	.byte	0x04, 0x05
        /*008e*/ 	.short	(.L_1699 - .L_1698)
.L_1698:
        /*0090*/ 	.word	0x000002a0
        /*0094*/ 	.word	0x00000001
        /*0098*/ 	.word	0x00000001


	//----- nvinfo : EIATTR_CRS_STACK_SIZE
	.align		4
.L_1699:
        /*009c*/ 	.byte	0x04, 0x1e
        /*009e*/ 	.short	(.L_1701 - .L_1700)
.L_1700:
        /*00a0*/ 	.word	0x00000000


	//----- nvinfo : EIATTR_CBANK_PARAM_SIZE
	.align		4
.L_1701:
        /*00a4*/ 	.byte	0x03, 0x19
        /*00a6*/ 	.short	0x00a0


	//----- nvinfo : EIATTR_PARAM_CBANK
	.align		4
        /*00a8*/ 	.byte	0x04, 0x0a
        /*00aa*/ 	.short	(.L_1703 - .L_1702)
	.align		4
.L_1702:
        /*00ac*/ 	.word	index@(.nv.constant0._Z35group_norm_nhwc_fwd_one_pass_kernelI11Fp32IOFp32WLi256ELi42ELi672EEv26Group_norm_nhwc_fwd_params)
        /*00b0*/ 	.short	0x0210
        /*00b2*/ 	.short	0x00a0


	//----- nvinfo : EIATTR_SW_WAR
	.align		4
.L_1703:
        /*00b4*/ 	.byte	0x04, 0x36
        /*00b6*/ 	.short	(.L_1705 - .L_1704)
.L_1704:
        /*00b8*/ 	.word	0x00000008
.L_1705:


//--------------------- .nv.info._Z35group_norm_nhwc_fwd_one_pass_kernelI11Fp32IOFp32WLi512ELi42ELi672EEv26Group_norm_nhwc_fwd_params --------------------------
	.section	.nv.info._Z35group_norm_nhwc_fwd_one_pass_kernelI11Fp32IOFp32WLi512ELi42ELi672EEv26Group_norm_nhwc_fwd_params,"",@"SHT_CUDA_INFO"
	.sectionflags	@""
	.align	4


	//----- nvinfo : EIATTR_CUDA_API_VERSION
	.align		4
        /*0000*/ 	.byte	0x04, 0x37
        /*0002*/ 	.short	(.L_1707 - .L_1706)
.L_1706:
        /*0004*/ 	.word	0x00000082


	//----- nvinfo : EIATTR_KPARAM_INFO
	.align		4
.L_1707:
        /*0008*/ 	.byte	0x04, 0x17
        /*000a*/ 	.short	(.L_1709 - .L_1708)
.L_1708:
        /*000c*/ 	.word	0x00000000
        /*0010*/ 	.short	0x0000
        /*0012*/ 	.short	0x0000
        /*0014*/ 	.byte	0x00, 0xf0, 0x81, 0x02


	//----- nvinfo : EIATTR_SPARSE_MMA_MASK
	.align		4
.L_1709:
        /*0018*/ 	.byte	0x03, 0x50
        /*001a*/ 	.short	0x0000


	//----- nvinfo : EIATTR_MAXREG_COUNT
	.align		4
        /*001c*/ 	.byte	0x03, 0x1b
        /*001e*/ 	.short	0x0050


	//----- nvinfo : EIATTR_NUM_BARRIERS
	.align		4
        /*0020*/ 	.byte	0x02, 0x4c
        /*0022*/ 	.byte	0x01
	.zero		1


	//----- nvinfo : EIATTR_MERCURY_ISA_VERSION
	.align		4
        /*0024*/ 	.byte	0x03, 0x5f
        /*0026*/ 	.short	0x0101


	//----- nvinfo : EIATTR_COOP_GROUP_MASK_REGIDS
	.align		4
        /*0028*/ 	.byte	0x04, 0x29
        /*002a*/ 	.short	(.L_1711 - .L_1710)


	//   ....[0]....
.L_1710:
        /*002c*/ 	.word	0xffffffff


	//   ....[1]....
        /*0030*/ 	.word	0xffffffff


	//   ....[2]....
        /*0034*/ 	.word	0xffffffff


	//   ....[3]....
        /*0038*/ 	.word	0xffffffff


	//   ....[4]....
        /*003c*/ 	.word	0xffffffff


	//   ....[5]....
        /*0040*/ 	.word	0xffffffff


	//   ....[6]....
        /*0044*/ 	.word	0xffffffff


	//   ....[7]....
        /*0048*/ 	.word	0xffffffff


	//   ....[8]....
        /*004c*/ 	.word	0xffffffff


	//   ....[9]....
        /*0050*/ 	.word	0xffffffff


	//----- nvinfo : EIATTR_COOP_GROUP_INSTR_OFFSETS
	.align		4
.L_1711:
        /*0054*/ 	.byte	0x04, 0x28
        /*0056*/ 	.short	(.L_1713 - .L_1712)


	//   ....[0]....
.L_1712:
        /*0058*/ 	.word	0x00001a50


	//   ....[1]....
        /*005c*/ 	.word	0x00001a60


	//   ....[2]....
        /*0060*/ 	.word	0x00001a90


	//   ....[3]....
        /*0064*/ 	.word	0x00001aa0


	//   ....[4]....
        /*0068*/ 	.word	0x00001ae0


	//   ....[5]....
        /*006c*/ 	.word	0x00001af0


	//   ....[6]....
        /*0070*/ 	.word	0x00001b30


	//   ....[7]....
        /*0074*/ 	.word	0x00001b40


	//   ....[8]....
        /*0078*/ 	.word	0x00001b80


	//   ....[9]....
        /*007c*/ 	.word	0x00001b90


	//----- nvinfo : EIATTR_EXIT_INSTR_OFFSETS
	.align		4
.L_1713:
        /*0080*/ 	.byte	0x04, 0x1c
        /*0082*/ 	.short	(.L_1715 - .L_1714)


	//   ....[0]....
.L_1714:
        /*0084*/ 	.word	0x00000080


	//   ....[1]....
        /*0088*/ 	.word	0x00004f80


	//----- nvinfo : EIATTR_MAX_THREADS
	.align		4
.L_1715:
        /*008c*/ 	.byte	0x04, 0x05
        /*008e*/ 	.short	(.L_1717 - .L_1716)
.L_1716:
        /*0090*/ 	.word	0x000002a0
        /*0094*/ 	.word	0x00000001
        /*0098*/ 	.word	0x00000001


	//----- nvinfo : EIATTR_CRS_STACK_SIZE
	.align		4
.L_1717:
        /*009c*/ 	.byte	0x04, 0x1e
        /*009e*/ 	.short	(.L_1719 - .L_1718)
.L_1718:
        /*00a0*/ 	.word	0x00000000


	//----- nvinfo : EIATTR_CBANK_PARAM_SIZE
	.align		4
.L_1719:
        /*00a4*/ 	.byte	0x03, 0x19
        /*00a6*/ 	.short	0x00a0


	//----- nvinfo : EIATTR_PARAM_CBANK
	.align		4
        /*00a8*/ 	.byte	0x04, 0x0a
        /*00aa*/ 	.short	(.L_1721 - .L_1720)
	.align		4
.L_1720:
        /*00ac*/ 	.word	index@(.nv.constant0._Z35group_norm_nhwc_fwd_one_pass_kernelI11Fp32IOFp32WLi512ELi42ELi672EEv26Group_norm_nhwc_fwd_params)
        /*00b0*/ 	.short	0x0210
        /*00b2*/ 	.short	0x00a0


	//----- nvinfo : EIATTR_SW_WAR
	.align		4
.L_1721:
        /*00b4*/ 	.byte	0x04, 0x36
        /*00b6*/ 	.short	(.L_1723 - .L_1722)
.L_1722:
        /*00b8*/ 	.word	0x00000008
.L_1723:


//--------------------- .nv.info._Z35group_norm_nhwc_fwd_one_pass_kernelI11Fp32IOBf16WLi64ELi42ELi672EEv26Group_norm_nhwc_fwd_params --------------------------
	.section	.nv.info._Z35group_norm_nhwc_fwd_one_pass_kernelI11Fp32IOBf16WLi64ELi42ELi672EEv26Group_norm_nhwc_fwd_params,"",@"SHT_CUDA_INFO"
	.sectionflags	@""
	.align	4


	//----- nvinfo : EIATTR_CUDA_API_VERSION
	.align		4
        /*0000*/ 	.byte	0x04, 0x37
        /*0002*/ 	.short	(.L_1725 - .L_1724)
.L_1724:
        /*0004*/ 	.word	0x00000082


	//----- nvinfo : EIATTR_KPARAM_INFO
	.align		4
.L_1725:
        /*0008*/ 	.byte	0x04, 0x17
        /*000a*/ 	.short	(.L_1727 - .L_1726)
.L_1726:
        /*000c*/ 	.word	0x00000000
        /*0010*/ 	.short	0x0000
        /*0012*/ 	.short	0x0000
        /*0014*/ 	.byte	0x00, 0xf0, 0x81, 0x02


	//----- nvinfo : EIATTR_SPARSE_MMA_MASK
	.align		4
.L_1727:
        /*0018*/ 	.byte	0x03, 0x50
        /*001a*/ 	.short	0x0000


	//----- nvinfo : EIATTR_MAXREG_COUNT
	.align		4
        /*001c*/ 	.byte	0x03, 0x1b
        /*001e*/ 	.short	0x0050


	//----- nvinfo : EIATTR_NUM_BARRIERS
	.align		4
        /*0020*/ 	.byte	0x02, 0x4c
        /*0022*/ 	.byte	0x01
	.zero		1


	//----- nvinfo : EIATTR_MERCURY_ISA_VERSION
	.align		4
        /*0024*/ 	.byte	0x03, 0x5f
        /*0026*/ 	.short	0x0101


	//----- nvinfo : EIATTR_COOP_GROUP_MASK_REGIDS
	.align		4
        /*0028*/ 	.byte	0x04, 0x29
        /*002a*/ 	.short	(.L_1729 - .L_1728)


	//   ....[0]....
.L_1728:
        /*002c*/ 	.word	0xffffffff


	//   ....[1]....
        /*0030*/ 	.word	0xffffffff


	//   ....[2]....
        /*0034*/ 	.word	0xffffffff


	//   ....[3]....
        /*0038*/ 	.word	0xffffffff


	//   ....[4]....
        /*003c*/ 	.word	0xffffffff


	//   ....[5]....
        /*0040*/ 	.word	0xffffffff


	//   ....[6]....
        /*0044*/ 	.word	0xffffffff


	//   ....[7]....
        /*0048*/ 	.word	0xffffffff


	//   ....[8]....
        /*004c*/ 	.word	0xffffffff


	//   ....[9]....
        /*0050*/ 	.word	0xffffffff


	//----- nvinfo : EIATTR_COOP_GROUP_INSTR_OFFSETS
	.align		4
.L_1729:
        /*0054*/ 	.byte	0x04, 0x28
        /*0056*/ 	.short	(.L_1731 - .L_1730)


	//   ....[0]....
.L_1730:
        /*0058*/ 	.word	0x00000760


	//   ....[1]....
        /*005c*/ 	.word	0x00000770


	//   ....[2]....
        /*0060*/ 	.word	0x000007a0


	//   ....[3]....
        /*0064*/ 	.word	0x000007c0


	//   ....[4]....
        /*0068*/ 	.word	0x000007f0


	//   ....[5]....
        /*006c*/ 	.word	0x00000810


	//   ....[6]....
        /*0070*/ 	.word	0x00000840


	//   ....[7]....
        /*0074*/ 	.word	0x00000860


	//   ....[8]....
        /*0078*/ 	.word	0x00000890


	//   ....[9]....
        /*007c*/ 	.word	0x000008b0


	//----- nvinfo : EIATTR_EXIT_INSTR_OFFSETS
	.align		4
.L_1731:
        /*0080*/ 	.byte	0x04, 0x1c
        /*0082*/ 	.short	(.L_1733 - .L_1732)


	//   ....[0]....
.L_1732:
        /*0084*/ 	.word	0x00000070


	//   ....[1]....
        /*0088*/ 	.word	0x00001de0


	//----- nvinfo : EIATTR_MAX_THREADS
	.align		4
.L_1733:
        /*008c*/ 	.byte	0x04, 0x05
        /*008e*/ 	.short	(.L_1735 - .L_1734)
.L_1734:
        /*0090*/ 	.word	0x000002a0
        /*0094*/ 	.word	0x00000001
        /*0098*/ 	.word	0x00000001


	//----- nvinfo : EIATTR_CRS_STACK_SIZE
	.align		4
.L_1735:
        /*009c*/ 	.byte	0x04, 0x1e
        /*009e*/ 	.short	(.L_1737 - .L_1736)
.L_1736:
        /*00a0*/ 	.word	0x00000000


	//----- nvinfo : EIATTR_CBANK_PARAM_SIZE
	.align		4
.L_1737:
        /*00a4*/ 	.byte	0x03, 0x19
        /*00a6*/ 	.short	0x00a0


	//----- nvinfo : EIATTR_PARAM_CBANK
	.align		4
        /*00a8*/ 	.byte	0x04, 0x0a
        /*00aa*/ 	.short	(.L_1739 - .L_1738)
	.align		4
.L_1738:
        /*00ac*/ 	.word	index@(.nv.constant0._Z35group_norm_nhwc_fwd_one_pass_kernelI11Fp32IOBf16WLi64ELi42ELi672EEv26Group_norm_nhwc_fwd_params)
        /*00b0*/ 	.short	0x0210
        /*00b2*/ 	.short	0x00a0


	//----- nvinfo : EIATTR_SW_WAR
	.align		4
.L_1739:
        /*00b4*/ 	.byte	0x04, 0x36
        /*00b6*/ 	.short	(.L_1741 - .L_1740)
.L_1740:
        /*00b8*/ 	.word	0x00000008
.L_1741:


//--------------------- .nv.info._Z35group_norm_nhwc_fwd_one_pass_kernelI11Fp32IOBf16WLi128ELi42ELi672EEv26Group_norm_nhwc_fwd_params --------------------------
	.section	.nv.info._Z35group_norm_nhwc_fwd_one_pass_kernelI11Fp32IOBf16WLi128ELi42ELi672EEv26Group_norm_nhwc_fwd_params,"",@"SHT_CUDA_INFO"
	.sectionflags	@""
	.align	4


	//----- nvinfo : EIATTR_CUDA_API_VERSION
	.align		4
        /*0000*/ 	.byte	0x04, 0x37
        /*0002*/ 	.short	(.L_1743 - .L_1742)
.L_1742:
        /*0004*/ 	.word	0x00000082


	//----- nvinfo : EIATTR_KPARAM_INFO
	.align		4
.L_1743:
        /*0008*/ 	.byte	0x04, 0x17
        /*000a*/ 	.short	(.L_1745 - .L_1744)
.L_1744:
        /*000c*/ 	.word	0x00000000
        /*0010*/ 	.short	0x0000
        /*0012*/ 	.short	0x0000
        /*0014*/ 	.byte	0x00, 0xf0, 0x81, 0x02


	//----- nvinfo : EIATTR_SPARSE_MMA_MASK
	.align		4
.L_1745:
        /*0018*/ 	.byte	0x03, 0x50
        /*001a*/ 	.short	0x0000


	//----- nvinfo : EIATTR_MAXREG_COUNT
	.align		4
        /*001c*/ 	.byte	0x03, 0x1b
        /*001e*/ 	.short	0x0050


	//----- nvinfo : EIATTR_NUM_BARRIERS
	.align		4
        /*0020*/ 	.byte	0x02, 0x4c
        /*0022*/ 	.byte	0x01
	.zero		1


	//----- nvinfo : EIATTR_MERCURY_ISA_VERSION
	.align		4
        /*0024*/ 	.byte	0x03, 0x5f
        /*0026*/ 	.short	0x0101


	//----- nvinfo : EIATTR_COOP_GROUP_MASK_REGIDS
	.align		4
        /*0028*/ 	.byte	0x04, 0x29
        /*002a*/ 	.short	(.L_1747 - .L_1746)


	//   ....[0]....
.L_1746:
        /*002c*/ 	.word	0xffffffff


	//   ....[1]....
        /*0030*/ 	.word	0xffffffff


	//   ....[2]....
        /*0034*/ 	.word	0xffffffff


	//   ....[3]....
        /*0038*/ 	.word	0xffffffff


	//   ....[4]....
        /*003c*/ 	.word	0xffffffff


	//   ....[5]....
        /*0040*/ 	.word	0xffffffff


	//   ....[6]....
        /*0044*/ 	.word	0xffffffff


	//   ....[7]....
        /*0048*/ 	.word	0xffffffff


	//   ....[8]....
        /*004c*/ 	.word	0xffffffff


	//   ....[9]....
        /*0050*/ 	.word	0xffffffff


	//----- nvinfo : EIATTR_COOP_GROUP_INSTR_OFFSETS
	.align		4
.L_1747:
        /*0054*/ 	.byte	0x04, 0x28
        /*0056*/ 	.short	(.L_1749 - .L_1748)


	//   ....[0]....
.L_1748:
        /*0058*/ 	.word	0x000009c0


	//   ....[1]....
        /*005c*/ 	.word	0x000009e0


	//   ....[2]....
        /*0060*/ 	.word	0x00000a20


	//   ....[3]....
        /*0064*/ 	.word	0x00000a40


	//   ....[4]....
        /*0068*/ 	.word	0x00000a70


	//   ....[5]....
        /*006c*/ 	.word	0x00000a90


	//   ....[6]....
        /*0070*/ 	.word	0x00000ac0


	//   ....[7]....
        /*0074*/ 	.word	0x00000ae0


	//   ....[8]....
        /*0078*/ 	.word	0x00000b10


	//   ....[9]....
        /*007c*/ 	.word	0x00000b30


	//----- nvinfo : EIATTR_EXIT_INSTR_OFFSETS
	.align		4
.L_1749:
        /*0080*/ 	.byte	0x04, 0x1c
        /*0082*/ 	.short	(.L_1751 - .L_1750)


	//   ....[0]....
.L_1750:
        /*0084*/ 	.word	0x00000070


	//   ....[1]....
        /*0088*/ 	.word	0x00002420


	//----- nvinfo : EIATTR_MAX_THREADS
	.align		4
.L_1751:
        /*008c*/ 	.byte	0x04, 0x05
        /*008e*/ 	.short	(.L_1753 - .L_1752)
.L_1752:
        /*0090*/ 	.word	0x000002a0
        /*0094*/ 	.word	0x00000001
        /*0098*/ 	.word	0x00000001


	//----- nvinfo : EIATTR_CRS_STACK_SIZE
	.align		4
.L_1753:
        /*009c*/ 	.byte	0x04, 0x1e
        /*009e*/ 	.short	(.L_1755 - .L_1754)
.L_1754:
        /*00a0*/ 	.word	0x00000000


	//----- nvinfo : EIATTR_CBANK_PARAM_SIZE
	.align		4
.L_1755:
        /*00a4*/ 	.byte	0x03, 0x19
        /*00a6*/ 	.short	0x00a0


	//----- nvinfo : EIATTR_PARAM_CBANK
	.align		4
        /*00a8*/ 	.byte	0x04, 0x0a
        /*00aa*/ 	.short	(.L_1757 - .L_1756)
	.align		4
.L_1756:
        /*00ac*/ 	.word	index@(.nv.constant0._Z35group_norm_nhwc_fwd_one_pass_kernelI11Fp32IOBf16WLi128ELi42ELi672EEv26Group_norm_nhwc_fwd_params)
        /*00b0*/ 	.short	0x0210
        /*00b2*/ 	.short	0x00a0


	//----- nvinfo : EIATTR_SW_WAR
	.align		4
.L_1757:
        /*00b4*/ 	.byte	0x04, 0x36
        /*00b6*/ 	.short	(.L_1759 - .L_1758)
.L_1758:
        /*00b8*/ 	.word	0x00000008
.L_1759:


//--------------------- .nv.info._Z35group_norm_nhwc_fwd_one_pass_kernelI11Fp32IOBf16WLi256ELi42ELi672EEv26Group_norm_nhwc_fwd_params --------------------------
	.section	.nv.info._Z35group_norm_nhwc_fwd_one_pass_kernelI11Fp32IOBf16WLi256ELi42ELi672EEv26Group_norm_nhwc_fwd_params,"",@"SHT_CUDA_INFO"
	.sectionflags	@""
	.align	4


	//----- nvinfo : EIATTR_CUDA_API_VERSION
	.align		4
        /*0000*/ 	.byte	0x04, 0x37
        /*0002*/ 	.short	(.L_1761 - .L_1760)
.L_1760:
        /*0004*/ 	.word	0x00000082


	//----- nvinfo : EIATTR_KPARAM_INFO
	.align		4
.L_1761:
        /*0008*/ 	.byte	0x04, 0x17
        /*000a*/ 	.short	(.L_1763 - .L_1762)
.L_1762:
        /*000c*/ 	.word	0x00000000
        /*0010*/ 	.short	0x0000
        /*0012*/ 	.short	0x0000
        /*0014*/ 	.byte	0x00, 0xf0, 0x81, 0x02


	//----- nvinfo : EIATTR_SPARSE_MMA_MASK
	.align		4
.L_1763:
        /*0018*/ 	.byte	0x03, 0x50
        /*001a*/ 	.short	0x0000


	//----- nvinfo : EIATTR_MAXREG_COUNT
	.align		4
        /*001c*/ 	.byte	0x03, 0x1b
        /*001e*/ 	.short	0x0050


	//----- nvinfo : EIATTR_NUM_BARRIERS
	.align		4
        /*0020*/ 	.byte	0x02, 0x4c
        /*0022*/ 	.byte	0x01
	.zero		1


	//----- nvinfo : EIATTR_MERCURY_ISA_VERSION
	.align		4
        /*0024*/ 	.byte	0x03, 0x5f
        /*0026*/ 	.short	0x0101


	//----- nvinfo : EIATTR_COOP_GROUP_MASK_REGIDS
	.align		4
        /*0028*/ 	.byte	0x04, 0x29
        /*002a*/ 	.short	(.L_1765 - .L_1764)


	//   ....[0]....
.L_1764:
        /*002c*/ 	.word	0xffffffff


	//   ....[1]....
        /*0030*/ 	.word	0xffffffff


	//   ....[2]....
        /*0034*/ 	.word	0xffffffff


	//   ....[3]....
        /*0038*/ 	.word	0xffffffff


	//   ....[4]....
        /*003c*/ 	.word	0xffffffff


	//   ....[5]....
        /*0040*/ 	.word	0xffffffff


	//   ....[6]....
        /*0044*/ 	.word	0xffffffff


	//   ....[7]....
        /*0048*/ 	.word	0xffffffff


	//   ....[8]....
        /*004c*/ 	.word	0xffffffff


	//   ....[9]....
        /*0050*/ 	.word	0xffffffff


	//----- nvinfo : EIATTR_COOP_GROUP_INSTR_OFFSETS
	.align		4
.L_1765:
        /*0054*/ 	.byte	0x04, 0x28
        /*0056*/ 	.short	(.L_1767 - .L_1766)


	//   ....[0]....
.L_1766:
        /*0058*/ 	.word	0x00000f40


	//   ....[1]....
        /*005c*/ 	.word	0x00000f50


	//   ....[2]....
        /*0060*/ 	.word	0x00000f80


	//   ....[3]....
        /*0064*/ 	.word	0x00000f90


	//   ....[4]....
        /*0068*/ 	.word	0x00000fd0


	//   ....[5]....
        /*006c*/ 	.word	0x00000fe0


	//   ....[6]....
        /*0070*/ 	.word	0x00001020


	//   ....[7]....
        /*0074*/ 	.word	0x00001030


	//   ....[8]....
        /*0078*/ 	.word	0x00001070


	//   ....[9]....
        /*007c*/ 	.word	0x00001080


	//----- nvinfo : EIATTR_EXIT_INSTR_OFFSETS
	.align		4
.L_1767:
        /*0080*/ 	.byte	0x04, 0x1c
        /*0082*/ 	.short	(.L_1769 - .L_1768)


	//   ....[0]....
.L_1768:
        /*0084*/ 	.word	0x00000070


	//   ....[1]....
        /*0088*/ 	.word	0x000031f0


	//----- nvinfo : EIATTR_MAX_THREADS
	.align		4
.L_1769:
        /*008c*/ 	.byte	0x04, 0x05
        /*008e*/ 	.short	(.L_1771 - .L_1770)
.L_1770:
        /*0090*/ 	.word	0x000002a0
        /*0094*/ 	.word	0x00000001
        /*0098*/ 	.word	0x00000001


	//----- nvinfo : EIATTR_CRS_STACK_SIZE
	.align		4
.L_1771:
        /*009c*/ 	.byte	0x04, 0x1e
        /*009e*/ 	.short	(.L_1773 - .L_1772)
.L_1772:
        /*00a0*/ 	.word	0x00000000


	//----- nvinfo : EIATTR_CBANK_PARAM_SIZE
	.align		4
.L_1773:
        /*00a4*/ 	.byte	0x03, 0x19
        /*00a6*/ 	.short	0x00a0


	//----- nvinfo : EIATTR_PARAM_CBANK
	.align		4
        /*00a8*/ 	.byte	0x04, 0x0a
        /*00aa*/ 	.short	(.L_1775 - .L_1774)
	.align		4
.L_1774:
        /*00ac*/ 	.word	index@(.nv.constant0._Z35group_norm_nhwc_fwd_one_pass_kernelI11Fp32IOBf16WLi256ELi42ELi672EEv26Group_norm_nhwc_fwd_params)
        /*00b0*/ 	.short	0x0210
        /*00b2*/ 	.short	0x00a0


	//----- nvinfo : EIATTR_SW_WAR
	.align		4
.L_1775:
        /*00b4*/ 	.byte	0x04, 0x36
        /*00b6*/ 	.short	(.L_1777 - .L_1776)
.L_1776:
        /*00b8*/ 	.word	0x00000008
.L_1777:


//--------------------- .nv.info._Z35group_norm_nhwc_fwd_one_pass_kernelI11Fp32IOBf16WLi512ELi42ELi672EEv26Group_norm_nhwc_fwd_params --------------------------
	.section	.nv.info._Z35group_norm_nhwc_fwd_one_pass_kernelI11Fp32IOBf16WLi512ELi42ELi672EEv26Group_norm_nhwc_fwd_params,"",@"SHT_CUDA_INFO"
	.sectionflags	@""
	.align	4


	//----- nvinfo : EIATTR_CUDA_API_VERSION
	.align		4
        /*0000*/ 	.byte	0x04, 0x37
        /*0002*/ 	.short	(.L_1779 - .L_1778)
.L_1778:
        /*0004*/ 	.word	0x00000082


	//----- nvinfo : EIATTR_KPARAM_INFO
	.align		4
.L_1779:
        /*0008*/ 	.byte	0x04, 0x17
        /*000a*/ 	.short	(.L_1781 - .L_1780)
.L_1780:
        /*000c*/ 	.word	0x00000000
        /*0010*/ 	.short	0x0000
        /*0012*/ 	.short	0x0000
        /*0014*/ 	.byte	0x00, 0xf0, 0x81, 0x02


	//----- nvinfo : EIATTR_SPARSE_MMA_MASK
	.align		4
.L_1781:
        /*0018*/ 	.byte	0x03, 0x50
        /*001a*/ 	.short	0x0000


	//----- nvinfo : EIATTR_MAXREG_COUNT
	.align		4
        /*001c*/ 	.byte	0x03, 0x1b
        /*001e*/ 	.short	0x0050


	//----- nvinfo : EIATTR_NUM_BARRIERS
	.align		4
        /*0020*/ 	.byte	0x02, 0x4c
        /*0022*/ 	.byte	0x01
	.zero		1


	//----- nvinfo : EIATTR_MERCURY_ISA_VERSION
	.align		4
        /*0024*/ 	.byte	0x03, 0x5f
        /*0026*/ 	.short	0x0101


	//----- nvinfo : EIATTR_COOP_GROUP_MASK_REGIDS
	.align		4
        /*0028*/ 	.byte	0x04, 0x29
        /*002a*/ 	.short	(.L_1783 - .L_1782)


	//   ....[0]....
.L_1782:
        /*002c*/ 	.word	0xffffffff


	//   ....[1]....
        /*0030*/ 	.word	0xffffffff


	//   ....[2]....
        /*0034*/ 	.word	0xffffffff


	//   ....[3]....
        /*0038*/ 	.word	0xffffffff


	//   ....[4]....
        /*003c*/ 	.word	0xffffffff


	//   ....[5]....
        /*0040*/ 	.word	0xffffffff


	//   ....[6]....
        /*0044*/ 	.word	0xffffffff


	//   ....[7]....
        /*0048*/ 	.word	0xffffffff


	//   ....[8]....
        /*004c*/ 	.word	0xffffffff


	//   ....[9]....
        /*0050*/ 	.word	0xffffffff


	//----- nvinfo : EIATTR_COOP_GROUP_INSTR_OFFSETS
	.align		4
.L_1783:
        /*0054*/ 	.byte	0x04, 0x28
        /*0056*/ 	.short	(.L_1785 - .L_1784)


	//   ....[0]....
.L_1784:
        /*0058*/ 	.word	0x00001a50


	//   ....[1]....
        /*005c*/ 	.word	0x00001a60


	//   ....[2]....
        /*0060*/ 	.word	0x00001a90


	//   ....[3]....
        /*0064*/ 	.word	0x00001aa0


	//   ....[4]....
        /*0068*/ 	.word	0x00001ae0


	//   ....[5]....
        /*006c*/ 	.word	0x00001af0


	//   ....[6]....
        /*0070*/ 	.word	0x00001b30


	//   ....[7]....
        /*0074*/ 	.word	0x00001b40


	//   ....[8]....
        /*0078*/ 	.word	0x00001b80


	//   ....[9]....
        /*007c*/ 	.word	0x00001b90


	//----- nvinfo : EIATTR_EXIT_INSTR_OFFSETS
	.align		4
.L_1785:
        /*0080*/ 	.byte	0x04, 0x1c
        /*0082*/ 	.short	(.L_1787 - .L_1786)


	//   ....[0]....
.L_1786:
        /*0084*/ 	.word	0x00000080


	//   ....[1]....
        /*0088*/ 	.word	0x00004fe0


	//----- nvinfo : EIATTR_MAX_THREADS
	.align		4
.L_1787:
        /*008c*/ 	.byte	0x04, 0x05
        /*008e*/ 	.short	(.L_1789 - .L_1788)
.L_1788:
        /*0090*/ 	.word	0x000002a0
        /*0094*/ 	.word	0x00000001
        /*0098*/ 	.word	0x00000001


	//----- nvinfo : EIATTR_CRS_STACK_SIZE
	.align		4
.L_1789:
        /*009c*/ 	.byte	0x04, 0x1e
        /*009e*/ 	.short	(.L_1791 - .L_1790)
.L_1790:
        /*00a0*/ 	.word	0x00000000


	//----- nvinfo : EIATTR_CBANK_PARAM_SIZE
	.align		4
.L_1791:
        /*00a4*/ 	.byte	0x03, 0x19
        /*00a6*/ 	.short	0x00a0


	//----- nvinfo : EIATTR_PARAM_CBANK
	.align		4
        /*00a8*/ 	.byte	0x04, 0x0a
        /*00aa*/ 	.short	(.L_1793 - .L_1792)
	.align		4
.L_1792:
        /*00ac*/ 	.word	index@(.nv.constant0._Z35group_norm_nhwc_fwd_one_pass_kernelI11Fp32IOBf16WLi512ELi42ELi672EEv26Group_norm_nhwc_fwd_params)
        /*00b0*/ 	.short	0x0210
        /*00b2*/ 	.short	0x00a0


	//----- nvinfo : EIATTR_SW_WAR
	.align		4
.L_1793:
        /*00b4*/ 	.byte	0x04, 0x36
        /*00b6*/ 	.short	(.L_1795 - .L_1794)
.L_1794:
        /*00b8*/ 	.word	0x00000008
.L_1795:


//--------------------- .nv.info._Z35group_norm_nhwc_fwd_one_pass_kernelI11Fp32IOFp16WLi64ELi42ELi672EEv26Group_norm_nhwc_fwd_params --------------------------
	.section	.nv.info._Z35group_norm_nhwc_fwd_one_pass_kernelI11Fp32IOFp16WLi64ELi42ELi672EEv26Group_norm_nhwc_fwd_params,"",@"SHT_CUDA_INFO"
	.sectionflags	@""
	.align	4


	//----- nvinfo : EIATTR_CUDA_API_VERSION
	.align		4
        /*0000*/ 	.byte	0x04, 0x37
        /*0002*/ 	.short	(.L_1797 - .L_1796)
.L_1796:
        /*0004*/ 	.word	0x00000082


	//----- nvinfo : EIATTR_KPARAM_INFO
	.align		4
.L_1797:
        /*0008*/ 	.byte	0x04, 0x17
        /*000a*/ 	.short	(.L_1799 - .L_1798)
.L_1798:
        /*000c*/ 	.word	0x00000000
        /*0010*/ 	.short	0x0000
        /*0012*/ 	.short	0x0000
        /*0014*/ 	.byte	0x00, 0xf0, 0x81, 0x02


	//----- nvinfo : EIATTR_SPARSE_MMA_MASK
	.align		4
.L_1799:
        /*0018*/ 	.byte	0x03, 0x50
        /*001a*/ 	.short	0x0000


	//----- nvinfo : EIATTR_MAXREG_COUNT
	.align		4
        /*001c*/ 	.byte	0x03, 0x1b
        /*001e*/ 	.short	0x0050


	//----- nvinfo : EIATTR_NUM_BARRIERS
	.align		4
        /*0020*/ 	.byte	0x02, 0x4c
        /*0022*/ 	.byte	0x01
	.zero		1


	//----- nvinfo : EIATTR_MERCURY_ISA_VERSION
	.align		4
        /*0024*/ 	.byte	0x03, 0x5f
        /*0026*/ 	.short	0x0101


	//----- nvinfo : EIATTR_COOP_GROUP_MASK_REGIDS
	.align		4
        /*0028*/ 	.byte	0x04, 0x29
        /*002a*/ 	.short	(.L_1801 - .L_1800)


	//   ....[0]....
.L_1800:
        /*002c*/ 	.word	0xffffffff


	//   ....[1]....
        /*0030*/ 	.word	0xffffffff


	//   ....[2]....
        /*0034*/ 	.word	0xffffffff


	//   ....[3]....
        /*0038*/ 	.word	0xffffffff


	//   ....[4]....
        /*003c*/ 	.word	0xffffffff


	//   ....[5]....
        /*0040*/ 	.word	0xffffffff


	//   ....[6]....
        /*0044*/ 	.word	0xffffffff


	//   ....[7]....
        /*0048*/ 	.word	0xffffffff


	//   ....[8]....
        /*004c*/ 	.word	0xffffffff


	//   ....[9]....
        /*0050*/ 	.word	0xffffffff


	//----- nvinfo : EIATTR_COOP_GROUP_INSTR_OFFSETS
	.align		4
.L_1801:
        /*0054*/ 	.byte	0x04, 0x28
        /*0056*/ 	.short	(.L_1803 - .L_1802)


	//   ....[0]....
.L_1802:
        /*0058*/ 	.word	0x00000760


	//   ....[1]....
        /*005c*/ 	.word	0x00000770


	//   ....[2]....
        /*0060*/ 	.word	0x000007a0


	//   ....[3]....
        /*0064*/ 	.word	0x000007c0


	//   ....[4]....
        /*0068*/ 	.word	0x000007f0


	//   ....[5]....
        /*006c*/ 	.word	0x00000810


	//   ....[6]....
        /*0070*/ 	.word	0x00000840


	//   ....[7]....
        /*0074*/ 	.word	0x00000860


	//   ....[8]....
        /*0078*/ 	.word	0x00000890


	//   ....[9]....
        /*007c*/ 	.word	0x000008b0


	//----- nvinfo : EIATTR_EXIT_INSTR_OFFSETS
	.align		4
.L_1803:
        /*0080*/ 	.byte	0x04, 0x1c
        /*0082*/ 	.short	(.L_1805 - .L_1804)


	//   ....[0]....
.L_1804:
        /*0084*/ 	.word	0x00000070


	//   ....[1]....
        /*0088*/ 	.word	0x00001de0


	//----- nvinfo : EIATTR_MAX_THREADS
	.align		4
.L_1805:
        /*008c*/ 	.byte	0x04, 0x05
        /*008e*/ 	.short	(.L_1807 - .L_1806)
.L_1806:
        /*0090*/ 	.word	0x000002a0
        /*0094*/ 	.word	0x00000001
        /*0098*/ 	.word	0x00000001


	//----- nvinfo : EIATTR_CRS_STACK_SIZE
	.align		4
.L_1807:
        /*009c*/ 	.byte	0x04, 0x1e
        /*009e*/ 	.short	(.L_1809 - .L_1808)
.L_1808:
        /*00a0*/ 	.word	0x00000000


	//----- nvinfo : EIATTR_CBANK_PARAM_SIZE
	.align		4
.L_1809:
        /*00a4*/ 	.byte	0x03, 0x19
        /*00a6*/ 	.short	0x00a0


	//----- nvinfo : EIATTR_PARAM_CBANK
	.align		4
        /*00a8*/ 	.byte	0x04, 0x0a
        /*00aa*/ 	.short	(.L_1811 - .L_1810)
	.align		4
.L_1810:
        /*00ac*/ 	.word	index@(.nv.constant0._Z35group_norm_nhwc_fwd_one_pass_kernelI11Fp32IOFp16WLi64ELi42ELi672EEv26Group_norm_nhwc_fwd_params)
        /*00b0*/ 	.short	0x0210
        /*00b2*/ 	.short	0x00a0


	//----- nvinfo : EIATTR_SW_WAR
	.align		4
.L_1811:
        /*00b4*/ 	.byte	0x04, 0x36
        /*00b6*/ 	.short	(.L_1813 - .L_1812)
.L_1812:
        /*00b8*/ 	.word	0x00000008
.L_1813:


//--------------------- .nv.info._Z35group_norm_nhwc_fwd_one_pass_kernelI11Fp32IOFp16WLi128ELi42ELi672EEv26Group_norm_nhwc_fwd_params --------------------------
	.section	.nv.info._Z35group_norm_nhwc_fwd_one_pass_kernelI11Fp32IOFp16WLi128ELi42ELi672EEv26Group_norm_nhwc_fwd_params,"",@"SHT_CUDA_INFO"
	.sectionflags	@""
	.align	4


	//----- nvinfo : EIATTR_CUDA_API_VERSION
	.align		4
        /*0000*/ 	.byte	0x04, 0x37
        /*0002*/ 	.short	(.L_1815 - .L_1814)
.L_1814:
        /*0004*/ 	.word	0x00000082


	//----- nvinfo : EIATTR_KPARAM_INFO
	.align		4
.L_1815:
        /*0008*/ 	.byte	0x04, 0x17
        /*000a*/ 	.short	(.L_1817 - .L_1816)
.L_1816:
        /*000c*/ 	.word	0x00000000
        /*0010*/ 	.short	0x0000
        /*0012*/ 	.short	0x0000
        /*0014*/ 	.byte	0x00, 0xf0, 0x81, 0x02


	//----- nvinfo : EIATTR_SPARSE_MMA_MASK
	.align		4
.L_1817:
        /*0018*/ 	.byte	0x03, 0x50
        /*001a*/ 	.short	0x0000


	//----- nvinfo : EIATTR_MAXREG_COUNT
	.align		4
        /*001c*/ 	.byte	0x03, 0x1b
        /*001e*/ 	.short	0x0050


	//----- nvinfo : EIATTR_NUM_BARRIERS
	.align		4
        /*0020*/ 	.byte	0x02, 0x4c
        /*0022*/ 	.byte	0x01
	.zero		1


	//----- nvinfo : EIATTR_MERCURY_ISA_VERSION
	.align		4
        /*0024*/ 	.byte	0x03, 0x5f
        /*0026*/ 	.short	0x0101


	//----- nvinfo : EIATTR_COOP_GROUP_MASK_REGIDS
	.align		4
        /*0028*/ 	.byte	0x04, 0x29
        /*002a*/ 	.short	(.L_1819 - .L_1818)


	//   ....[0]....
.L_1818:
        /*002c*/ 	.word	0xffffffff


	//   ....[1]....
        /*0030*/ 	.word	0xffffffff


	//   ....[2]....
        /*0034*/ 	.word	0xffffffff


	//   ....[3]....
        /*0038*/ 	.word	0xffffffff


	//   ....[4]....
        /*003c*/ 	.word	0xffffffff


	//   ....[5]....
        /*0040*/ 	.word	0xffffffff


	//   ....[6]....
        /*0044*/ 	.word	0xffffffff


	//   ....[7]....
        /*0048*/ 	.word	0xffffffff


	//   ....[8]....
        /*004c*/ 	.word	0xffffffff


	//   ....[9]....
        /*0050*/ 	.word	0xffffffff


	//----- nvinfo : EIATTR_COOP_GROUP_INSTR_OFFSETS
	.align		4
.L_1819:
        /*0054*/ 	.byte	0x04, 0x28
        /*0056*/ 	.short	(.L_1821 - .L_1820)


	//   ....[0]....
.L_1820:
        /*0058*/ 	.word	0x000009c0


	//   ....[1]....
        /*005c*/ 	.word	0x000009e0


	//   ....[2]....
        /*0060*/ 	.word	0x00000a20


	//   ....[3]....
        /*0064*/ 	.word	0x00000a40


	//   ....[4]....
        /*0068*/ 	.word	0x00000a70


	//   ....[5]....
        /*006c*/ 	.word	0x00000a90


	//   ....[6]....
        /*0070*/ 	.word	0x00000ac0


	//   ....[7]....
        /*0074*/ 	.word	0x00000ae0


	//   ....[8]....
        /*0078*/ 	.word	0x00000b10


	//   ....[9]....
        /*007c*/ 	.word	0x00000b30


	//----- nvinfo : EIATTR_EXIT_INSTR_OFFSETS
	.align		4
.L_1821:
        /*0080*/ 	.byte	0x04, 0x1c
        /*0082*/ 	.short	(.L_1823 - .L_1822)


	//   ....[0]....
.L_1822:
        /*0084*/ 	.word	0x00000070


	//   ....[1]....
        /*0088*/ 	.word	0x00002420


	//----- nvinfo : EIATTR_MAX_THREADS
	.align		4
.L_1823:
        /*008c*/ 	.byte	0x04, 0x05
        /*008e*/ 	.short	(.L_1825 - .L_1824)
.L_1824:
        /*0090*/ 	.word	0x000002a0
        /*0094*/ 	.word	0x00000001
        /*0098*/ 	.word	0x00000001


	//----- nvinfo : EIATTR_CRS_STACK_SIZE
	.align		4
.L_1825:
        /*009c*/ 	.byte	0x04, 0x1e
        /*009e*/ 	.short	(.L_1827 - .L_1826)
.L_1826:
        /*00a0*/ 	.word	0x00000000


	//----- nvinfo : EIATTR_CBANK_PARAM_SIZE
	.align		4
.L_1827:
        /*00a4*/ 	.byte	0x03, 0x19
        /*00a6*/ 	.short	0x00a0


	//----- nvinfo : EIATTR_PARAM_CBANK
	.align		4
        /*00a8*/ 	.byte	0x04, 0x0a
        /*00aa*/ 	.short	(.L_1829 - .L_1828)
	.align		4
.L_1828:
        /*00ac*/ 	.word	index@(.nv.constant0._Z35group_norm_nhwc_fwd_one_pass_kernelI11Fp32IOFp16WLi128ELi42ELi672EEv26Group_norm_nhwc_fwd_params)
        /*00b0*/ 	.short	0x0210
        /*00b2*/ 	.short	0x00a0


	//----- nvinfo : EIATTR_SW_WAR
	.align		4
.L_1829:
        /*00b4*/ 	.byte	0x04, 0x36
        /*00b6*/ 	.short	(.L_1831 - .L_1830)
.L_1830:
        /*00b8*/ 	.word	0x00000008
.L_1831:


//--------------------- .nv.info._Z35group_norm_nhwc_fwd_one_pass_kernelI11Fp32IOFp16WLi256ELi42ELi672EEv26Group_norm_nhwc_fwd_params --------------------------
	.section	.nv.info._Z35group_norm_nhwc_fwd_one_pass_kernelI11Fp32IOFp16WLi256ELi42ELi672EEv26Group_norm_nhwc_fwd_params,"",@"SHT_CUDA_INFO"
	.sectionflags	@""
	.align	4


	//----- nvinfo : EIATTR_CUDA_API_VERSION
	.align		4
        /*0000*/ 	.byte	0x04, 0x37
        /*0002*/ 	.short	(.L_1833 - .L_1832)
.L_1832:
        /*0004*/ 	.word	0x00000082


	//----- nvinfo : EIATTR_KPARAM_INFO
	.align		4
.L_1833:
        /*0008*/ 	.byte	0x04, 0x17
        /*000a*/ 	.short	(.L_1835 - .L_1834)
.L_1834:
        /*000c*/ 	.word	0x00000000
        /*0010*/ 	.short	0x0000
        /*0012*/ 	.short	0x0000
        /*0014*/ 	.byte	0x00, 0xf0, 0x81, 0x02


	//----- nvinfo : EIATTR_SPARSE_MMA_MASK
	.align		4
.L_1835:
        /*0018*/ 	.byte	0x03, 0x50
        /*001a*/ 	.short	0x0000


	//----- nvinfo : EIATTR_MAXREG_COUNT
	.align		4
        /*001c*/ 	.byte	0x03, 0x1b
        /*001e*/ 	.short	0x0050


	//----- nvinfo : EIATTR_NUM_BARRIERS
	.align		4
        /*0020*/ 	.byte	0x02, 0x4c
        /*0022*/ 	.byte	0x01
	.zero		1


	//----- nvinfo : EIATTR_MERCURY_ISA_VERSION
	.align		4
        /*0024*/ 	.byte	0x03, 0x5f
        /*0026*/ 	.short	0x0101


	//----- nvinfo : EIATTR_COOP_GROUP_MASK_REGIDS
	.align		4
        /*0028*/ 	.byte	0x04, 0x29
        /*002a*/ 	.short	(.L_1837 - .L_1836)


	//   ....[0]....
.L_1836:
        /*002c*/ 	.word	0xffffffff


	//   ....[1]....
        /*0030*/ 	.word	0xffffffff


	//   ....[2]....
        /*0034*/ 	.word	0xffffffff


	//   ....[3]....
        /*0038*/ 	.word	0xffffffff


	//   ....[4]....
        /*003c*/ 	.word	0xffffffff


	//   ....[5]....
        /*0040*/ 	.word	0xffffffff


	//   ....[6]....
        /*0044*/ 	.word	0xffffffff


	//   ....[7]....
        /*0048*/ 	.word	0xffffffff


	//   ....[8]....
        /*004c*/ 	.word	0xffffffff


	//   ....[9]....
        /*0050*/ 	.word	0xffffffff


	//----- nvinfo : EIATTR_COOP_GROUP_INSTR_OFFSETS
	.align		4
.L_1837:
        /*0054*/ 	.byte	0x04, 0x28
        /*0056*/ 	.short	(.L_1839 - .L_1838)


	//   ....[0]....
.L_1838:
        /*0058*/ 	.word	0x00000f40


	//   ....[1]....
        /*005c*/ 	.word	0x00000f50


	//   ....[2]....
        /*0060*/ 	.word	0x00000f80


	//   ....[3]....
        /*0064*/ 	.word	0x00000f90


	//   ....[4]....
        /*0068*/ 	.word	0x00000fd0


	//   ....[5]....
        /*006c*/ 	.word	0x00000fe0


	//   ....[6]....
        /*0070*/ 	.word	0x00001020


	//   ....[7]....
        /*0074*/ 	.word	0x00001030


	//   ....[8]....
        /*0078*/ 	.word	0x00001070


	//   ....[9]....
        /*007c*/ 	.word	0x00001080


	//----- nvinfo : EIATTR_EXIT_INSTR_OFFSETS
	.align		4
.L_1839:
        /*0080*/ 	.byte	0x04, 0x1c
        /*0082*/ 	.short	(.L_1841 - .L_1840)


	//   ....[0]....
.L_1840:
        /*0084*/ 	.word	0x00000070


	//   ....[1]....
        /*0088*/ 	.word	0x000031f0


	//----- nvinfo : EIATTR_MAX_THREADS
	.align		4
.L_1841:
        /*008c*/ 	.byte	0x04, 0x05
        /*008e*/ 	.short	(.L_1843 - .L_1842)
.L_1842:
        /*0090*/ 	.word	0x000002a0
        /*0094*/ 	.word	0x00000001
        /*0098*/ 	.word	0x00000001


	//----- nvinfo : EIATTR_CRS_STACK_SIZE
	.align		4
.L_1843:
        /*009c*/ 	.byte	0x04, 0x1e
        /*009e*/ 	.short	(.L_1845 - .L_1844)
.L_1844:
        /*00a0*/ 	.word	0x00000000


	//----- nvinfo : EIATTR_CBANK_PARAM_SIZE
	.align		4
.L_1845:
        /*00a4*/ 	.byte	0x03, 0x19
        /*00a6*/ 	.short	0x00a0


	//----- nvinfo : EIATTR_PARAM_CBANK
	.align		4
        /*00a8*/ 	.byte	0x04, 0x0a
        /*00aa*/ 	.short	(.L_1847 - .L_1846)
	.align		4
.L_1846:
        /*00ac*/ 	.word	index@(.nv.constant0._Z35group_norm_nhwc_fwd_one_pass_kernelI11Fp32IOFp16WLi256ELi42ELi672EEv26Group_norm_nhwc_fwd_params)
        /*00b0*/ 	.short	0x0210
        /*00b2*/ 	.short	0x00a0


	//----- nvinfo : EIATTR_SW_WAR
	.align		4
.L_1847:
        /*00b4*/ 	.byte	0x04, 0x36
        /*00b6*/ 	.short	(.L_1849 - .L_1848)
.L_1848:
        /*00b8*/ 	.word	0x00000008
.L_1849:


//--------------------- .nv.info._Z35group_norm_nhwc_fwd_one_pass_kernelI11Fp32IOFp16WLi512ELi42ELi672EEv26Group_norm_nhwc_fwd_params --------------------------
	.section	.nv.info._Z35group_norm_nhwc_fwd_one_pass_kernelI11Fp32IOFp16WLi512ELi42ELi672EEv26Group_norm_nhwc_fwd_params,"",@"SHT_CUDA_INFO"
	.sectionflags	@""
	.align	4


	//----- nvinfo : EIATTR_CUDA_API_VERSION
	.align		4
        /*0000*/ 	.byte	0x04, 0x37
        /*0002*/ 	.short	(.L_1851 - .L_1850)
.L_1850:
        /*0004*/ 	.word	0x00000082


	//----- nvinfo : EIATTR_KPARAM_INFO
	.align		4
.L_1851:
        /*0008*/ 	.byte	0x04, 0x17
        /*000a*/ 	.short	(.L_1853 - .L_1852)
.L_1852:
        /*000c*/ 	.word	0x00000000
        /*0010*/ 	.short	0x0000
        /*0012*/ 	.short	0x0000
        /*0014*/ 	.byte	0x00, 0xf0, 0x81, 0x02


	//----- nvinfo : EIATTR_SPARSE_MMA_MASK
	.align		4
.L_1853:
        /*0018*/ 	.byte	0x03, 0x50
        /*001a*/ 	.short	0x0000


	//----- nvinfo : EIATTR_MAXREG_COUNT
	.align		4
        /*001c*/ 	.byte	0x03, 0x1b
        /*001e*/ 	.short	0x0050


	//----- nvinfo : EIATTR_NUM_BARRIERS
	.align		4
        /*0020*/ 	.byte	0x02, 0x4c
        /*0022*/ 	.byte	0x01
	.zero		1


	//----- nvinfo : EIATTR_MERCURY_ISA_VERSION
	.align		4
        /*0024*/ 	.byte	0x03, 0x5f
        /*0026*/ 	.short	0x0101


	//----- nvinfo : EIATTR_COOP_GROUP_MASK_REGIDS
	.align		4
        /*0028*/ 	.byte	0x04, 0x29
        /*002a*/ 	.short	(.L_1855 - .L_1854)


	//   ....[0]....
.L_1854:
        /*002c*/ 	.word	0xffffffff


	//   ....[1]....
        /*0030*/ 	.word	0xffffffff


	//   ....[2]....
        /*0034*/ 	.word	0xffffffff


	//   ....[3]....
        /*0038*/ 	.word	0xffffffff


	//   ....[4]....
        /*003c*/ 	.word	0xffffffff


	//   ....[5]....
        /*0040*/ 	.word	0xffffffff


	//   ....[6]....
        /*0044*/ 	.word	0xffffffff


	//   ....[7]....
        /*0048*/ 	.word	0xffffffff


	//   ....[8]....
        /*004c*/ 	.word	0xffffffff


	//   ....[9]....
        /*0050*/ 	.word	0xffffffff


	//----- nvinfo : EIATTR_COOP_GROUP_INSTR_OFFSETS
	.align		4
.L_1855:
        /*0054*/ 	.byte	0x04, 0x28
        /*0056*/ 	.short	(.L_1857 - .L_1856)


	//   ....[0]....
.L_1856:
        /*0058*/ 	.word	0x00001a50


	//   ....[1]....
        /*005c*/ 	.word	0x00001a60


	//   ....[2]....
        /*0060*/ 	.word	0x00001a90


	//   ....[3]....
        /*0064*/ 	.word	0x00001aa0


	//   ....[4]....
        /*0068*/ 	.word	0x00001ae0


	//   ....[5]....
        /*006c*/ 	.word	0x00001af0


	//   ....[6]....
        /*0070*/ 	.word	0x00001b30


	//   ....[7]....
        /*0074*/ 	.word	0x00001b40


	//   ....[8]....
        /*0078*/ 	.word	0x00001b80


	//   ....[9]....
        /*007c*/ 	.word	0x00001b90


	//----- nvinfo : EIATTR_EXIT_INSTR_OFFSETS
	.align		4
.L_1857:
        /*0080*/ 	.byte	0x04, 0x1c
        /*0082*/ 	.short	(.L_1859 - .L_1858)


	//   ....[0]....
.L_1858:
        /*0084*/ 	.word	0x00000080


	//   ....[1]....
        /*0088*/ 	.word	0x00004fe0


	//----- nvinfo : EIATTR_MAX_THREADS
	.align		4
.L_1859:
        /*008c*/ 	.byte	0x04, 0x05
        /*008e*/ 	.short	(.L_1861 - .L_1860)
.L_1860:
        /*0090*/ 	.word	0x000002a0
        /*0094*/ 	.word	0x00000001
        /*0098*/ 	.word	0x00000001


	//----- nvinfo : EIATTR_CRS_STACK_SIZE
	.align		4
.L_1861:
        /*009c*/ 	.byte	0x04, 0x1e
        /*009e*/ 	.short	(.L_1863 - .L_1862)
.L_1862:
        /*00a0*/ 	.word	0x00000000


	//----- nvinfo : EIATTR_CBANK_PARAM_SIZE
	.align		4
.L_1863:
        /*00a4*/ 	.byte	0x03, 0x19
        /*00a6*/ 	.short	0x00a0


	//----- nvinfo : EIATTR_PARAM_CBANK
	.align		4
        /*00a8*/ 	.byte	0x04, 0x0a
        /*00aa*/ 	.short	(.L_1865 - .L_1864)
	.align		4
.L_1864:
        /*00ac*/ 	.word	index@(.nv.constant0._Z35group_norm_nhwc_fwd_one_pass_kernelI11Fp32IOFp16WLi512ELi42ELi672EEv26Group_norm_nhwc_fwd_params)
        /*00b0*/ 	.short	0x0210
        /*00b2*/ 	.short	0x00a0


	//----- nvinfo : EIATTR_SW_WAR
	.align		4
.L_1865:
        /*00b4*/ 	.byte	0x04, 0x36
        /*00b6*/ 	.short	(.L_1867 - .L_1866)
.L_1866:
        /*00b8*/ 	.word	0x00000008
.L_1867:


//--------------------- .nv.callgraph             --------------------------
	.section	.nv.callgraph,"",@"SHT_CUDA_CALLGRAPH"
	.align	4
	.sectionentsize	8
	.align		4
        /*0000*/ 	.word	0x00000000
	.align		4
        /*0004*/ 	.word	0xffffffff
	.align		4
        /*0008*/ 	.word	0x00000000
	.align		4
        /*000c*/ 	.word	0xfffffffe
	.align		4
        /*0010*/ 	.word	0x00000000
	.align		4
        /*0014*/ 	.word	0xfffffffd
	.align		4
        /*0018*/ 	.word	0x00000000
	.align		4
        /*001c*/ 	.word	0xfffffffc


//--------------------- .nv.constant4             --------------------------
	.section	.nv.constant4,"a",@progbits
	.align	8
	.align		8
.nv.constant4:
        /*0000*/ 	.dword	_ZN61_INTERNAL_a3db6c8f_30_group_norm_nhwc_one_pass_42_cu_44ca18254cuda3std3__45__cpo5beginE
	.align		8
        /*0008*/ 	.dword	_ZN61_INTERNAL_a3db6c8f_30_group_norm_nhwc_one_pass_42_cu_44ca18254cuda3std3__45__cpo3endE
	.align		8
        /*0010*/ 	.dword	_ZN61_INTERNAL_a3db6c8f_30_group_norm_nhwc_one_pass_42_cu_44ca18254cuda3std3__45__cpo6cbeginE
	.align		8
        /*0018*/ 	.dword	_ZN61_INTERNAL_a3db6c8f_30_group_norm_nhwc_one_pass_42_cu_44ca18254cuda3std3__45__cpo4cendE
	.align		8
        /*0020*/ 	.dword	_ZN61_INTERNAL_a3db6c8f_30_group_norm_nhwc_one_pass_42_cu_44ca18254cuda3std3__45__cpo6rbeginE
	.align		8
        /*0028*/ 	.dword	_ZN61_INTERNAL_a3db6c8f_30_group_norm_nhwc_one_pass_42_cu_44ca18254cuda3std3__45__cpo4rendE
	.align		8
        /*0030*/ 	.dword	_ZN61_INTERNAL_a3db6c8f_30_group_norm_nhwc_one_pass_42_cu_44ca18254cuda3std3__45__cpo7crbeginE
	.align		8
        /*0038*/ 	.dword	_ZN61_INTERNAL_a3db6c8f_30_group_norm_nhwc_one_pass_42_cu_44ca18254cuda3std3__45__cpo5crendE
	.align		8
        /*0040*/ 	.dword	_ZN61_INTERNAL_a3db6c8f_30_group_norm_nhwc_one_pass_42_cu_44ca18254cuda3std3__463_GLOBAL__N__a3db6c8f_30_group_norm_nhwc_one_pass_42_cu_44ca18256ignoreE
	.align		8
        /*0048*/ 	.dword	_ZN61_INTERNAL_a3db6c8f_30_group_norm_nhwc_one_pass_42_cu_44ca18254cuda3std3__419piecewise_constructE
	.align		8
        /*0050*/ 	.dword	_ZN61_INTERNAL_a3db6c8f_30_group_norm_nhwc_one_pass_42_cu_44ca18254cuda3std3__48in_placeE
	.align		8
        /*0058*/ 	.dword	_ZN61_INTERNAL_a3db6c8f_30_group_norm_nhwc_one_pass_42_cu_44ca18254cuda3std3__420unreachable_sentinelE
	.align		8
        /*0060*/ 	.dword	_ZN61_INTERNAL_a3db6c8f_30_group_norm_nhwc_one_pass_42_cu_44ca18254cuda3std3__47nulloptE
	.align		8
        /*0068*/ 	.dword	_ZN61_INTERNAL_a3db6c8f_30_group_norm_nhwc_one_pass_42_cu_44ca18254cuda3std3__48unexpectE
	.align		8
        /*0070*/ 	.dword	_ZN61_INTERNAL_a3db6c8f_30_group_norm_nhwc_one_pass_42_cu_44ca18254cuda3std6ranges3__45__cpo4swapE
	.align		8
        /*0078*/ 	.dword	_ZN61_INTERNAL_a3db6c8f_30_group_norm_nhwc_one_pass_42_cu_44ca18254cuda3std6ranges3__45__cpo9iter_moveE
	.align		8
        /*0080*/ 	.dword	_ZN61_INTERNAL_a3db6c8f_30_group_norm_nhwc_one_pass_42_cu_44ca18254cuda3std6ranges3__45__cpo5beginE
	.align		8
        /*0088*/ 	.dword	_ZN61_INTERNAL_a3db6c8f_30_group_norm_nhwc_one_pass_42_cu_44ca18254cuda3std6ranges3__45__cpo3endE
	.align		8
        /*0090*/ 	.dword	_ZN61_INTERNAL_a3db6c8f_30_group_norm_nhwc_one_pass_42_cu_44ca18254cuda3std6ranges3__45__cpo6cbeginE
	.align		8
        /*0098*/ 	.dword	_ZN61_INTERNAL_a3db6c8f_30_group_norm_nhwc_one_pass_42_cu_44ca18254cuda3std6ranges3__45__cpo4cendE
	.align		8
        /*00a0*/ 	.dword	_ZN61_INTERNAL_a3db6c8f_30_group_norm_nhwc_one_pass_42_cu_44ca18254cuda3std6ranges3__45__cpo7advanceE
	.align		8
        /*00a8*/ 	.dword	_ZN61_INTERNAL_a3db6c8f_30_group_norm_nhwc_one_pass_42_cu_44ca18254cuda3std6ranges3__45__cpo9iter_swapE
	.align		8
        /*00b0*/ 	.dword	_ZN61_INTERNAL_a3db6c8f_30_group_norm_nhwc_one_pass_42_cu_44ca18254cuda3std6ranges3__45__cpo4nextE
	.align		8
        /*00b8*/ 	.dword	_ZN61_INTERNAL_a3db6c8f_30_group_norm_nhwc_one_pass_42_cu_44ca18254cuda3std6ranges3__45__cpo4prevE
	.align		8
        /*00c0*/ 	.dword	_ZN61_INTERNAL_a3db6c8f_30_group_norm_nhwc_one_pass_42_cu_44ca18254cuda3std6ranges3__45__cpo4dataE
	.align		8
        /*00c8*/ 	.dword	_ZN61_INTERNAL_a3db6c8f_30_group_norm_nhwc_one_pass_42_cu_44ca18254cuda3std6ranges3__45__cpo5cdataE
	.align		8
        /*00d0*/ 	.dword	_ZN61_INTERNAL_a3db6c8f_30_group_norm_nhwc_one_pass_42_cu_44ca18254cuda3std6ranges3__45__cpo4sizeE
	.align		8
        /*00d8*/ 	.dword	_ZN61_INTERNAL_a3db6c8f_30_group_norm_nhwc_one_pass_42_cu_44ca18254cuda3std6ranges3__45__cpo5ssizeE
	.align		8
        /*00e0*/ 	.dword	_ZN61_INTERNAL_a3db6c8f_30_group_norm_nhwc_one_pass_42_cu_44ca18254cuda3std6ranges3__45__cpo8distanceE
	.align		8
        /*00e8*/ 	.dword	_ZN61_INTERNAL_a3db6c8f_30_group_norm_nhwc_one_pass_42_cu_44ca18256thrust23THRUST_300001_SM_900_NS6system6detail10sequential3seqE
	.align		8
        /*00f0*/ 	.dword	_ZN61_INTERNAL_a3db6c8f_30_group_norm_nhwc_one_pass_42_cu_44ca18256thrust23THRUST_300001_SM_900_NS12placeholders2_1E
	.align		8
        /*00f8*/ 	.dword	_ZN61_INTERNAL_a3db6c8f_30_group_norm_nhwc_one_pass_42_cu_44ca18256thrust23THRUST_300001_SM_900_NS12placeholders2_2E
	.align		8
        /*0100*/ 	.dword	_ZN61_INTERNAL_a3db6c8f_30_group_norm_nhwc_one_pass_42_cu_44ca18256thrust23THRUST_300001_SM_900_NS12placeholders2_3E
	.align		8
        /*0108*/ 	.dword	_ZN61_INTERNAL_a3db6c8f_30_group_norm_nhwc_one_pass_42_cu_44ca18256thrust23THRUST_300001_SM_900_NS12placeholders2_4E
	.align		8
        /*0110*/ 	.dword	_ZN61_INTERNAL_a3db6c8f_30_group_norm_nhwc_one_pass_42_cu_44ca18256thrust23THRUST_300001_SM_900_NS12placeholders2_5E
	.align		8
        /*0118*/ 	.dword	_ZN61_INTERNAL_a3db6c8f_30_group_norm_nhwc_one_pass_42_cu_44ca18256thrust23THRUST_300001_SM_900_NS12placeholders2_6E
	.align		8
        /*0120*/ 	.dword	_ZN61_INTERNAL_a3db6c8f_30_group_norm_nhwc_one_pass_42_cu_44ca18256thrust23THRUST_300001_SM_900_NS12placeholders2_7E
	.align		8
        /*0128*/ 	.dword	_ZN61_INTERNAL_a3db6c8f_30_group_norm_nhwc_one_pass_42_cu_44ca18256thrust23THRUST_300001_SM_900_NS12placeholders2_8E
	.align		8
        /*0130*/ 	.dword	_ZN61_INTERNAL_a3db6c8f_30_group_norm_nhwc_one_pass_42_cu_44ca18256thrust23THRUST_300001_SM_900_NS12placeholders2_9E
	.align		8
        /*0138*/ 	.dword	_ZN61_INTERNAL_a3db6c8f_30_group_norm_nhwc_one_pass_42_cu_44ca18256thrust23THRUST_300001_SM_900_NS12placeholders3_10E


//--------------------- .text._ZN3cub17CUB_300001_SM_9006detail11EmptyKernelIvEEvv --------------------------
	.section	.text._ZN3cub17CUB_300001_SM_9006detail11EmptyKernelIvEEvv,"ax",@progbits
	.align	128
        .global         _ZN3cub17CUB_300001_SM_9006detail11EmptyKernelIvEEvv
        .type           _ZN3cub17CUB_300001_SM_9006detail11EmptyKernelIvEEvv,@function
        .size           _ZN3cub17CUB_300001_SM_9006detail11EmptyKernelIvEEvv,(.L_x_3223 - _ZN3cub17CUB_300001_SM_9006detail11EmptyKernelIvEEvv)
        .other          _ZN3cub17CUB_300001_SM_9006detail11EmptyKernelIvEEvv,@"STO_CUDA_ENTRY STV_DEFAULT"
_ZN3cub17CUB_300001_SM_9006detail11EmptyKernelIvEEvv:
.text._ZN3cub17CUB_300001_SM_9006detail11EmptyKernelIvEEvv:
[----:B------:R-:W-:Y:S01]  /*0000*/  LDC R1, c[0x0][0x28] ;  /* 0x00000a00ff017b82 */ /* 0x000fe20000000800 */
[----:B------:R-:W-:Y:S05]  /*0010*/  EXIT ;  /* 0x000000000000794d */ /* 0x000fea0003800000 */
.L_x_0:
[----:B------:R-:W-:-:S00]  /*0020*/  BRA `(.L_x_0) ;  /* 0xfffffffc00fc7947 */ /* 0x000fc0000383ffff */
[----:B------:R-:W-:-:S00]  /*0030*/  NOP ;  /* 0x0000000000007918 */ /* 0x000fc00000000000 */
        /* <DEDUP_REMOVED lines=12> */
.L_x_3223:


//--------------------- .text._Z35group_norm_nhwc_bwd_one_pass_kernelI11Bf16IOFp32WLi64ELi42ELi672EEv26Group_norm_nhwc_bwd_params --------------------------
	.section	.text._Z35group_norm_nhwc_bwd_one_pass_kernelI11Bf16IOFp32WLi64ELi42ELi672EEv26Group_norm_nhwc_bwd_params,"ax",@progbits
	.align	128
        .global         _Z35group_norm_nhwc_bwd_one_pass_kernelI11Bf16IOFp32WLi64ELi42ELi672EEv26Group_norm_nhwc_bwd_params
        .type           _Z35group_norm_nhwc_bwd_one_pass_kernelI11Bf16IOFp32WLi64ELi42ELi672EEv26Group_norm_nhwc_bwd_params,@function
        .size           _Z35group_norm_nhwc_bwd_one_pass_kernelI11Bf16IOFp32WLi64ELi42ELi672EEv26Group_norm_nhwc_bwd_params,(.L_x_3224 - _Z35group_norm_nhwc_bwd_one_pass_kernelI11Bf16IOFp32WLi64ELi42ELi672EEv26Group_norm_nhwc_bwd_params)
        .other          _Z35group_norm_nhwc_bwd_one_pass_kernelI11Bf16IOFp32WLi64ELi42ELi672EEv26Group_norm_nhwc_bwd_params,@"STO_CUDA_ENTRY STV_DEFAULT"
_Z35group_norm_nhwc_bwd_one_pass_kernelI11Bf16IOFp32WLi64ELi42ELi672EEv26Group_norm_nhwc_bwd_params:
.text._Z35group_norm_nhwc_bwd_one_pass_kernelI11Bf16IOFp32WLi64ELi42ELi672EEv26Group_norm_nhwc_bwd_params:
[----:B------:R-:W-:Y:S08]  /*0000*/  LDC R1, c[0x0][0x28] ;  /* 0x00000a00ff017b82 */ /* 0x000ff00000000800 */
[----:B------:R-:W0:Y:S01]  /*0010*/  S2UR UR9, SR_CTAID.Y ;  /* 0x00000000000979c3 */ /* 0x000e220000002600 */
[----:B------:R-:W1:Y:S01]  /*0020*/  S2R R31, SR_TID.X ;  /* 0x00000000001f7919 */ /* 0x000e620000002100 */
[----:B------:R-:W-:Y:S01]  /*0030*/  ULDC UR5, c[0x0][0x2a0] ;  /* 0x0000a80000057ab9 */ /* 0x000fe20000000800 */
[----:B------:R-:W-:Y:S01]  /*0040*/  ULDC UR4, c[0x0][0x270] ;  /* 0x00009c0000047ab9 */ /* 0x000fe20000000800 */
[----:B------:R-:W-:Y:S01]  /*0050*/  ULDC.64 UR14, c[0x0][0x208] ;  /* 0x00008200000e7ab9 */ /* 0x000fe20000000a00 */
[----:B------:R-:W-:-:S04]  /*0060*/  UIMAD UR5, UR5, UR4, URZ ;  /* 0x00000004050572a4 */ /* 0x000fc8000f8e023f */
[----:B0-----:R-:W-:-:S06]  /*0070*/  UISETP.GE.AND UP0, UPT, UR9, UR5, UPT ;  /* 0x000000050900728c */ /* 0x001fcc000bf06270 */
[----:B------:R-:W-:Y:S01]  /*0080*/  PLOP3.LUT P0, PT, PT, PT, UP0, 0x80, 0x0 ;  /* 0x000000000000781c */ /* 0x000fe20003f0f008 */
[----:B-1----:R-:W-:-:S05]  /*0090*/  IMAD.WIDE.U32 R2, R31, -0x79e79e79, RZ ;  /* 0x861861871f027825 */ /* 0x002fca00078e00ff */
[----:B------:R-:W-:-:S04]  /*00a0*/  IADD3 R2, -R3, R31, RZ ;  /* 0x0000001f03027210 */ /* 0x000fc80007ffe1ff */
[----:B------:R-:W-:-:S03]  /*00b0*/  LEA.HI R2, R2, R3, RZ, 0x1f ;  /* 0x0000000302027211 */ /* 0x000fc600078ff8ff */
[----:B------:R-:W-:Y:S05]  /*00c0*/  @P0 BRA `(.L_x_1) ;  /* 0x00000038003c0947 */ /* 0x000fea0003800000 */
[----:B------:R-:W0:Y:S01]  /*00d0*/  S2UR UR16, SR_CTAID.X ;  /* 0x00000000001079c3 */ /* 0x000e220000002500 */
[----:B------:R-:W-:Y:S01]  /*00e0*/  ULDC.64 UR12, c[0x0][0x288] ;  /* 0x0000a200000c7ab9 */ /* 0x000fe20000000a00 */
[----:B------:R-:W1:Y:S01]  /*00f0*/  S2R R22, SR_LANEID ;  /* 0x0000000000167919 */ /* 0x000e620000000000 */
[----:B------:R-:W-:Y:S01]  /*0100*/  UIMAD.WIDE.U32 UR6, UR12, 0x3, URZ ;  /* 0x000000030c0678a5 */ /* 0x000fe2000f8e003f */
[----:B------:R-:W-:Y:S01]  /*0110*/  SHF.R.U32.HI R2, RZ, 0x4, R2 ;  /* 0x00000004ff027819 */ /* 0x000fe20000011602 */
[----:B------:R-:W-:Y:S01]  /*0120*/  UIMAD UR10, UR13, 0x3, URZ ;  /* 0x000000030d0a78a4 */ /* 0x000fe2000f8e023f */
[--C-:B------:R-:W-:Y:S01]  /*0130*/  SHF.R.S32.HI R0, RZ, 0x1f, R31.reuse ;  /* 0x0000001fff007819 */ /* 0x100fe2000001141f */
[----:B------:R-:W-:Y:S01]  /*0140*/  ULEA.HI UR11, UP0, UR13, UR12, URZ, 0x1 ;  /* 0x0000000c0d0b7291 */ /* 0x000fe2000f81083f */
[----:B------:R-:W0:Y:S01]  /*0150*/  LDC R29, c[0x0][0x2ac] ;  /* 0x0000ab00ff1d7b82 */ /* 0x000e220000000800 */
[----:B------:R-:W-:Y:S01]  /*0160*/  UIADD3 UR10, UR7, UR10, URZ ;  /* 0x0000000a070a7290 */ /* 0x000fe2000fffe03f */
[----:B------:R-:W-:Y:S01]  /*0170*/  LEA.HI R0, R0, R31, RZ, 0x5 ;  /* 0x0000001f00007211 */ /* 0x000fe200078f28ff */
[----:B------:R-:W-:Y:S01]  /*0180*/  UIADD3.X UR13, URZ, UR13, URZ, UP0, !UPT ;  /* 0x0000000d3f0d7290 */ /* 0x000fe200087fe43f */
[----:B------:R-:W-:Y:S01]  /*0190*/  IMAD R30, R2, -0x15, R31 ;  /* 0xffffffeb021e7824 */ /* 0x000fe200078e021f */
[----:B------:R-:W-:Y:S01]  /*01a0*/  ULDC.64 UR18, c[0x0][0x290] ;  /* 0x0000a40000127ab9 */ /* 0x000fe20000000a00 */
[----:B------:R-:W-:Y:S01]  /*01b0*/  ULEA.HI UR12, UP0, UR10, UR6, URZ, 0x1 ;  /* 0x000000060a0c7291 */ /* 0x000fe2000f81083f */
[----:B------:R-:W-:Y:S01]  /*01c0*/  SHF.R.S32.HI R0, RZ, 0x5, R0 ;  /* 0x00000005ff007819 */ /* 0x000fe20000011400 */
[----:B------:R-:W2:Y:S01]  /*01d0*/  S2UR UR8, SR_CgaCtaId ;  /* 0x00000000000879c3 */ /* 0x000ea20000008800 */
[----:B------:R-:W-:Y:S01]  /*01e0*/  UMOV UR4, 0x400 ;  /* 0x0000040000047882 */ /* 0x000fe20000000000 */
[----:B------:R-:W-:Y:S01]  /*01f0*/  UIADD3.X UR10, URZ, UR10, URZ, UP0, !UPT ;  /* 0x0000000a3f0a7290 */ /* 0x000fe200087fe43f */
[----:B------:R-:W-:Y:S01]  /*0200*/  SHF.L.U32 R30, R30, 0x1, RZ ;  /* 0x000000011e1e7819 */ /* 0x000fe200000006ff */
[----:B------:R-:W-:-:S02]  /*0210*/  USHF.R.S64 UR6, UR11, 0x1, UR13 ;  /* 0x000000010b067899 */ /* 0x000fc4000800100d */
[----:B------:R-:W-:Y:S02]  /*0220*/  USHF.R.S64 UR12, UR12, 0x1, UR10 ;  /* 0x000000010c0c7899 */ /* 0x000fe4000800100a */
[----:B------:R-:W-:Y:S02]  /*0230*/  USHF.R.S32.HI UR11, URZ, 0x1, UR13 ;  /* 0x000000013f0b7899 */ /* 0x000fe4000801140d */
[----:B------:R-:W-:Y:S02]  /*0240*/  USHF.R.S32.HI UR10, URZ, 0x1, UR10 ;  /* 0x000000013f0a7899 */ /* 0x000fe4000801140a */
[----:B------:R-:W-:Y:S02]  /*0250*/  USHF.L.U64.HI UR11, UR6, 0x2, UR11 ;  /* 0x00000002060b7899 */ /* 0x000fe4000801020b */
[----:B------:R-:W-:Y:S01]  /*0260*/  USHF.L.U64.HI UR10, UR12, 0x2, UR10 ;  /* 0x000000020c0a7899 */ /* 0x000fe2000801020a */
[----:B0-----:R-:W-:Y:S01]  /*0270*/  IMAD R29, R29, UR16, R2 ;  /* 0x000000101d1d7c24 */ /* 0x001fe2000f8e0202 */
[----:B------:R-:W-:-:S04]  /*0280*/  UMOV UR7, UR9 ;  /* 0x0000000900077c82 */ /* 0x000fc80008000000 */
[C---:B------:R-:W-:Y:S01]  /*0290*/  ISETP.GE.U32.AND P1, PT, R29.reuse, UR18, PT ;  /* 0x000000121d007c0c */ /* 0x040fe2000bf26070 */
[----:B------:R-:W-:Y:S01]  /*02a0*/  ULDC.U8 UR18, c[0x0][0x2a4] ;  /* 0x0000a90000127ab9 */ /* 0x000fe20000000000 */
[----:B------:R-:W-:Y:S01]  /*02b0*/  SHF.R.S32.HI R23, RZ, 0x1f, R29 ;  /* 0x0000001fff177819 */ /* 0x000fe2000001141d */
[----:B--2---:R-:W-:Y:S01]  /*02c0*/  ULEA UR4, UR8, UR4, 0x18 ;  /* 0x0000000408047291 */ /* 0x004fe2000f8ec03f */
[----:B------:R-:W-:Y:S02]  /*02d0*/  IADD3 R28, R29, 0x20, RZ ;  /* 0x000000201d1c7810 */ /* 0x000fe40007ffe0ff */
[----:B------:R-:W-:-:S03]  /*02e0*/  ISETP.GE.AND.EX P1, PT, R23, UR19, PT, P1 ;  /* 0x0000001317007c0c */ /* 0x000fc6000bf26310 */
[----:B------:R-:W-:Y:S01]  /*02f0*/  LEA R0, R0, UR4, 0x3 ;  /* 0x0000000400007c11 */ /* 0x000fe2000f8e18ff */
[----:B------:R-:W-:Y:S01]  /*0300*/  UMOV UR4, URZ ;  /* 0x0000003f00047c82 */ /* 0x000fe20008000000 */
[----:B-1----:R-:W-:-:S13]  /*0310*/  ISETP.LT.U32.AND P1, PT, R31, 0x2a0, !P1 ;  /* 0x000002a01f00780c */ /* 0x002fda0004f21070 */
.L_x_28:
[----:B0-----:R-:W0:Y:S01]  /*0320*/  LDC R9, c[0x0][0x2a0] ;  /* 0x0000a800ff097b82 */ /* 0x001e220000000800 */
[----:B------:R-:W-:Y:S01]  /*0330*/  IABS R6, UR7 ;  /* 0x0000000700067c13 */ /* 0x000fe20008000000 */
[----:B------:R-:W-:Y:S01]  /*0340*/  ULDC.64 UR8, c[0x0][0x248] ;  /* 0x0000920000087ab9 */ /* 0x000fe20000000a00 */
[----:B------:R-:W-:Y:S01]  /*0350*/  ISETP.LE.AND P4, PT, RZ, UR7, PT ;  /* 0x00000007ff007c0c */ /* 0x000fe2000bf83270 */
[----:B------:R-:W-:-:S04]  /*0360*/  UIMAD.WIDE UR8, UR7, 0x8, UR8 ;  /* 0x00000008070878a5 */ /* 0x000fc8000f8e0208 */
[----:B------:R-:W1:Y:S02]  /*0370*/  @P1 LDC.64 R18, c[0x0][0x288] ;  /* 0x0000a200ff121b82 */ /* 0x000e640000000a00 */
[----:B------:R-:W-:-:S06]  /*0380*/  MOV R7, UR9 ;  /* 0x0000000900077c02 */ /* 0x000fcc0008000f00 */
[----:B------:R-:W2:Y:S01]  /*0390*/  @P1 LDC.64 R16, c[0x0][0x230] ;  /* 0x00008c00ff101b82 */ /* 0x000ea20000000a00 */
[----:B0-----:R-:W-:-:S04]  /*03a0*/  IABS R8, R9 ;  /* 0x0000000900087213 */ /* 0x001fc80000000000 */
[----:B------:R-:W0:Y:S08]  /*03b0*/  I2F.RP R4, R8 ;  /* 0x0000000800047306 */ /* 0x000e300000209400 */
[----:B0-----:R-:W0:Y:S02]  /*03c0*/  MUFU.RCP R4, R4 ;  /* 0x0000000400047308 */ /* 0x001e240000001000 */
[----:B0-----:R-:W-:-:S02]  /*03d0*/  IADD3 R2, R4, 0xffffffe, RZ ;  /* 0x0ffffffe04027810 */ /* 0x001fc40007ffe0ff */
[----:B------:R-:W-:-:S04]  /*03e0*/  LOP3.LUT R4, R9, UR7, RZ, 0x3c, !PT ;  /* 0x0000000709047c12 */ /* 0x000fc8000f8e3cff */
[----:B------:R0:W3:Y:S02]  /*03f0*/  F2I.FTZ.U32.TRUNC.NTZ R3, R2 ;  /* 0x0000000200037305 */ /* 0x0000e4000021f000 */
[----:B0-----:R-:W-:Y:S01]  /*0400*/  HFMA2.MMA R2, -RZ, RZ, 0, 0 ;  /* 0x00000000ff027435 */ /* 0x001fe200000001ff */
[----:B---3--:R-:W-:-:S05]  /*0410*/  IADD3 R5, RZ, -R3, RZ ;  /* 0x80000003ff057210 */ /* 0x008fca0007ffe0ff */
[----:B------:R-:W-:-:S04]  /*0420*/  IMAD R5, R5, R8, RZ ;  /* 0x0000000805057224 */ /* 0x000fc800078e02ff */
[----:B------:R-:W-:-:S06]  /*0430*/  IMAD.HI.U32 R3, R3, R5, R2 ;  /* 0x0000000503037227 */ /* 0x000fcc00078e0002 */
[----:B------:R-:W-:-:S05]  /*0440*/  IMAD.HI.U32 R5, R3, R6, RZ ;  /* 0x0000000603057227 */ /* 0x000fca00078e00ff */
[----:B------:R-:W-:-:S05]  /*0450*/  IADD3 R3, -R5, RZ, RZ ;  /* 0x000000ff05037210 */ /* 0x000fca0007ffe1ff */
[----:B------:R-:W-:Y:S01]  /*0460*/  IMAD R3, R8, R3, R6 ;  /* 0x0000000308037224 */ /* 0x000fe200078e0206 */
[----:B------:R-:W-:Y:S01]  /*0470*/  MOV R6, UR8 ;  /* 0x0000000800067c02 */ /* 0x000fe20008000f00 */
[----:B------:R-:W-:-:S03]  /*0480*/  ULDC.64 UR8, c[0x0][0x290] ;  /* 0x0000a40000087ab9 */ /* 0x000fc60000000a00 */
[----:B------:R-:W-:Y:S02]  /*0490*/  ISETP.GT.U32.AND P0, PT, R8, R3, PT ;  /* 0x000000030800720c */ /* 0x000fe40003f04070 */
[----:B------:R-:W3:Y:S01]  /*04a0*/  LDG.E.64 R6, desc[UR14][R6.64] ;  /* 0x0000000e06067981 */ /* 0x000ee2000c1e1b00 */
[----:B------:R-:W-:-:S10]  /*04b0*/  ISETP.GE.AND P2, PT, R4, RZ, PT ;  /* 0x000000ff0400720c */ /* 0x000fd40003f46270 */
[----:B------:R-:W-:-:S04]  /*04c0*/  @!P0 IADD3 R3, R3, -R8, RZ ;  /* 0x8000000803038210 */ /* 0x000fc80007ffe0ff */
[CC--:B------:R-:W-:Y:S02]  /*04d0*/  ISETP.GE.U32.AND P5, PT, R3.reuse, R8.reuse, PT ;  /* 0x000000080300720c */ /* 0x0c0fe40003fa6070 */
[-C--:B------:R-:W-:Y:S02]  /*04e0*/  ISETP.GT.U32.AND P3, PT, R8, R3.reuse, PT ;  /* 0x000000030800720c */ /* 0x080fe40003f64070 */
[----:B------:R-:W-:Y:S02]  /*04f0*/  IADD3 R2, R3, -R8, RZ ;  /* 0x8000000803027210 */ /* 0x000fe40007ffe0ff */
[----:B------:R-:W-:Y:S02]  /*0500*/  @!P0 IADD3 R5, R5, 0x1, RZ ;  /* 0x0000000105058810 */ /* 0x000fe40007ffe0ff */
[----:B------:R-:W-:Y:S02]  /*0510*/  SEL R2, R2, R3, !P3 ;  /* 0x0000000302027207 */ /* 0x000fe40005800000 */
[----:B------:R-:W-:-:S02]  /*0520*/  ISETP.NE.AND P3, PT, R9, RZ, PT ;  /* 0x000000ff0900720c */ /* 0x000fc40003f65270 */
[----:B------:R-:W-:Y:S02]  /*0530*/  LOP3.LUT R9, RZ, R9, RZ, 0x33, !PT ;  /* 0x00000009ff097212 */ /* 0x000fe400078e33ff */
[----:B------:R-:W-:Y:S02]  /*0540*/  @!P4 IADD3 R2, -R2, RZ, RZ ;  /* 0x000000ff0202c210 */ /* 0x000fe40007ffe1ff */
[----:B------:R-:W-:Y:S02]  /*0550*/  @P5 IADD3 R5, R5, 0x1, RZ ;  /* 0x0000000105055810 */ /* 0x000fe40007ffe0ff */
[----:B------:R-:W-:Y:S02]  /*0560*/  SEL R2, R9, R2, !P3 ;  /* 0x0000000209027207 */ /* 0x000fe40005800000 */
[----:B------:R-:W-:-:S03]  /*0570*/  @!P2 IADD3 R5, -R5, RZ, RZ ;  /* 0x000000ff0505a210 */ /* 0x000fc60007ffe1ff */
[----:B------:R-:W-:Y:S01]  /*0580*/  IMAD R15, R2, 0x2a, RZ ;  /* 0x0000002a020f7824 */ /* 0x000fe200078e02ff */
[----:B------:R-:W-:Y:S02]  /*0590*/  SEL R5, R9, R5, !P3 ;  /* 0x0000000509057207 */ /* 0x000fe40005800000 */
[----:B------:R-:W-:Y:S02]  /*05a0*/  SHF.R.S32.HI R3, RZ, 0x1f, R28 ;  /* 0x0000001fff037819 */ /* 0x000fe4000001141c */
[----:B------:R-:W-:Y:S02]  /*05b0*/  ISETP.GE.U32.AND P0, PT, R28, UR8, PT ;  /* 0x000000081c007c0c */ /* 0x000fe4000bf06070 */
[----:B------:R-:W-:Y:S02]  /*05c0*/  SHF.R.S32.HI R8, RZ, 0x1f, R30 ;  /* 0x0000001fff087819 */ /* 0x000fe4000001141e */
[----:B------:R-:W-:Y:S02]  /*05d0*/  IADD3 R34, P2, R30, R15, RZ ;  /* 0x0000000f1e227210 */ /* 0x000fe40007f5e0ff */
[----:B------:R-:W-:-:S02]  /*05e0*/  SHF.R.S32.HI R4, RZ, 0x1f, R5 ;  /* 0x0000001fff047819 */ /* 0x000fc40000011405 */
[----:B------:R-:W-:Y:S01]  /*05f0*/  ISETP.GE.AND.EX P0, PT, R3, UR9, PT, P0 ;  /* 0x0000000903007c0c */ /* 0x000fe2000bf06300 */
[----:B------:R-:W-:Y:S01]  /*0600*/  ULDC.64 UR8, c[0x0][0x298] ;  /* 0x0000a60000087ab9 */ /* 0x000fe20000000a00 */
[----:B------:R-:W-:Y:S01]  /*0610*/  LEA.HI.X.SX32 R35, R15, R8, 0x1, P2 ;  /* 0x000000080f237211 */ /* 0x000fe200010f0eff */
[----:B------:R-:W-:Y:S01]  /*0620*/  IMAD R4, R4, UR8, RZ ;  /* 0x0000000804047c24 */ /* 0x000fe2000f8e02ff */
[----:B------:R-:W-:Y:S02]  /*0630*/  CS2R R26, SRZ ;  /* 0x00000000001a7805 */ /* 0x000fe4000001ff00 */
[----:B------:R-:W-:Y:S01]  /*0640*/  ISETP.GT.U32.OR P0, PT, R31, 0x29f, P0 ;  /* 0x0000029f1f00780c */ /* 0x000fe20000704470 */
[----:B------:R-:W0:Y:S01]  /*0650*/  @P1 LDC.64 R8, c[0x0][0x228] ;  /* 0x00008a00ff081b82 */ /* 0x000e220000000a00 */
[C---:B------:R-:W-:Y:S02]  /*0660*/  IMAD R37, R5.reuse, UR9, R4 ;  /* 0x0000000905257c24 */ /* 0x040fe4000f8e0204 */
[----:B------:R-:W-:-:S04]  /*0670*/  IMAD.WIDE.U32 R34, R5, UR8, R34 ;  /* 0x0000000805227c25 */ /* 0x000fc8000f8e0022 */
[----:B-1----:R-:W-:Y:S01]  /*0680*/  @P1 IMAD R4, R23, R18, RZ ;  /* 0x0000001217041224 */ /* 0x002fe200078e02ff */
[----:B------:R-:W-:Y:S02]  /*0690*/  IADD3 R37, R35, R37, RZ ;  /* 0x0000002523257210 */ /* 0x000fe40007ffe0ff */
[----:B------:R-:W-:Y:S01]  /*06a0*/  @P1 MOV R36, R34 ;  /* 0x0000002200241202 */ /* 0x000fe20000000f00 */
[C---:B------:R-:W-:Y:S01]  /*06b0*/  @P1 IMAD R21, R29.reuse, R19, R4 ;  /* 0x000000131d151224 */ /* 0x040fe200078e0204 */
[----:B------:R-:W1:Y:S03]  /*06c0*/  @!P0 LDC.64 R12, c[0x0][0x288] ;  /* 0x0000a200ff0c8b82 */ /* 0x000e660000000a00 */
[----:B------:R-:W-:-:S05]  /*06d0*/  @P1 IMAD.WIDE.U32 R18, R29, R18, R36 ;  /* 0x000000121d121225 */ /* 0x000fca00078e0024 */
[----:B------:R-:W-:Y:S01]  /*06e0*/  @P1 IADD3 R19, R19, R21, RZ ;  /* 0x0000001513131210 */ /* 0x000fe20007ffe0ff */
[----:B------:R-:W4:Y:S01]  /*06f0*/  @!P0 LDC.64 R10, c[0x0][0x230] ;  /* 0x00008c00ff0a8b82 */ /* 0x000f220000000a00 */
[C---:B------:R-:W-:Y:S02]  /*0700*/  @P1 SHF.L.U32 R21, R18.reuse, 0x1, RZ ;  /* 0x0000000112151819 */ /* 0x040fe400000006ff */
[----:B------:R-:W-:Y:S02]  /*0710*/  @P1 SHF.L.U64.HI R14, R18, 0x1, R19 ;  /* 0x00000001120e1819 */ /* 0x000fe40000010213 */
[----:B--2---:R-:W-:-:S03]  /*0720*/  @P1 IADD3 R16, P2, R21, R16, RZ ;  /* 0x0000001015101210 */ /* 0x004fc60007f5e0ff */
[----:B------:R-:W2:Y:S01]  /*0730*/  @!P0 LDC.64 R4, c[0x0][0x228] ;  /* 0x00008a00ff048b82 */ /* 0x000ea20000000a00 */
[----:B------:R-:W-:-:S05]  /*0740*/  @P1 IADD3.X R17, R14, R17, RZ, P2, !PT ;  /* 0x000000110e111210 */ /* 0x000fca00017fe4ff */
[----:B------:R-:W3:Y:S01]  /*0750*/  @P1 LDG.E R26, desc[UR14][R16.64] ;  /* 0x0000000e101a1981 */ /* 0x000ee2000c1e1900 */
[----:B------:R-:W-:Y:S01]  /*0760*/  @!P0 MOV R18, R34 ;  /* 0x0000002200128202 */ /* 0x000fe20000000f00 */
[----:B-1----:R-:W-:Y:S01]  /*0770*/  @!P0 IMAD R20, R3, R12, RZ ;  /* 0x0000000c03148224 */ /* 0x002fe200078e02ff */
[----:B------:R-:W-:-:S03]  /*0780*/  @!P0 MOV R19, R37 ;  /* 0x0000002500138202 */ /* 0x000fc60000000f00 */
[C---:B------:R-:W-:Y:S02]  /*0790*/  @!P0 IMAD R13, R28.reuse, R13, R20 ;  /* 0x0000000d1c0d8224 */ /* 0x040fe400078e0214 */
[----:B------:R-:W-:Y:S01]  /*07a0*/  @!P0 IMAD.WIDE.U32 R18, R28, R12, R18 ;  /* 0x0000000c1c128225 */ /* 0x000fe200078e0012 */
[----:B0-----:R-:W-:-:S04]  /*07b0*/  @P1 IADD3 R12, P2, R21, R8, RZ ;  /* 0x00000008150c1210 */ /* 0x001fc80007f5e0ff */
[----:B------:R-:W-:Y:S02]  /*07c0*/  @!P0 IADD3 R19, R19, R13, RZ ;  /* 0x0000000d13138210 */ /* 0x000fe40007ffe0ff */
[C---:B------:R-:W-:Y:S02]  /*07d0*/  @!P0 SHF.L.U32 R13, R18.reuse, 0x1, RZ ;  /* 0x00000001120d8819 */ /* 0x040fe400000006ff */
[----:B------:R-:W-:Y:S02]  /*07e0*/  @!P0 SHF.L.U64.HI R18, R18, 0x1, R19 ;  /* 0x0000000112128819 */ /* 0x000fe40000010213 */
[C---:B----4-:R-:W-:Y:S02]  /*07f0*/  @!P0 IADD3 R8, P3, R13.reuse, R10, RZ ;  /* 0x0000000a0d088210 */ /* 0x050fe40007f7e0ff */
[----:B--2---:R-:W-:Y:S02]  /*0800*/  @!P0 IADD3 R4, P4, R13, R4, RZ ;  /* 0x000000040d048210 */ /* 0x004fe40007f9e0ff */
[----:B------:R-:W-:-:S02]  /*0810*/  CS2R R24, SRZ ;  /* 0x0000000000187805 */ /* 0x000fc4000001ff00 */
[----:B------:R-:W-:Y:S02]  /*0820*/  @P1 IADD3.X R13, R14, R9, RZ, P2, !PT ;  /* 0x000000090e0d1210 */ /* 0x000fe400017fe4ff */
[C---:B------:R-:W-:Y:S02]  /*0830*/  @!P0 IADD3.X R9, R18.reuse, R11, RZ, P3, !PT ;  /* 0x0000000b12098210 */ /* 0x040fe40001ffe4ff */
[----:B------:R-:W-:Y:S01]  /*0840*/  @!P0 IADD3.X R5, R18, R5, RZ, P4, !PT ;  /* 0x0000000512058210 */ /* 0x000fe200027fe4ff */
[----:B------:R-:W-:Y:S01]  /*0850*/  UMOV UR13, 0x3f800000 ;  /* 0x3f800000000d7882 */ /* 0x000fe20000000000 */
[----:B------:R-:W-:Y:S01]  /*0860*/  BSSY B0, `(.L_x_2) ;  /* 0x0000021000007945 */ /* 0x000fe20003800000 */
[----:B------:R-:W5:Y:S04]  /*0870*/  @!P0 LDG.E R27, desc[UR14][R8.64] ;  /* 0x0000000e081b8981 */ /* 0x000f68000c1e1900 */
[----:B------:R0:W5:Y:S01]  /*0880*/  @!P0 LDG.E R24, desc[UR14][R4.64] ;  /* 0x0000000e04188981 */ /* 0x000162000c1e1900 */
[----:B------:R-:W-:-:S03]  /*0890*/  ISETP.NE.AND P2, PT, RZ, UR18, PT ;  /* 0x00000012ff007c0c */ /* 0x000fc6000bf45270 */
[----:B------:R1:W5:Y:S01]  /*08a0*/  @P1 LDG.E R25, desc[UR14][R12.64] ;  /* 0x0000000e0c191981 */ /* 0x000362000c1e1900 */
[----:B0-----:R-:W-:Y:S02]  /*08b0*/  CS2R R4, SRZ ;  /* 0x0000000000047805 */ /* 0x001fe4000001ff00 */
[----:B---3--:R-:W-:-:S13]  /*08c0*/  R2UR UR19, R6 ;  /* 0x00000000061372ca */ /* 0x008fda00000e0000 */
[----:B------:R-:W-:-:S05]  /*08d0*/  MOV R6, UR19 ;  /* 0x0000001300067c02 */ /* 0x000fca0008000f00 */
[----:B------:R-:W-:-:S05]  /*08e0*/  FFMA.FTZ R7, -R6, UR19, R7 ;  /* 0x0000001306077c23 */ /* 0x000fca0008010107 */
[----:B------:R-:W-:-:S13]  /*08f0*/  FSETP.GTU.FTZ.AND P0, PT, R7, RZ, PT ;  /* 0x000000ff0700720b */ /* 0x000fda0003f1c000 */
[----:B------:R-:W-:Y:S01]  /*0900*/  VOTEU.ANY UP0, P0 ;  /* 0x00000000003f7886 */ /* 0x000fe20000000100 */
[----:B------:R-:W-:-:S04]  /*0910*/  PLOP3.LUT P0, PT, PT, PT, UP0, 0x80, 0x0 ;  /* 0x000000000000781c */ /* 0x000fc80003f0f008 */
[----:B------:R-:W-:-:S09]  /*0920*/  @UP0 ULDC UR8, c[0x0][0x250] ;  /* 0x0000940000080ab9 */ /* 0x000fd20000000800 */
[----:B------:R-:W-:-:S06]  /*0930*/  @P0 FADD.FTZ R10, R7, UR8 ;  /* 0x00000008070a0e21 */ /* 0x000fcc0008010000 */
[----:B------:R-:W0:Y:S01]  /*0940*/  @P0 MUFU.RSQ R10, R10 ;  /* 0x0000000a000a0308 */ /* 0x000e220000001400 */
[----:B------:R-:W-:Y:S02]  /*0950*/  CS2R R6, SRZ ;  /* 0x0000000000067805 */ /* 0x000fe4000001ff00 */
[----:B0-----:R-:W-:Y:S02]  /*0960*/  @P0 R2UR UR8, R10 ;  /* 0x000000000a0802ca */ /* 0x001fe400000e0000 */
[----:B------:R-:W-:-:S11]  /*0970*/  ISETP.GT.U32.AND P0, PT, R31, 0x29f, PT ;  /* 0x0000029f1f00780c */ /* 0x000fd60003f04070 */
[----:B------:R-:W-:Y:S01]  /*0980*/  @UP0 UMOV UR13, UR8 ;  /* 0x00000008000d0c82 */ /* 0x000fe20008000000 */
[C---:B------:R-:W-:Y:S02]  /*0990*/  PRMT R8, R26.reuse, 0x7632, R8 ;  /* 0x000076321a087816 */ /* 0x040fe40000000008 */
[----:B-1----:R-:W-:Y:S02]  /*09a0*/  SHF.L.U32 R12, R26, 0x10, RZ ;  /* 0x000000101a0c7819 */ /* 0x002fe400000006ff */
[----:B------:R-:W-:Y:S01]  /*09b0*/  SHF.L.U32 R13, R8, 0x10, RZ ;  /* 0x00000010080d7819 */ /* 0x000fe200000006ff */
[----:B------:R-:W-:Y:S06]  /*09c0*/  @P0 BRA `(.L_x_3) ;  /* 0x0000000000280947 */ /* 0x000fec0003800000 */
[----:B------:R-:W-:Y:S01]  /*09d0*/  ISETP.NE.AND P0, PT, RZ, UR18, PT ;  /* 0x00000012ff007c0c */ /* 0x000fe2000bf05270 */
[----:B------:R-:W0:Y:S01]  /*09e0*/  LDC.64 R8, c[0x0][0x238] ;  /* 0x00008e00ff087b82 */ /* 0x000e220000000a00 */
[----:B------:R-:W-:-:S04]  /*09f0*/  IADD3 R15, R30, R15, RZ ;  /* 0x0000000f1e0f7210 */ /* 0x000fc80007ffe0ff */
[----:B------:R-:W-:-:S07]  /*0a00*/  SHF.R.S32.HI R14, RZ, 0x1f, R15 ;  /* 0x0000001fff0e7819 */ /* 0x000fce000001140f */
[----:B------:R-:W1:Y:S01]  /*0a10*/  @P0 LDC.64 R4, c[0x0][0x240] ;  /* 0x00009000ff040b82 */ /* 0x000e620000000a00 */
[C---:B0-----:R-:W-:Y:S01]  /*0a20*/  IMAD.WIDE R8, R15.reuse, 0x4, R8 ;  /* 0x000000040f087825 */ /* 0x041fe200078e0208 */
[----:B-1----:R-:W-:-:S04]  /*0a30*/  @P0 LEA R10, P3, R15, R4, 0x2 ;  /* 0x000000040f0a0211 */ /* 0x002fc800078610ff */
[----:B------:R-:W-:Y:S02]  /*0a40*/  @P0 LEA.HI.X R11, R15, R5, R14, 0x2, P3 ;  /* 0x000000050f0b0211 */ /* 0x000fe400018f140e */
[----:B------:R0:W5:Y:S04]  /*0a50*/  LDG.E.64 R4, desc[UR14][R8.64] ;  /* 0x0000000e08047981 */ /* 0x000168000c1e1b00 */
[----:B------:R0:W5:Y:S03]  /*0a60*/  @P0 LDG.E.64 R6, desc[UR14][R10.64] ;  /* 0x0000000e0a060981 */ /* 0x000166000c1e1b00 */
.L_x_3:
[----:B------:R-:W-:Y:S05]  /*0a70*/  BSYNC B0 ;  /* 0x0000000000007941 */ /* 0x000fea0003800000 */
.L_x_2:
[----:B0----5:R-:W-:Y:S01]  /*0a80*/  PRMT R8, R25, 0x7632, R8 ;  /* 0x0000763219087816 */ /* 0x021fe20000000008 */
[----:B------:R-:W-:Y:S01]  /*0a90*/  FADD.FTZ R9, R12, -UR19 ;  /* 0x800000130c097e21 */ /* 0x000fe20008010000 */
[----:B------:R-:W-:Y:S01]  /*0aa0*/  FADD.FTZ R10, R13, -UR19 ;  /* 0x800000130d0a7e21 */ /* 0x000fe20008010000 */
[----:B------:R-:W-:Y:S02]  /*0ab0*/  SHF.L.U32 R11, R25, 0x10, RZ ;  /* 0x00000010190b7819 */ /* 0x000fe400000006ff */
[----:B------:R-:W-:Y:S01]  /*0ac0*/  SHF.L.U32 R12, R8, 0x10, RZ ;  /* 0x00000010080c7819 */ /* 0x000fe200000006ff */
[----:B------:R-:W-:Y:S01]  /*0ad0*/  FMUL.FTZ R9, R9, UR13 ;  /* 0x0000000d09097c20 */ /* 0x000fe20008410000 */
[----:B------:R-:W-:Y:S01]  /*0ae0*/  FMUL.FTZ R10, R10, UR13 ;  /* 0x0000000d0a0a7c20 */ /* 0x000fe20008410000 */
[----:B------:R-:W-:Y:S06]  /*0af0*/  @!P2 BRA `(.L_x_4) ;  /* 0x000000000048a947 */ /* 0x000fec0003800000 */
[----:B------:R-:W-:Y:S01]  /*0b00*/  FFMA.FTZ R13, R9, R4, R6 ;  /* 0x00000004090d7223 */ /* 0x000fe20000010006 */
[----:B------:R-:W-:-:S03]  /*0b10*/  FFMA.FTZ R8, R10, R5, R7 ;  /* 0x000000050a087223 */ /* 0x000fc60000010007 */
[----:B------:R-:W-:Y:S01]  /*0b20*/  FMUL.FTZ R14, R13, -1.4426950216293334961 ;  /* 0xbfb8aa3b0d0e7820 */ /* 0x000fe20000410000 */
[----:B------:R-:W-:-:S05]  /*0b30*/  FMUL.FTZ R17, R8, -1.4426950216293334961 ;  /* 0xbfb8aa3b08117820 */ /* 0x000fca0000410000 */
[----:B------:R-:W0:Y:S08]  /*0b40*/  MUFU.EX2 R14, R14 ;  /* 0x0000000e000e7308 */ /* 0x000e300000000800 */
[----:B------:R-:W1:Y:S01]  /*0b50*/  MUFU.EX2 R17, R17 ;  /* 0x0000001100117308 */ /* 0x000e620000000800 */
[----:B0-----:R-:W-:-:S07]  /*0b60*/  FADD.FTZ R15, R14, 1 ;  /* 0x3f8000000e0f7421 */ /* 0x001fce0000010000 */
[----:B------:R-:W0:Y:S01]  /*0b70*/  MUFU.RCP R16, R15 ;  /* 0x0000000f00107308 */ /* 0x000e220000001000 */
[----:B-1----:R-:W-:-:S07]  /*0b80*/  FADD.FTZ R18, R17, 1 ;  /* 0x3f80000011127421 */ /* 0x002fce0000010000 */
[----:B------:R-:W1:Y:S01]  /*0b90*/  MUFU.RCP R19, R18 ;  /* 0x0000001200137308 */ /* 0x000e620000001000 */
[----:B0-----:R-:W-:Y:S01]  /*0ba0*/  FADD.FTZ R20, -R16, 1 ;  /* 0x3f80000010147421 */ /* 0x001fe20000010100 */
[----:B------:R-:W-:-:S03]  /*0bb0*/  FMUL.FTZ R11, R11, R16 ;  /* 0x000000100b0b7220 */ /* 0x000fc60000410000 */
[----:B------:R-:W-:Y:S01]  /*0bc0*/  FFMA.FTZ R20, R13, R20, 1 ;  /* 0x3f8000000d147423 */ /* 0x000fe20000010014 */
[----:B-1----:R-:W-:Y:S01]  /*0bd0*/  FADD.FTZ R21, -R19, 1 ;  /* 0x3f80000013157421 */ /* 0x002fe20000010100 */
[----:B------:R-:W-:Y:S02]  /*0be0*/  FMUL.FTZ R12, R12, R19 ;  /* 0x000000130c0c7220 */ /* 0x000fe40000410000 */
[----:B------:R-:W-:Y:S01]  /*0bf0*/  FMUL.FTZ R11, R11, R20 ;  /* 0x000000140b0b7220 */ /* 0x000fe20000410000 */
[----:B------:R-:W-:-:S04]  /*0c00*/  FFMA.FTZ R21, R8, R21, 1 ;  /* 0x3f80000008157423 */ /* 0x000fc80000010015 */
[----:B------:R-:W-:-:S07]  /*0c10*/  FMUL.FTZ R12, R12, R21 ;  /* 0x000000150c0c7220 */ /* 0x000fce0000410000 */
.L_x_4:
[----:B------:R-:W-:Y:S01]  /*0c20*/  FMUL.FTZ R8, R11, R4 ;  /* 0x000000040b087220 */ /* 0x000fe20000410000 */
[C---:B------:R-:W-:Y:S01]  /*0c30*/  PRMT R15, R27.reuse, 0x7632, R15 ;  /* 0x000076321b0f7816 */ /* 0x040fe2000000000f */
[----:B------:R-:W-:Y:S01]  /*0c40*/  FMUL.FTZ R17, R12, R5 ;  /* 0x000000050c117220 */ /* 0x000fe20000410000 */
[----:B------:R-:W-:Y:S01]  /*0c50*/  SHF.L.U32 R16, R27, 0x10, RZ ;  /* 0x000000101b107819 */ /* 0x000fe200000006ff */
[----:B------:R-:W-:Y:S01]  /*0c60*/  FFMA.FTZ R13, R9, R8, RZ ;  /* 0x00000008090d7223 */ /* 0x000fe200000100ff */
[----:B------:R-:W-:Y:S01]  /*0c70*/  FADD.FTZ R14, RZ, R8 ;  /* 0x00000008ff0e7221 */ /* 0x000fe20000010000 */
[----:B------:R-:W-:Y:S02]  /*0c80*/  SHF.L.U32 R15, R15, 0x10, RZ ;  /* 0x000000100f0f7819 */ /* 0x000fe400000006ff */
[----:B------:R-:W-:Y:S01]  /*0c90*/  FFMA.FTZ R8, R10, R17, R13 ;  /* 0x000000110a087223 */ /* 0x000fe2000001000d */
[--C-:B------:R-:W-:Y:S01]  /*0ca0*/  FADD.FTZ R17, R17, R14.reuse ;  /* 0x0000000e11117221 */ /* 0x100fe20000010000 */
[----:B------:R-:W-:Y:S01]  /*0cb0*/  FADD.FTZ R16, R16, -UR19 ;  /* 0x8000001310107e21 */ /* 0x000fe20008010000 */
[C---:B------:R-:W-:Y:S01]  /*0cc0*/  PRMT R14, R24.reuse, 0x7632, R14 ;  /* 0x00007632180e7816 */ /* 0x040fe2000000000e */
[----:B------:R-:W-:Y:S01]  /*0cd0*/  FADD.FTZ R18, R15, -UR19 ;  /* 0x800000130f127e21 */ /* 0x000fe20008010000 */
[----:B------:R-:W-:Y:S01]  /*0ce0*/  SHF.L.U32 R13, R24, 0x10, RZ ;  /* 0x00000010180d7819 */ /* 0x000fe200000006ff */
[----:B------:R-:W-:Y:S01]  /*0cf0*/  FMUL.FTZ R15, R16, UR13 ;  /* 0x0000000d100f7c20 */ /* 0x000fe20008410000 */
[----:B------:R-:W-:Y:S01]  /*0d00*/  SHF.L.U32 R14, R14, 0x10, RZ ;  /* 0x000000100e0e7819 */ /* 0x000fe200000006ff */
        /* <DEDUP_REMOVED lines=20> */
.L_x_5:
[----:B------:R-:W-:Y:S01]  /*0e50*/  FMUL.FTZ R18, R13, R4 ;  /* 0x000000040d127220 */ /* 0x000fe20000410000 */
[----:B------:R-:W-:Y:S01]  /*0e60*/  FMUL.FTZ R21, R14, R5 ;  /* 0x000000050e157220 */ /* 0x000fe20000410000 */
[----:B------:R-:W-:Y:S01]  /*0e70*/  ISETP.GT.AND P0, PT, R22, 0x1e, PT ;  /* 0x0000001e1600780c */ /* 0x000fe20003f04270 */
[----:B------:R-:W0:Y:S01]  /*0e80*/  S2UR UR17, SR_CgaCtaId ;  /* 0x00000000001179c3 */ /* 0x000e220000008800 */
[----:B------:R-:W-:Y:S01]  /*0e90*/  FFMA.FTZ R19, R15, R18, R8 ;  /* 0x000000120f137223 */ /* 0x000fe20000010008 */
[----:B------:R-:W-:Y:S01]  /*0ea0*/  FADD.FTZ R18, R17, R18 ;  /* 0x0000001211127221 */ /* 0x000fe20000010000 */
[----:B------:R-:W-:Y:S01]  /*0eb0*/  UMOV UR9, 0x400 ;  /* 0x0000040000097882 */ /* 0x000fe20000000000 */
[----:B------:R-:W-:Y:S01]  /*0ec0*/  ISETP.NE.AND P3, PT, R31, RZ, PT ;  /* 0x000000ff1f00720c */ /* 0x000fe20003f65270 */
[----:B------:R-:W-:Y:S01]  /*0ed0*/  FFMA.FTZ R20, R16, R21, R19 ;  /* 0x0000001510147223 */ /* 0x000fe20000010013 */
[----:B------:R-:W-:Y:S01]  /*0ee0*/  FADD.FTZ R21, R21, R18 ;  /* 0x0000001215157221 */ /* 0x000fe20000010000 */
[----:B------:R-:W-:Y:S01]  /*0ef0*/  UIADD3 UR8, UR9, 0xd0, URZ ;  /* 0x000000d009087890 */ /* 0x000fe2000fffe03f */
[----:B------:R-:W-:Y:S01]  /*0f00*/  FFMA.FTZ R18, R9, R11, RZ ;  /* 0x0000000b09127223 */ /* 0x000fe200000100ff */
[----:B------:R-:W-:Y:S01]  /*0f10*/  FFMA.FTZ R9, R10, R12, RZ ;  /* 0x0000000c0a097223 */ /* 0x000fe200000100ff */
[----:B------:R-:W1:Y:S01]  /*0f20*/  SHFL.DOWN PT, R17, R20, 0x1, 0x1f ;  /* 0x08201f0014117f89 */ /* 0x000e6200000e0000 */
[----:B------:R-:W-:Y:S01]  /*0f30*/  FADD.FTZ R10, RZ, R11 ;  /* 0x0000000bff0a7221 */ /* 0x000fe20000010000 */
[----:B------:R-:W-:Y:S01]  /*0f40*/  FADD.FTZ R11, RZ, R12 ;  /* 0x0000000cff0b7221 */ /* 0x000fe20000010000 */
[----:B------:R-:W-:Y:S01]  /*0f50*/  FFMA.FTZ R9, R16, R14, R9 ;  /* 0x0000000e10097223 */ /* 0x000fe20000010009 */
[----:B------:R-:W2:Y:S01]  /*0f60*/  SHFL.DOWN PT, R8, R21, 0x1, 0x1f ;  /* 0x08201f0015087f89 */ /* 0x000ea200000e0000 */
[----:B------:R-:W-:Y:S01]  /*0f70*/  FADD.FTZ R10, R10, R13 ;  /* 0x0000000d0a0a7221 */ /* 0x000fe20000010000 */
[----:B------:R-:W-:Y:S01]  /*0f80*/  FADD.FTZ R11, R11, R14 ;  /* 0x0000000e0b0b7221 */ /* 0x000fe20000010000 */
[----:B------:R-:W-:Y:S01]  /*0f90*/  BSSY B0, `(.L_x_6) ;  /* 0x0000053000007945 */ /* 0x000fe20003800000 */
[----:B------:R-:W-:Y:S01]  /*0fa0*/  ISETP.GT.U32.AND P4, PT, R31, 0x14, PT ;  /* 0x000000141f00780c */ /* 0x000fe20003f84070 */
[----:B0-----:R-:W-:-:S06]  /*0fb0*/  ULEA UR8, UR17, UR8, 0x18 ;  /* 0x0000000811087291 */ /* 0x001fcc000f8ec03f */
[----:B------:R-:W-:Y:S01]  /*0fc0*/  LEA R32, R31, UR8, 0x4 ;  /* 0x000000081f207c11 */ /* 0x000fe2000f8e20ff */
[----:B-1----:R-:W-:Y:S01]  /*0fd0*/  @!P0 FADD.FTZ R20, R20, R17 ;  /* 0x0000001114148221 */ /* 0x002fe20000010000 */
[----:B--2---:R-:W-:-:S04]  /*0fe0*/  @!P0 FADD.FTZ R21, R21, R8 ;  /* 0x0000000815158221 */ /* 0x004fc80000010000 */
[----:B------:R-:W0:Y:S01]  /*0ff0*/  SHFL.DOWN PT, R17, R20, 0x2, 0x1f ;  /* 0x08401f0014117f89 */ /* 0x000e2200000e0000 */
[----:B------:R-:W-:-:S03]  /*1000*/  ISETP.GT.AND P0, PT, R22, 0x1d, PT ;  /* 0x0000001d1600780c */ /* 0x000fc60003f04270 */
[----:B------:R-:W1:Y:S10]  /*1010*/  SHFL.DOWN PT, R8, R21, 0x2, 0x1f ;  /* 0x08401f0015087f89 */ /* 0x000e7400000e0000 */
[----:B0-----:R-:W-:Y:S01]  /*1020*/  @!P0 FADD.FTZ R20, R20, R17 ;  /* 0x0000001114148221 */ /* 0x001fe20000010000 */
[----:B-1----:R-:W-:-:S04]  /*1030*/  @!P0 FADD.FTZ R21, R21, R8 ;  /* 0x0000000815158221 */ /* 0x002fc80000010000 */
        /* <DEDUP_REMOVED lines=14> */
[----:B-1----:R-:W-:Y:S01]  /*1120*/  @!P0 FADD.FTZ R21, R21, R8 ;  /* 0x0000000815158221 */ /* 0x002fe20000010000 */
[----:B------:R-:W-:Y:S01]  /*1130*/  ISETP.NE.AND P0, PT, R22, RZ, PT ;  /* 0x000000ff1600720c */ /* 0x000fe20003f05270 */
[----:B------:R-:W-:-:S05]  /*1140*/  FFMA.FTZ R8, R15, R13, R18 ;  /* 0x0000000d0f087223 */ /* 0x000fca0000010012 */
[----:B------:R0:W-:Y:S07]  /*1150*/  STS.128 [R32], R8 ;  /* 0x0000000820007388 */ /* 0x0001ee0000000c00 */
[----:B------:R0:W-:Y:S01]  /*1160*/  @!P0 STS.64 [R0+0x18], R20 ;  /* 0x0000181400008388 */ /* 0x0001e20000000a00 */
[----:B------:R-:W-:Y:S06]  /*1170*/  BAR.SYNC.DEFER_BLOCKING 0x0 ;  /* 0x0000000000007b1d */ /* 0x000fec0000010000 */
[----:B------:R-:W-:Y:S05]  /*1180*/  @P3 BRA `(.L_x_7) ;  /* 0x0000000000cc3947 */ /* 0x000fea0003800000 */
[----:B------:R-:W-:-:S09]  /*1190*/  ULEA UR8, UR17, UR9, 0x18 ;  /* 0x0000000911087291 */ /* 0x000fd2000f8ec03f */
[----:B------:R-:W1:Y:S04]  /*11a0*/  LDS.128 R16, [UR8+0x20] ;  /* 0x00002008ff107984 */ /* 0x000e680008000c00 */
[----:B------:R-:W2:Y:S01]  /*11b0*/  LDS.128 R12, [UR8+0x30] ;  /* 0x00003008ff0c7984 */ /* 0x000ea20008000c00 */
[----:B-1----:R-:W-:Y:S01]  /*11c0*/  FADD.FTZ R33, R20, R16 ;  /* 0x0000001014217221 */ /* 0x002fe20000010000 */
[----:B------:R-:W-:-:S03]  /*11d0*/  FADD.FTZ R16, R21, R17 ;  /* 0x0000001115107221 */ /* 0x000fc60000010000 */
[----:B------:R-:W-:Y:S01]  /*11e0*/  FADD.FTZ R33, R33, R18 ;  /* 0x0000001221217221 */ /* 0x000fe20000010000 */
[----:B0-----:R-:W-:Y:S02]  /*11f0*/  FADD.FTZ R20, R16, R19 ;  /* 0x0000001310147221 */ /* 0x001fe40000010000 */
[----:B------:R-:W0:Y:S01]  /*1200*/  LDS.128 R16, [UR8+0x40] ;  /* 0x00004008ff107984 */ /* 0x000e220008000c00 */
[----:B--2---:R-:W-:Y:S01]  /*1210*/  FADD.FTZ R33, R33, R12 ;  /* 0x0000000c21217221 */ /* 0x004fe20000010000 */
[----:B------:R-:W-:-:S03]  /*1220*/  FADD.FTZ R20, R20, R13 ;  /* 0x0000000d14147221 */ /* 0x000fc60000010000 */
[----:B------:R-:W-:Y:S01]  /*1230*/  FADD.FTZ R33, R33, R14 ;  /* 0x0000000e21217221 */ /* 0x000fe20000010000 */
[----:B------:R-:W-:Y:S02]  /*1240*/  FADD.FTZ R20, R20, R15 ;  /* 0x0000000f14147221 */ /* 0x000fe40000010000 */
[----:B------:R-:W1:Y:S01]  /*1250*/  LDS.128 R12, [UR8+0x50] ;  /* 0x00005008ff0c7984 */ /* 0x000e620008000c00 */
[----:B0-----:R-:W-:Y:S01]  /*1260*/  FADD.FTZ R33, R33, R16 ;  /* 0x0000001021217221 */ /* 0x001fe20000010000 */
[----:B------:R-:W-:-:S03]  /*1270*/  FADD.FTZ R20, R20, R17 ;  /* 0x0000001114147221 */ /* 0x000fc60000010000 */
[----:B------:R-:W-:Y:S01]  /*1280*/  FADD.FTZ R33, R33, R18 ;  /* 0x0000001221217221 */ /* 0x000fe20000010000 */
[----:B------:R-:W-:Y:S02]  /*1290*/  FADD.FTZ R20, R20, R19 ;  /* 0x0000001314147221 */ /* 0x000fe40000010000 */
[----:B------:R-:W0:Y:S01]  /*12a0*/  LDS.128 R16, [UR8+0x60] ;  /* 0x00006008ff107984 */ /* 0x000e220008000c00 */
[----:B-1----:R-:W-:Y:S01]  /*12b0*/  FADD.FTZ R33, R33, R12 ;  /* 0x0000000c21217221 */ /* 0x002fe20000010000 */
        /* <DEDUP_REMOVED lines=27> */
[----:B------:R-:W-:-:S03]  /*1470*/  FADD.FTZ R20, R20, R19 ;  /* 0x0000001314147221 */ /* 0x000fc60000010000 */
[----:B-1----:R-:W-:Y:S01]  /*1480*/  FADD.FTZ R33, R33, R12 ;  /* 0x0000000c21217221 */ /* 0x002fe20000010000 */
[----:B------:R-:W-:-:S03]  /*1490*/  FADD.FTZ R12, R20, R13 ;  /* 0x0000000d140c7221 */ /* 0x000fc60000010000 */
[----:B------:R-:W-:Y:S01]  /*14a0*/  FADD.FTZ R20, R33, R14 ;  /* 0x0000000e21147221 */ /* 0x000fe20000010000 */
[----:B------:R-:W-:-:S07]  /*14b0*/  FADD.FTZ R21, R12, R15 ;  /* 0x0000000f0c157221 */ /* 0x000fce0000010000 */
.L_x_7:
[----:B------:R-:W-:Y:S05]  /*14c0*/  BSYNC B0 ;  /* 0x0000000000007941 */ /* 0x000fea0003800000 */
.L_x_6:
[----:B------:R-:W-:Y:S06]  /*14d0*/  BAR.SYNC.DEFER_BLOCKING 0x0 ;  /* 0x0000000000007b1d */ /* 0x000fec0000010000 */
[----:B------:R-:W-:Y:S04]  /*14e0*/  BSSY B0, `(.L_x_8) ;  /* 0x000009d000007945 */ /* 0x000fe80003800000 */
[----:B------:R-:W-:Y:S05]  /*14f0*/  @P4 BRA `(.L_x_9) ;  /* 0x00000008006c4947 */ /* 0x000fea0003800000 */
[----:B------:R-:W1:Y:S04]  /*1500*/  LDS.128 R12, [R32+0x150] ;  /* 0x00015000200c7984 */ /* 0x000e680000000c00 */
[----:B------:R-:W2:Y:S01]  /*1510*/  LDS.128 R16, [R32+0x2a0] ;  /* 0x0002a00020107984 */ /* 0x000ea20000000c00 */
[----:B-1----:R-:W-:Y:S01]  /*1520*/  FADD.FTZ R33, R8, R12 ;  /* 0x0000000c08217221 */ /* 0x002fe20000010000 */
[----:B------:R-:W-:Y:S01]  /*1530*/  FADD.FTZ R12, R9, R13 ;  /* 0x0000000d090c7221 */ /* 0x000fe20000010000 */
[----:B------:R-:W-:Y:S01]  /*1540*/  FADD.FTZ R13, R10, R14 ;  /* 0x0000000e0a0d7221 */ /* 0x000fe20000010000 */
[----:B------:R-:W-:Y:S01]  /*1550*/  FADD.FTZ R14, R11, R15 ;  /* 0x0000000f0b0e7221 */ /* 0x000fe20000010000 */
[----:B--2---:R-:W-:Y:S01]  /*1560*/  FADD.FTZ R33, R33, R16 ;  /* 0x0000001021217221 */ /* 0x004fe20000010000 */
[----:B0-----:R-:W0:Y:S01]  /*1570*/  LDS.128 R8, [R32+0x3f0] ;  /* 0x0003f00020087984 */ /* 0x001e220000000c00 */
[----:B------:R-:W-:Y:S01]  /*1580*/  FADD.FTZ R16, R12, R17 ;  /* 0x000000110c107221 */ /* 0x000fe20000010000 */
[----:B------:R-:W-:Y:S01]  /*1590*/  FADD.FTZ R17, R13, R18 ;  /* 0x000000120d117221 */ /* 0x000fe20000010000 */
[----:B------:R-:W-:-:S02]  /*15a0*/  FADD.FTZ R18, R14, R19 ;  /* 0x000000130e127221 */ /* 0x000fc40000010000 */
[----:B------:R-:W1:Y:S01]  /*15b0*/  LDS.128 R12, [R32+0x540] ;  /* 0x00054000200c7984 */ /* 0x000e620000000c00 */
[----:B0-----:R-:W-:Y:S01]  /*15c0*/  FADD.FTZ R33, R33, R8 ;  /* 0x0000000821217221 */ /* 0x001fe20000010000 */
[----:B------:R-:W-:Y:S01]  /*15d0*/  FADD.FTZ R16, R16, R9 ;  /* 0x0000000910107221 */ /* 0x000fe20000010000 */
[----:B------:R-:W-:Y:S01]  /*15e0*/  FADD.FTZ R17, R17, R10 ;  /* 0x0000000a11117221 */ /* 0x000fe20000010000 */
[----:B------:R-:W-:Y:S02]  /*15f0*/  FADD.FTZ R18, R18, R11 ;  /* 0x0000000b12127221 */ /* 0x000fe40000010000 */
[----:B------:R-:W0:Y:S01]  /*1600*/  LDS.128 R8, [R32+0x690] ;  /* 0x0006900020087984 */ /* 0x000e220000000c00 */
[----:B-1----:R-:W-:Y:S01]  /*1610*/  FADD.FTZ R33, R33, R12 ;  /* 0x0000000c21217221 */ /* 0x002fe20000010000 */
        /* <DEDUP_REMOVED lines=132> */
[----:B------:R-:W-:Y:S01]  /*1e60*/  FADD.FTZ R18, R18, R15 ;  /* 0x0000000f12127221 */ /* 0x000fe20000010000 */
[----:B0-----:R-:W-:Y:S01]  /*1e70*/  FADD.FTZ R8, R17, R8 ;  /* 0x0000000811087221 */ /* 0x001fe20000010000 */
[----:B------:R-:W-:Y:S01]  /*1e80*/  FADD.FTZ R9, R16, R9 ;  /* 0x0000000910097221 */ /* 0x000fe20000010000 */
[----:B------:R-:W-:Y:S01]  /*1e90*/  FADD.FTZ R10, R19, R10 ;  /* 0x0000000a130a7221 */ /* 0x000fe20000010000 */
[----:B------:R-:W-:-:S07]  /*1ea0*/  FADD.FTZ R11, R18, R11 ;  /* 0x0000000b120b7221 */ /* 0x000fce0000010000 */
.L_x_9:
[----:B------:R-:W-:Y:S05]  /*1eb0*/  BSYNC B0 ;  /* 0x0000000000007941 */ /* 0x000fea0003800000 */
.L_x_8:
[----:B------:R-:W1:Y:S01]  /*1ec0*/  LDC R15, c[0x0][0xc] ;  /* 0x00000300ff0f7b82 */ /* 0x000e620000000800 */
[----:B------:R-:W-:Y:S01]  /*1ed0*/  IMAD R13, R2, 0x15, R31 ;  /* 0x00000015020d7824 */ /* 0x000fe200078e021f */
[----:B------:R-:W-:Y:S01]  /*1ee0*/  BSSY B0, `(.L_x_10) ;  /* 0x0000013000007945 */ /* 0x000fe20003800000 */
[----:B------:R-:W-:-:S05]  /*1ef0*/  PRMT R2, R26, 0x7632, R2 ;  /* 0x000076321a027816 */ /* 0x000fca0000000002 */
[----:B------:R-:W2:Y:S01]  /*1f00*/  LDC.64 R16, c[0x0][0x268] ;  /* 0x00009a00ff107b82 */ /* 0x000ea20000000a00 */
[----:B-1----:R-:W-:Y:S01]  /*1f10*/  ISETP.GE.U32.AND P0, PT, R15, 0x2, PT ;  /* 0x000000020f00780c */ /* 0x002fe20003f06070 */
[----:B--2---:R-:W-:Y:S01]  /*1f20*/  IMAD.WIDE R16, R13, 0x4, R16 ;  /* 0x000000040d107825 */ /* 0x004fe200078e0210 */
[----:B------:R-:W-:Y:S11]  /*1f30*/  @P4 BRA `(.L_x_11) ;  /* 0x0000000000344947 */ /* 0x000ff60003800000 */
[----:B------:R-:W1:Y:S01]  /*1f40*/  LDC.64 R12, c[0x0][0x288] ;  /* 0x0000a200ff0c7b82 */ /* 0x000e620000000a00 */
[----:B------:R-:W-:Y:S01]  /*1f50*/  MOV R33, UR6 ;  /* 0x0000000600217c02 */ /* 0x000fe20008000f00 */
[----:B------:R2:W-:Y:S01]  /*1f60*/  REDG.E.ADD.F32.FTZ.RN.STRONG.GPU desc[UR14][R16.64], R8 ;  /* 0x00000008100079a6 */ /* 0x0005e2000c10f38e */
[----:B-1----:R-:W-:-:S04]  /*1f70*/  LEA R18, P4, R12, R16, 0x2 ;  /* 0x000000100c127211 */ /* 0x002fc800078810ff */
[----:B------:R-:W-:Y:S02]  /*1f80*/  LEA.HI.X R19, R12, R17, R13, 0x2, P4 ;  /* 0x000000110c137211 */ /* 0x000fe400020f140d */
[----:B------:R-:W-:Y:S02]  /*1f90*/  MOV R13, UR12 ;  /* 0x0000000c000d7c02 */ /* 0x000fe40008000f00 */
[-C--:B------:R-:W-:Y:S02]  /*1fa0*/  LEA R12, P4, R33, R16.reuse, 0x2 ;  /* 0x00000010210c7211 */ /* 0x080fe400078810ff */
[----:B0-----:R-:W-:Y:S02]  /*1fb0*/  LEA R32, P5, R13, R16, 0x2 ;  /* 0x000000100d207211 */ /* 0x001fe400078a10ff */
[C---:B------:R-:W-:Y:S02]  /*1fc0*/  IADD3.X R13, R17.reuse, UR11, RZ, P4, !PT ;  /* 0x0000000b110d7c10 */ /* 0x040fe4000a7fe4ff */
[----:B------:R-:W-:-:S03]  /*1fd0*/  IADD3.X R33, R17, UR10, RZ, P5, !PT ;  /* 0x0000000a11217c10 */ /* 0x000fc6000affe4ff */
[----:B------:R2:W-:Y:S04]  /*1fe0*/  REDG.E.ADD.F32.FTZ.RN.STRONG.GPU desc[UR14][R12.64], R9 ;  /* 0x000000090c0079a6 */ /* 0x0005e8000c10f38e */
[----:B------:R2:W-:Y:S04]  /*1ff0*/  REDG.E.ADD.F32.FTZ.RN.STRONG.GPU desc[UR14][R18.64], R10 ;  /* 0x0000000a120079a6 */ /* 0x0005e8000c10f38e */
[----:B------:R2:W-:Y:S02]  /*2000*/  REDG.E.ADD.F32.FTZ.RN.STRONG.GPU desc[UR14][R32.64], R11 ;  /* 0x0000000b200079a6 */ /* 0x0005e4000c10f38e */
.L_x_11:
[----:B------:R-:W-:Y:S05]  /*2010*/  BSYNC B0 ;  /* 0x0000000000007941 */ /* 0x000fea0003800000 */
.L_x_10:
[----:B------:R-:W-:Y:S02]  /*2020*/  PRMT R14, R25, 0x7632, R14 ;  /* 0x00007632190e7816 */ /* 0x000fe4000000000e */
[----:B--2---:R-:W-:Y:S02]  /*2030*/  PRMT R13, R27, 0x7632, R13 ;  /* 0x000076321b0d7816 */ /* 0x004fe4000000000d */
[----:B------:R-:W-:Y:S01]  /*2040*/  PRMT R12, R24, 0x7632, R12 ;  /* 0x00007632180c7816 */ /* 0x000fe2000000000c */
[----:B------:R-:W-:Y:S06]  /*2050*/  @!P0 BRA `(.L_x_12) ;  /* 0x0000001000908947 */ /* 0x000fec0003800000 */
[----:B0-----:R-:W0:Y:S01]  /*2060*/  LDC R11, c[0x0][0x10] ;  /* 0x00000400ff0b7b82 */ /* 0x001e220000000800 */
[----:B------:R-:W1:Y:S01]  /*2070*/  S2R R10, SR_CTAID.Y ;  /* 0x00000000000a7919 */ /* 0x000e620000002600 */
[----:B------:R-:W-:-:S06]  /*2080*/  ULOP3.LUT UR8, UR4, 0x1, URZ, 0xc0, !UPT ;  /* 0x0000000104087892 */ /* 0x000fcc000f8ec03f */
[----:B------:R-:W2:Y:S08]  /*2090*/  LDC.64 R8, c[0x0][0x258] ;  /* 0x00009600ff087b82 */ /* 0x000eb00000000a00 */
[----:B------:R-:W3:Y:S01]  /*20a0*/  LDC.64 R18, c[0x0][0x260] ;  /* 0x00009800ff127b82 */ /* 0x000ee20000000a00 */
[----:B0-----:R-:W-:-:S04]  /*20b0*/  IMAD R16, R11, UR8, RZ ;  /* 0x000000080b107c24 */ /* 0x001fc8000f8e02ff */
[C---:B------:R-:W-:Y:S01]  /*20c0*/  IMAD R32, R16.reuse, R15, RZ ;  /* 0x0000000f10207224 */ /* 0x040fe200078e02ff */
[----:B-1----:R-:W-:-:S04]  /*20d0*/  IADD3 R17, R16, R10, RZ ;  /* 0x0000000a10117210 */ /* 0x002fc80007ffe0ff */
[----:B------:R-:W-:Y:S01]  /*20e0*/  SHF.L.U32 R33, R32, 0x1, RZ ;  /* 0x0000000120217819 */ /* 0x000fe200000006ff */
[----:B--2---:R-:W-:-:S04]  /*20f0*/  IMAD.WIDE.U32 R8, R17, 0x4, R8 ;  /* 0x0000000411087825 */ /* 0x004fc800078e0008 */
[----:B---3--:R-:W-:Y:S01]  /*2100*/  IMAD.WIDE R18, R33, 0x4, R18 ;  /* 0x0000000421127825 */ /* 0x008fe200078e0212 */
[----:B------:R-:W-:Y:S06]  /*2110*/  @P3 BRA `(.L_x_13) ;  /* 0x0000000000683947 */ /* 0x000fec0003800000 */
[----:B------:R-:W0:Y:S01]  /*2120*/  S2R R22, SR_LANEID ;  /* 0x0000000000167919 */ /* 0x000e220000000000 */
[----:B------:R-:W-:Y:S01]  /*2130*/  VOTEU.ANY UR9, UPT, PT ;  /* 0x0000000000097886 */ /* 0x000fe200038e0100 */
[----:B------:R-:W-:Y:S01]  /*2140*/  ULOP3.LUT UP0, URZ, UR4, 0x2, URZ, 0xc0, !UPT ;  /* 0x00000002043f7892 */ /* 0x000fe2000f80c03f */
[----:B------:R-:W-:Y:S01]  /*2150*/  IMAD R17, R11, UR16, R10 ;  /* 0x000000100b117c24 */ /* 0x000fe2000f8e020a */
[----:B------:R-:W-:Y:S01]  /*2160*/  UFLO.U32 UR17, UR9 ;  /* 0x00000009001172bd */ /* 0x000fe200080e0000 */
[----:B------:R-:W-:Y:S01]  /*2170*/  UMOV UR8, 0x1 ;  /* 0x0000000100087882 */ /* 0x000fe20000000000 */
[----:B------:R-:W-:Y:S01]  /*2180*/  UPOPC UR9, UR9 ;  /* 0x00000009000972bf */ /* 0x000fe20008000000 */
[----:B------:R-:W-:Y:S01]  /*2190*/  IMAD.WIDE.U32 R16, R17, 0x8, R18 ;  /* 0x0000000811107825 */ /* 0x000fe200078e0012 */
[----:B------:R-:W-:-:S04]  /*21a0*/  USEL UR8, UR8, 0xffffffff, !UP0 ;  /* 0xffffffff08087887 */ /* 0x000fc8000c000000 */
[----:B------:R-:W-:Y:S01]  /*21b0*/  UIMAD UR8, UR8, UR9, URZ ;  /* 0x00000009080872a4 */ /* 0x000fe2000f8e023f */
[----:B------:R1:W-:Y:S05]  /*21c0*/  STG.E.64 desc[UR14][R16.64], R20 ;  /* 0x0000001410007986 */ /* 0x0003ea000c101b0e */
[----:B------:R-:W-:Y:S02]  /*21d0*/  MOV R32, UR8 ;  /* 0x0000000800207c02 */ /* 0x000fe40008000f00 */
[----:B0-----:R-:W-:-:S13]  /*21e0*/  ISETP.EQ.U32.AND P0, PT, R22, UR17, PT ;  /* 0x0000001116007c0c */ /* 0x001fda000bf02070 */
[----:B------:R-:W-:Y:S06]  /*21f0*/  @P0 MEMBAR.ALL.GPU ;  /* 0x0000000000000992 */ /* 0x000fec000000a000 */
[----:B------:R-:W-:-:S00]  /*2200*/  @P0 ERRBAR ;  /* 0x00000000000009ab */ /* 0x000fc00000000000 */
[----:B------:R-:W-:Y:S06]  /*2210*/  @P0 CGAERRBAR ;  /* 0x00000000000005ab */ /* 0x000fec0000000000 */
[----:B------:R1:W-:Y:S01]  /*2220*/  @P0 REDG.E.ADD.S32.STRONG.GPU desc[UR14][R8.64], R32 ;  /* 0x000000200800098e */ /* 0x0003e2000c10e38e */
[----:B------:R-:W-:-:S04]  /*2230*/  PLOP3.LUT P0, PT, PT, PT, UP0, 0x80, 0x0 ;  /* 0x000000000000781c */ /* 0x000fc80003f0f008 */
[----:B------:R-:W-:-:S04]  /*2240*/  SEL R33, R15, RZ, !P0 ;  /* 0x000000ff0f217207 */ /* 0x000fc80004000000 */
[----:B------:R-:W-:-:S13]  /*2250*/  ISETP.NE.AND P0, PT, R33, -0x1, PT ;  /* 0xffffffff2100780c */ /* 0x000fda0003f05270 */
[----:B-1----:R-:W-:Y:S05]  /*2260*/  @!P0 BRA `(.L_x_13) ;  /* 0x0000000000148947 */ /* 0x002fea0003800000 */
.L_x_14:
[----:B------:R-:W2:Y:S04]  /*2270*/  LDG.E.STRONG.GPU R16, desc[UR14][R8.64] ;  /* 0x0000000e08107981 */ /* 0x000ea8000c1ef900 */
[----:B--2---:R-:W-:Y:S01]  /*2280*/  CCTL.IVALL ;  /* 0x00000000ff00798f */ /* 0x004fe20002000000 */
[----:B------:R-:W-:Y:S05]  /*2290*/  YIELD ;  /* 0x0000000000007946 */ /* 0x000fea0003800000 */
[----:B------:R-:W-:-:S13]  /*22a0*/  ISETP.NE.AND P0, PT, R16, R33, PT ;  /* 0x000000211000720c */ /* 0x000fda0003f05270 */
[----:B------:R-:W-:Y:S05]  /*22b0*/  @P0 BRA `(.L_x_14) ;  /* 0xfffffffc00ec0947 */ /* 0x000fea000383ffff */
.L_x_13:
[----:B------:R-:W-:Y:S01]  /*22c0*/  ISETP.NE.AND P0, PT, R15, RZ, PT ;  /* 0x000000ff0f00720c */ /* 0x000fe20003f05270 */
[----:B------:R-:W-:Y:S05]  /*22d0*/  WARPSYNC.ALL ;  /* 0x0000000000007948 */ /* 0x000fea0003800000 */
[----:B------:R-:W-:Y:S07]  /*22e0*/  BAR.SYNC.DEFER_BLOCKING 0x0 ;  /* 0x0000000000007b1d */ /* 0x000fee0000010000 */
[----:B------:R-:W-:Y:S05]  /*22f0*/  @!P0 BRA `(.L_x_12) ;  /* 0x0000000c00e88947 */ /* 0x000fea0003800000 */
[----:B------:R-:W-:Y:S01]  /*2300*/  IADD3 R8, R15, -0x1, RZ ;  /* 0xffffffff0f087810 */ /* 0x000fe20007ffe0ff */
[----:B------:R-:W-:-:S03]  /*2310*/  HFMA2.MMA R17, -RZ, RZ, 0, 0 ;  /* 0x00000000ff117435 */ /* 0x000fc600000001ff */
[----:B------:R-:W-:-:S13]  /*2320*/  ISETP.GE.U32.AND P0, PT, R8, 0x3, PT ;  /* 0x000000030800780c */ /* 0x000fda0003f06070 */
[----:B------:R-:W-:Y:S05]  /*2330*/  @!P0 BRA `(.L_x_15) ;  /* 0x0000000c00688947 */ /* 0x000fea0003800000 */
[----:B------:R-:W-:Y:S02]  /*2340*/  LOP3.LUT R16, R15, 0x3, RZ, 0xc0, !PT ;  /* 0x000000030f107812 */ /* 0x000fe400078ec0ff */
[----:B------:R-:W-:Y:S02]  /*2350*/  MOV R17, RZ ;  /* 0x000000ff00117202 */ /* 0x000fe40000000f00 */
[----:B------:R-:W-:-:S04]  /*2360*/  IADD3 R16, -R16, R15, RZ ;  /* 0x0000000f10107210 */ /* 0x000fc80007ffe1ff */
[----:B------:R-:W-:-:S13]  /*2370*/  ISETP.GT.AND P0, PT, R16, RZ, PT ;  /* 0x000000ff1000720c */ /* 0x000fda0003f04270 */
[----:B------:R-:W-:Y:S05]  /*2380*/  @!P0 BRA `(.L_x_16) ;  /* 0x0000000800d88947 */ /* 0x000fea0003800000 */
[----:B------:R-:W-:Y:S02]  /*2390*/  ISETP.GT.AND P4, PT, R16, 0xc, PT ;  /* 0x0000000c1000780c */ /* 0x000fe40003f84270 */
[----:B------:R-:W-:-:S11]  /*23a0*/  PLOP3.LUT P0, PT, PT, PT, PT, 0x80, 0x0 ;  /* 0x000000000000781c */ /* 0x000fd60003f0f070 */
[----:B------:R-:W-:Y:S05]  /*23b0*/  @!P4 BRA `(.L_x_17) ;  /* 0x0000000400d0c947 */ /* 0x000fea0003800000 */
[----:B------:R-:W-:-:S13]  /*23c0*/  PLOP3.LUT P0, PT, PT, PT, PT, 0x8, 0x0 ;  /* 0x000000000000781c */ /* 0x000fda0003f0e170 */
.L_x_18:
[----:B------:R-:W-:-:S13]  /*23d0*/  ISETP.EQ.OR P4, PT, R17, UR16, P3 ;  /* 0x0000001011007c0c */ /* 0x000fda0009f82670 */
[----:B------:R-:W-:-:S04]  /*23e0*/  @!P4 IMAD R33, R11, R17, R10 ;  /* 0x000000110b21c224 */ /* 0x000fc800078e020a */
[----:B------:R-:W-:-:S05]  /*23f0*/  @!P4 IMAD.WIDE.U32 R32, R33, 0x8, R18 ;  /* 0x000000082120c825 */ /* 0x000fca00078e0012 */
[----:B------:R-:W2:Y:S02]  /*2400*/  @!P4 LDG.E.64 R8, desc[UR14][R32.64] ;  /* 0x0000000e2008c981 */ /* 0x000ea4000c1e1b00 */
[----:B--2---:R-:W-:Y:S01]  /*2410*/  @!P4 FADD.FTZ R20, R20, R8 ;  /* 0x000000081414c221 */ /* 0x004fe20000010000 */
[----:B------:R-:W-:Y:S01]  /*2420*/  IADD3 R8, R17, 0x1, RZ ;  /* 0x0000000111087810 */ /* 0x000fe20007ffe0ff */
[----:B------:R-:W-:-:S03]  /*2430*/  @!P4 FADD.FTZ R21, R21, R9 ;  /* 0x000000091515c221 */ /* 0x000fc60000010000 */
        /* <DEDUP_REMOVED lines=100> */
[----:B------:R-:W-:-:S06]  /*2a80*/  @!P5 IMAD.WIDE.U32 R8, R8, 0x8, R18 ;  /* 0x000000080808d825 */ /* 0x000fcc00078e0012 */
[----:B------:R-:W2:Y:S01]  /*2a90*/  @!P5 LDG.E.64 R8, desc[UR14][R8.64] ;  /* 0x0000000e0808d981 */ /* 0x000ea2000c1e1b00 */
[----:B------:R-:W-:Y:S02]  /*2aa0*/  IADD3 R16, R16, -0x10, RZ ;  /* 0xfffffff010107810 */ /* 0x000fe40007ffe0ff */
[----:B------:R-:W-:Y:S02]  /*2ab0*/  IADD3 R17, R17, 0x10, RZ ;  /* 0x0000001011117810 */ /* 0x000fe40007ffe0ff */
[----:B------:R-:W-:Y:S01]  /*2ac0*/  ISETP.GT.AND P4, PT, R16, 0xc, PT ;  /* 0x0000000c1000780c */ /* 0x000fe20003f84270 */
[----:B--2---:R-:W-:Y:S01]  /*2ad0*/  @!P5 FADD.FTZ R20, R20, R8 ;  /* 0x000000081414d221 */ /* 0x004fe20000010000 */
[----:B------:R-:W-:-:S11]  /*2ae0*/  @!P5 FADD.FTZ R21, R21, R9 ;  /* 0x000000091515d221 */ /* 0x000fd60000010000 */
[----:B------:R-:W-:Y:S05]  /*2af0*/  @P4 BRA `(.L_x_18) ;  /* 0xfffffff800344947 */ /* 0x000fea000383ffff */
.L_x_17:
[----:B------:R-:W-:-:S13]  /*2b00*/  ISETP.GT.AND P4, PT, R16, 0x4, PT ;  /* 0x000000041000780c */ /* 0x000fda0003f84270 */
[----:B------:R-:W-:Y:S05]  /*2b10*/  @!P4 BRA `(.L_x_19) ;  /* 0x0000000000ecc947 */ /* 0x000fea0003800000 */
        /* <DEDUP_REMOVED lines=24> */
[----:B------:R-:W2:Y:S01]  /*2ca0*/  @!P4 LDG.E.64 R8, desc[UR14][R32.64] ;  /* 0x0000000e2008c981 */ /* 0x000ea2000c1e1b00 */
[----:B------:R-:W-:-:S04]  /*2cb0*/  IADD3 R17, R17, 0x4, RZ ;  /* 0x0000000411117810 */ /* 0x000fc80007ffe0ff */
[----:B------:R-:W-:Y:S01]  /*2cc0*/  ISETP.EQ.OR P0, PT, R17, UR16, P3 ;  /* 0x0000001011007c0c */ /* 0x000fe20009f02670 */
[----:B--2---:R-:W-:-:S12]  /*2cd0*/  @!P4 FADD.FTZ R21, R21, R9 ;  /* 0x000000091515c221 */ /* 0x004fd80000010000 */
[----:B------:R-:W-:Y:S02]  /*2ce0*/  @!P0 IMAD R9, R11, R17, R10 ;  /* 0x000000110b098224 */ /* 0x000fe400078e020a */
[----:B------:R-:W-:Y:S02]  /*2cf0*/  @!P4 FADD.FTZ R20, R20, R8 ;  /* 0x000000081414c221 */ /* 0x000fe40000010000 */
        /* <DEDUP_REMOVED lines=24> */
[----:B------:R-:W-:Y:S02]  /*2e80*/  PLOP3.LUT P0, PT, PT, PT, PT, 0x8, 0x0 ;  /* 0x000000000000781c */ /* 0x000fe40003f0e170 */
[----:B------:R-:W-:Y:S02]  /*2e90*/  IADD3 R16, R16, -0x4, RZ ;  /* 0xfffffffc10107810 */ /* 0x000fe40007ffe0ff */
[----:B------:R-:W-:Y:S01]  /*2ea0*/  IADD3 R17, R17, 0x4, RZ ;  /* 0x0000000411117810 */ /* 0x000fe20007ffe0ff */
[----:B--2---:R-:W-:Y:S01]  /*2eb0*/  @!P4 FADD.FTZ R20, R20, R8 ;  /* 0x000000081414c221 */ /* 0x004fe20000010000 */
[----:B------:R-:W-:-:S07]  /*2ec0*/  @!P4 FADD.FTZ R21, R21, R9 ;  /* 0x000000091515c221 */ /* 0x000fce0000010000 */
.L_x_19:
[----:B------:R-:W-:-:S13]  /*2ed0*/  ISETP.NE.OR P0, PT, R16, RZ, P0 ;  /* 0x000000ff1000720c */ /* 0x000fda0000705670 */
[----:B------:R-:W-:Y:S05]  /*2ee0*/  @!P0 BRA `(.L_x_15) ;  /* 0x00000000007c8947 */ /* 0x000fea0003800000 */
.L_x_16:
        /* <DEDUP_REMOVED lines=27> */
[----:B------:R-:W-:Y:S01]  /*30a0*/  ISETP.NE.AND P0, PT, R16, RZ, PT ;  /* 0x000000ff1000720c */ /* 0x000fe20003f05270 */
[----:B--2---:R-:W-:Y:S01]  /*30b0*/  @!P4 FADD.FTZ R20, R20, R8 ;  /* 0x000000081414c221 */ /* 0x004fe20000010000 */
[----:B------:R-:W-:-:S11]  /*30c0*/  @!P4 FADD.FTZ R21, R21, R9 ;  /* 0x000000091515c221 */ /* 0x000fd60000010000 */
[----:B------:R-:W-:Y:S05]  /*30d0*/  @P0 BRA `(.L_x_16) ;  /* 0xfffffffc00840947 */ /* 0x000fea000383ffff */
.L_x_15:
[----:B------:R-:W-:-:S13]  /*30e0*/  LOP3.LUT P0, R15, R15, 0x3, RZ, 0xc0, !PT ;  /* 0x000000030f0f7812 */ /* 0x000fda000780c0ff */
[----:B------:R-:W-:Y:S05]  /*30f0*/  @!P0 BRA `(.L_x_12) ;  /* 0x0000000000688947 */ /* 0x000fea0003800000 */
[----:B------:R-:W-:Y:S01]  /*3100*/  ISETP.EQ.OR P0, PT, R17, UR16, P3 ;  /* 0x0000001011007c0c */ /* 0x000fe20009f02670 */
[----:B------:R-:W-:Y:S01]  /*3110*/  BSSY B0, `(.L_x_20) ;  /* 0x0000008000007945 */ /* 0x000fe20003800000 */
[----:B------:R-:W-:-:S11]  /*3120*/  ISETP.NE.AND P4, PT, R15, 0x1, PT ;  /* 0x000000010f00780c */ /* 0x000fd60003f85270 */
[----:B------:R-:W-:Y:S05]  /*3130*/  @P0 BRA `(.L_x_21) ;  /* 0x0000000000140947 */ /* 0x000fea0003800000 */
[----:B------:R-:W-:-:S04]  /*3140*/  IMAD R9, R11, R17, R10 ;  /* 0x000000110b097224 */ /* 0x000fc800078e020a */
[----:B------:R-:W-:-:S06]  /*3150*/  IMAD.WIDE.U32 R8, R9, 0x8, R18 ;  /* 0x0000000809087825 */ /* 0x000fcc00078e0012 */
[----:B------:R-:W2:Y:S02]  /*3160*/  LDG.E.64 R8, desc[UR14][R8.64] ;  /* 0x0000000e08087981 */ /* 0x000ea4000c1e1b00 */
[----:B--2---:R-:W-:Y:S01]  /*3170*/  FADD.FTZ R20, R20, R8 ;  /* 0x0000000814147221 */ /* 0x004fe20000010000 */
[----:B------:R-:W-:-:S07]  /*3180*/  FADD.FTZ R21, R21, R9 ;  /* 0x0000000915157221 */ /* 0x000fce0000010000 */
.L_x_21:
[----:B------:R-:W-:Y:S05]  /*3190*/  BSYNC B0 ;  /* 0x0000000000007941 */ /* 0x000fea0003800000 */
.L_x_20:
[----:B------:R-:W-:Y:S05]  /*31a0*/  @!P4 BRA `(.L_x_12) ;  /* 0x00000000003cc947 */ /* 0x000fea0003800000 */
[C---:B------:R-:W-:Y:S02]  /*31b0*/  IADD3 R8, R17.reuse, 0x2, RZ ;  /* 0x0000000211087810 */ /* 0x040fe40007ffe0ff */
[----:B------:R-:W-:Y:S02]  /*31c0*/  IADD3 R9, R17, 0x1, RZ ;  /* 0x0000000111097810 */ /* 0x000fe40007ffe0ff */
[----:B------:R-:W-:Y:S02]  /*31d0*/  ISETP.EQ.OR P0, PT, R8, UR16, P3 ;  /* 0x0000001008007c0c */ /* 0x000fe40009f02670 */
[----:B------:R-:W-:Y:S02]  /*31e0*/  ISETP.EQ.OR P4, PT, R9, UR16, P3 ;  /* 0x0000001009007c0c */ /* 0x000fe40009f82670 */
[----:B------:R-:W-:-:S11]  /*31f0*/  ISETP.EQ.OR P0, PT, R15, 0x2, P0 ;  /* 0x000000020f00780c */ /* 0x000fd60000702670 */
[-CC-:B------:R-:W-:Y:S02]  /*3200*/  @!P4 IMAD R9, R9, R11.reuse, R10.reuse ;  /* 0x0000000b0909c224 */ /* 0x180fe400078e020a */
[----:B------:R-:W-:Y:S02]  /*3210*/  @!P0 IMAD R11, R8, R11, R10 ;  /* 0x0000000b080b8224 */ /* 0x000fe400078e020a */
[----:B------:R-:W-:-:S04]  /*3220*/  @!P4 IMAD.WIDE.U32 R8, R9, 0x8, R18 ;  /* 0x000000080908c825 */ /* 0x000fc800078e0012 */
[----:B------:R-:W-:Y:S02]  /*3230*/  @!P0 IMAD.WIDE.U32 R10, R11, 0x8, R18 ;  /* 0x000000080b0a8825 */ /* 0x000fe400078e0012 */
[----:B------:R-:W2:Y:S04]  /*3240*/  @!P4 LDG.E.64 R8, desc[UR14][R8.64] ;  /* 0x0000000e0808c981 */ /* 0x000ea8000c1e1b00 */
[----:B------:R-:W3:Y:S01]  /*3250*/  @!P0 LDG.E.64 R10, desc[UR14][R10.64] ;  /* 0x0000000e0a0a8981 */ /* 0x000ee2000c1e1b00 */
[----:B--2---:R-:W-:Y:S01]  /*3260*/  @!P4 FADD.FTZ R20, R20, R8 ;  /* 0x000000081414c221 */ /* 0x004fe20000010000 */
[----:B------:R-:W-:-:S03]  /*3270*/  @!P4 FADD.FTZ R21, R21, R9 ;  /* 0x000000091515c221 */ /* 0x000fc60000010000 */
[----:B---3--:R-:W-:Y:S01]  /*3280*/  @!P0 FADD.FTZ R20, R20, R10 ;  /* 0x0000000a14148221 */ /* 0x008fe20000010000 */
[----:B------:R-:W-:-:S07]  /*3290*/  @!P0 FADD.FTZ R21, R21, R11 ;  /* 0x0000000b15158221 */ /* 0x000fce0000010000 */
.L_x_12:
[----:B------:R-:W1:Y:S01]  /*32a0*/  S2UR UR9, SR_CgaCtaId ;  /* 0x00000000000979c3 */ /* 0x000e620000008800 */
[----:B------:R-:W-:Y:S01]  /*32b0*/  UMOV UR8, 0x400 ;  /* 0x0000040000087882 */ /* 0x000fe20000000000 */
[----:B------:R-:W-:Y:S02]  /*32c0*/  SHF.L.U32 R26, R26, 0x10, RZ ;  /* 0x000000101a1a7819 */ /* 0x000fe400000006ff */
[----:B------:R-:W-:Y:S02]  /*32d0*/  SHF.L.U32 R2, R2, 0x10, RZ ;  /* 0x0000001002027819 */ /* 0x000fe400000006ff */
[----:B------:R-:W-:Y:S01]  /*32e0*/  SHF.L.U32 R27, R27, 0x10, RZ ;  /* 0x000000101b1b7819 */ /* 0x000fe200000006ff */
[----:B------:R-:W-:Y:S01]  /*32f0*/  FADD.FTZ R26, R26, -UR19 ;  /* 0x800000131a1a7e21 */ /* 0x000fe20008010000 */
[----:B------:R-:W-:Y:S02]  /*3300*/  SHF.L.U32 R25, R25, 0x10, RZ ;  /* 0x0000001019197819 */ /* 0x000fe400000006ff */
[----:B------:R-:W-:Y:S01]  /*3310*/  SHF.L.U32 R14, R14, 0x10, RZ ;  /* 0x000000100e0e7819 */ /* 0x000fe200000006ff */
[----:B-1----:R-:W-:-:S09]  /*3320*/  ULEA UR8, UR9, UR8, 0x18 ;  /* 0x0000000809087291 */ /* 0x002fd2000f8ec03f */
[----:B------:R-:W-:Y:S01]  /*3330*/  @!P3 STS.64 [UR8+0xc8], R20 ;  /* 0x0000c814ff00b988 */ /* 0x000fe20008000a08 */
[----:B------:R-:W-:Y:S06]  /*3340*/  BAR.SYNC.DEFER_BLOCKING 0x0 ;  /* 0x0000000000007b1d */ /* 0x000fec0000010000 */
[----:B0-----:R-:W0:Y:S01]  /*3350*/  LDS.64 R8, [UR8+0xc8] ;  /* 0x0000c808ff087984 */ /* 0x001e220008000a00 */
[----:B------:R-:W-:Y:S02]  /*3360*/  ULDC UR8, c[0x0][0x2bc] ;  /* 0x0000af0000087ab9 */ /* 0x000fe40000000800 */
[----:B0-----:R-:W-:Y:S01]  /*3370*/  FMUL.FTZ R16, R9, UR8 ;  /* 0x0000000809107c20 */ /* 0x001fe20008410000 */
[----:B------:R-:W-:Y:S01]  /*3380*/  SHF.L.U32 R9, R13, 0x10, RZ ;  /* 0x000000100d097819 */ /* 0x000fe200000006ff */
[----:B------:R-:W-:Y:S01]  /*3390*/  FMUL.FTZ R15, R8, UR8 ;  /* 0x00000008080f7c20 */ /* 0x000fe20008410000 */
[----:B------:R-:W-:Y:S01]  /*33a0*/  FADD.FTZ R8, R2, -UR19 ;  /* 0x8000001302087e21 */ /* 0x000fe20008010000 */
[----:B------:R-:W-:-:S02]  /*33b0*/  FADD.FTZ R13, R27, -UR19 ;  /* 0x800000131b0d7e21 */ /* 0x000fc40008010000 */
[----:B------:R-:W-:Y:S01]  /*33c0*/  FADD.FTZ R2, R9, -UR19 ;  /* 0x8000001309027e21 */ /* 0x000fe20008010000 */
        /* <DEDUP_REMOVED lines=21> */
.L_x_22:
[----:B------:R-:W-:Y:S04]  /*3520*/  BSSY B0, `(.L_x_23) ;  /* 0x0000014000007945 */ /* 0x000fe80003800000 */
[----:B------:R-:W-:Y:S05]  /*3530*/  @!P1 BRA `(.L_x_24) ;  /* 0x0000000000489947 */ /* 0x000fea0003800000 */
[C-C-:B------:R-:W-:Y:S01]  /*3540*/  FFMA.FTZ R10, R15.reuse, R9, R16.reuse ;  /* 0x000000090f0a7223 */ /* 0x140fe20000010010 */
[----:B------:R-:W-:Y:S01]  /*3550*/  FFMA.FTZ R9, R15, R8, R16 ;  /* 0x000000080f097223 */ /* 0x000fe20000010010 */
[----:B------:R-:W-:Y:S01]  /*3560*/  ULDC.64 UR8, c[0x0][0x288] ;  /* 0x0000a20000087ab9 */ /* 0x000fe20000000a00 */
[----:B------:R-:W-:Y:S01]  /*3570*/  MOV R8, R34 ;  /* 0x0000002200087202 */ /* 0x000fe20000000f00 */
[----:B------:R-:W-:Y:S02]  /*3580*/  IMAD R18, R23, UR8, RZ ;  /* 0x0000000817127c24 */ /* 0x000fe4000f8e02ff */
[----:B------:R-:W-:Y:S01]  /*3590*/  FFMA.FTZ R14, R14, R5, -R9 ;  /* 0x000000050e0e7223 */ /* 0x000fe20000010809 */
[----:B------:R-:W-:Y:S01]  /*35a0*/  MOV R9, R37 ;  /* 0x0000002500097202 */ /* 0x000fe20000000f00 */
[----:B------:R-:W-:Y:S01]  /*35b0*/  FFMA.FTZ R10, R25, R4, -R10 ;  /* 0x00000004190a7223 */ /* 0x000fe2000001080a */
[C---:B------:R-:W-:Y:S02]  /*35c0*/  IMAD R11, R29.reuse, UR9, R18 ;  /* 0x000000091d0b7c24 */ /* 0x040fe4000f8e0212 */
[----:B------:R-:W-:Y:S01]  /*35d0*/  FMUL.FTZ R14, R14, UR13 ;  /* 0x0000000d0e0e7c20 */ /* 0x000fe20008410000 */
[----:B------:R-:W-:Y:S01]  /*35e0*/  IMAD.WIDE.U32 R8, R29, UR8, R8 ;  /* 0x000000081d087c25 */ /* 0x000fe2000f8e0008 */
[----:B------:R-:W-:-:S03]  /*35f0*/  ULDC.64 UR8, c[0x0][0x210] ;  /* 0x0000840000087ab9 */ /* 0x000fc60000000a00 */
[----:B------:R-:W-:Y:S01]  /*3600*/  FMUL.FTZ R17, R10, UR13 ;  /* 0x0000000d0a117c20 */ /* 0x000fe20008410000 */
[----:B------:R-:W-:Y:S02]  /*3610*/  LEA R10, P0, R8, UR8, 0x1 ;  /* 0x00000008080a7c11 */ /* 0x000fe4000f8008ff */
[----:B------:R-:W-:Y:S02]  /*3620*/  IADD3 R11, R9, R11, RZ ;  /* 0x0000000b090b7210 */ /* 0x000fe40007ffe0ff */
[----:B------:R-:W-:Y:S02]  /*3630*/  F2FP.BF16.F32.PACK_AB R9, R14, R17 ;  /* 0x000000110e09723e */ /* 0x000fe400000010ff */
[----:B------:R-:W-:-:S05]  /*3640*/  LEA.HI.X R11, R8, UR9, R11, 0x1, P0 ;  /* 0x00000009080b7c11 */ /* 0x000fca00080f0c0b */
[----:B------:R0:W-:Y:S02]  /*3650*/  STG.E desc[UR14][R10.64], R9 ;  /* 0x000000090a007986 */ /* 0x0001e4000c10190e */
.L_x_24:
[----:B------:R-:W-:Y:S05]  /*3660*/  BSYNC B0 ;  /* 0x0000000000007941 */ /* 0x000fea0003800000 */
.L_x_23:
[----:B0-----:R-:W-:Y:S01]  /*3670*/  SHF.L.U32 R9, R24, 0x10, RZ ;  /* 0x0000001018097819 */ /* 0x001fe200000006ff */
        /* <DEDUP_REMOVED lines=22> */
.L_x_25:
[----:B------:R-:W-:Y:S01]  /*37e0*/  ULDC.64 UR8, c[0x0][0x290] ;  /* 0x0000a40000087ab9 */ /* 0x000fe20000000a00 */
[----:B------:R-:W-:Y:S01]  /*37f0*/  BSSY B0, `(.L_x_26) ;  /* 0x0000016000007945 */ /* 0x000fe20003800000 */
[----:B------:R-:W-:-:S04]  /*3800*/  ISETP.GE.U32.AND P0, PT, R28, UR8, PT ;  /* 0x000000081c007c0c */ /* 0x000fc8000bf06070 */
[----:B------:R-:W-:-:S04]  /*3810*/  ISETP.GE.AND.EX P0, PT, R3, UR9, PT, P0 ;  /* 0x0000000903007c0c */ /* 0x000fc8000bf06300 */
[----:B------:R-:W-:-:S13]  /*3820*/  ISETP.GT.U32.OR P0, PT, R31, 0x29f, P0 ;  /* 0x0000029f1f00780c */ /* 0x000fda0000704470 */
[----:B------:R-:W-:Y:S05]  /*3830*/  @P0 BRA `(.L_x_27) ;  /* 0x0000000000440947 */ /* 0x000fea0003800000 */
[----:B------:R-:W-:Y:S01]  /*3840*/  ULDC.64 UR8, c[0x0][0x288] ;  /* 0x0000a20000087ab9 */ /* 0x000fe20000000a00 */
[C-C-:B------:R-:W-:Y:S01]  /*3850*/  FFMA.FTZ R6, R15.reuse, R13, R16.reuse ;  /* 0x0000000d0f067223 */ /* 0x140fe20000010010 */
[----:B------:R-:W-:Y:S01]  /*3860*/  MOV R35, R37 ;  /* 0x0000002500237202 */ /* 0x000fe20000000f00 */
[----:B------:R-:W-:Y:S01]  /*3870*/  FFMA.FTZ R15, R15, R2, R16 ;  /* 0x000000020f0f7223 */ /* 0x000fe20000010010 */
[----:B------:R-:W-:Y:S02]  /*3880*/  IMAD R3, R3, UR8, RZ ;  /* 0x0000000803037c24 */ /* 0x000fe4000f8e02ff */
[----:B------:R-:W-:Y:S01]  /*3890*/  FFMA.FTZ R6, R9, R4, -R6 ;  /* 0x0000000409067223 */ /* 0x000fe20000010806 */
[----:B------:R-:W-:Y:S01]  /*38a0*/  FFMA.FTZ R15, R12, R5, -R15 ;  /* 0x000000050c0f7223 */ /* 0x000fe2000001080f */
[----:B------:R-:W-:-:S04]  /*38b0*/  IMAD.WIDE.U32 R34, R28, UR8, R34 ;  /* 0x000000081c227c25 */ /* 0x000fc8000f8e0022 */
[----:B------:R-:W-:Y:S01]  /*38c0*/  FMUL.FTZ R5, R6, UR13 ;  /* 0x0000000d06057c20 */ /* 0x000fe20008410000 */
[----:B------:R-:W-:Y:S01]  /*38d0*/  FMUL.FTZ R4, R15, UR13 ;  /* 0x0000000d0f047c20 */ /* 0x000fe20008410000 */
[----:B------:R-:W-:Y:S01]  /*38e0*/  IMAD R3, R28, UR9, R3 ;  /* 0x000000091c037c24 */ /* 0x000fe2000f8e0203 */
[----:B------:R-:W-:Y:S02]  /*38f0*/  ULDC.64 UR8, c[0x0][0x210] ;  /* 0x0000840000087ab9 */ /* 0x000fe40000000a00 */
[----:B------:R-:W-:Y:S02]  /*3900*/  LEA R2, P0, R34, UR8, 0x1 ;  /* 0x0000000822027c11 */ /* 0x000fe4000f8008ff */
[----:B------:R-:W-:Y:S02]  /*3910*/  IADD3 R3, R35, R3, RZ ;  /* 0x0000000323037210 */ /* 0x000fe40007ffe0ff */
[----:B------:R-:W-:Y:S02]  /*3920*/  F2FP.BF16.F32.PACK_AB R5, R4, R5 ;  /* 0x000000050405723e */ /* 0x000fe400000010ff */
[----:B------:R-:W-:-:S05]  /*3930*/  LEA.HI.X R3, R34, UR9, R3, 0x1, P0 ;  /* 0x0000000922037c11 */ /* 0x000fca00080f0c03 */
[----:B------:R0:W-:Y:S02]  /*3940*/  STG.E desc[UR14][R2.64], R5 ;  /* 0x0000000502007986 */ /* 0x0001e4000c10190e */
.L_x_27:
[----:B------:R-:W-:Y:S05]  /*3950*/  BSYNC B0 ;  /* 0x0000000000007941 */ /* 0x000fea0003800000 */
.L_x_26:
[----:B------:R-:W-:Y:S01]  /*3960*/  ULDC UR8, c[0x0][0x10] ;  /* 0x0000040000087ab9 */ /* 0x000fe20000000800 */
[----:B------:R-:W-:Y:S02]  /*3970*/  UIADD3 UR4, UR4, 0x1, URZ ;  /* 0x0000000104047890 */ /* 0x000fe4000fffe03f */
[----:B------:R-:W-:-:S04]  /*3980*/  UIADD3 UR7, UR8, UR7, URZ ;  /* 0x0000000708077290 */ /* 0x000fc8000fffe03f */
[----:B------:R-:W-:-:S06]  /*3990*/  UISETP.GE.AND UP0, UPT, UR7, UR5, UPT ;  /* 0x000000050700728c */ /* 0x000fcc000bf06270 */
[----:B------:R-:W-:-:S13]  /*39a0*/  PLOP3.LUT P0, PT, PT, PT, UP0, 0x80, 0x0 ;  /* 0x000000000000781c */ /* 0x000fda0003f0f008 */
[----:B------:R-:W-:Y:S05]  /*39b0*/  @!P0 BRA `(.L_x_28) ;  /* 0xffffffc800588947 */ /* 0x000fea000383ffff */
.L_x_1:
[----:B------:R-:W1:Y:S01]  /*39c0*/  LDC R4, c[0x0][0xc] ;  /* 0x00000300ff047b82 */ /* 0x000e620000000800 */
[----:B------:R-:W-:Y:S01]  /*39d0*/  ISETP.NE.AND P1, PT, R31, RZ, PT ;  /* 0x000000ff1f00720c */ /* 0x000fe20003f25270 */
[----:B------:R-:W-:Y:S06]  /*39e0*/  BSSY B0, `(.L_x_29) ;  /* 0x0000011000007945 */ /* 0x000fec0003800000 */
[----:B------:R-:W2:Y:S08]  /*39f0*/  LDC R7, c[0x0][0x10] ;  /* 0x00000400ff077b82 */ /* 0x000eb00000000800 */
[----:B0-----:R-:W0:Y:S01]  /*3a00*/  LDC.64 R2, c[0x0][0x258] ;  /* 0x00009600ff027b82 */ /* 0x001e220000000a00 */
[----:B-1----:R-:W-:-:S02]  /*3a10*/  ISETP.NE.AND P0, PT, R4, 0x1, PT ;  /* 0x000000010400780c */ /* 0x002fc40003f05270 */
[----:B--2---:R-:W-:-:S04]  /*3a20*/  SHF.L.U32 R0, R7, 0x1, RZ ;  /* 0x0000000107007819 */ /* 0x004fc800000006ff */
[----:B------:R-:W-:-:S05]  /*3a30*/  SEL R5, R0, RZ, P0 ;  /* 0x000000ff00057207 */ /* 0x000fca0000000000 */
[----:B0-----:R-:W-:Y:S01]  /*3a40*/  IMAD.WIDE.U32 R2, R5, 0x4, R2 ;  /* 0x0000000405027825 */ /* 0x001fe200078e0002 */
[----:B------:R-:W-:Y:S06]  /*3a50*/  @P1 BRA `(.L_x_30) ;  /* 0x0000000000241947 */ /* 0x000fec0003800000 */
[----:B------:R-:W0:Y:S01]  /*3a60*/  S2R R0, SR_LANEID ;  /* 0x0000000000007919 */ /* 0x000e220000000000 */
[----:B------:R-:W-:Y:S02]  /*3a70*/  VOTEU.ANY UR4, UPT, PT ;  /* 0x0000000000047886 */ /* 0x000fe400038e0100 */
[----:B------:R-:W-:Y:S02]  /*3a80*/  UFLO.U32 UR5, UR4 ;  /* 0x00000004000572bd */ /* 0x000fe400080e0000 */
[----:B------:R-:W1:Y:S04]  /*3a90*/  POPC R5, UR4 ;  /* 0x0000000400057d09 */ /* 0x000e680008000000 */
[----:B0-----:R-:W-:-:S13]  /*3aa0*/  ISETP.EQ.U32.AND P0, PT, R0, UR5, PT ;  /* 0x0000000500007c0c */ /* 0x001fda000bf02070 */
[----:B------:R-:W-:Y:S06]  /*3ab0*/  @P0 MEMBAR.ALL.GPU ;  /* 0x0000000000000992 */ /* 0x000fec000000a000 */
[----:B------:R-:W-:-:S00]  /*3ac0*/  @P0 ERRBAR ;  /* 0x00000000000009ab */ /* 0x000fc00000000000 */
[----:B------:R-:W-:Y:S06]  /*3ad0*/  @P0 CGAERRBAR ;  /* 0x00000000000005ab */ /* 0x000fec0000000000 */
[----:B-1----:R0:W-:Y:S02]  /*3ae0*/  @P0 REDG.E.ADD.S32.STRONG.GPU desc[UR14][R2.64], R5 ;  /* 0x000000050200098e */ /* 0x0021e4000c10e38e */
.L_x_30:
[----:B------:R-:W-:Y:S05]  /*3af0*/  BSYNC B0 ;  /* 0x0000000000007941 */ /* 0x000fea0003800000 */
.L_x_29:
[----:B------:R-:W1:Y:S01]  /*3b00*/  S2UR UR4, SR_CTAID.X ;  /* 0x00000000000479c3 */ /* 0x000e620000002500 */
[----:B------:R-:W-:Y:S02]  /*3b10*/  IADD3 R0, R4, -0x1, RZ ;  /* 0xffffffff04007810 */ /* 0x000fe40007ffe0ff */
[----:B0-----:R-:W-:-:S05]  /*3b20*/  IADD3 R5, R7, -0x1, RZ ;  /* 0xffffffff07057810 */ /* 0x001fca0007ffe0ff */
[----:B------:R-:W0:Y:S01]  /*3b30*/  S2UR UR5, SR_CTAID.Y ;  /* 0x00000000000579c3 */ /* 0x000e220000002600 */
[----:B-1----:R-:W-:-:S04]  /*3b40*/  ISETP.NE.AND P0, PT, R0, UR4, PT ;  /* 0x0000000400007c0c */ /* 0x002fc8000bf05270 */
[----:B0-----:R-:W-:-:S13]  /*3b50*/  ISETP.NE.OR P0, PT, R5, UR5, P0 ;  /* 0x0000000505007c0c */ /* 0x001fda0008705670 */
[----:B------:R-:W-:Y:S05]  /*3b60*/  @P0 EXIT ;  /* 0x000000000000094d */ /* 0x000fea0003800000 */
[----:B------:R-:W-:Y:S05]  /*3b70*/  @P1 BRA `(.L_x_31) ;  /* 0x0000000000201947 */ /* 0x000fea0003800000 */
[----:B------:R-:W-:-:S05]  /*3b80*/  IMAD R0, R4, R7, RZ ;  /* 0x0000000704007224 */ /* 0x000fca00078e02ff */
[----:B------:R-:W-:-:S13]  /*3b90*/  ISETP.NE.AND P0, PT, R0, -0x1, PT ;  /* 0xffffffff0000780c */ /* 0x000fda0003f05270 */
[----:B------:R-:W-:Y:S05]  /*3ba0*/  @!P0 BRA `(.L_x_31) ;  /* 0x0000000000148947 */ /* 0x000fea0003800000 */
.L_x_32:
[----:B------:R-:W2:Y:S04]  /*3bb0*/  LDG.E.STRONG.GPU R5, desc[UR14][R2.64] ;  /* 0x0000000e02057981 */ /* 0x000ea8000c1ef900 */
[----:B--2---:R-:W-:Y:S01]  /*3bc0*/  CCTL.IVALL ;  /* 0x00000000ff00798f */ /* 0x004fe20002000000 */
[----:B------:R-:W-:Y:S05]  /*3bd0*/  YIELD ;  /* 0x0000000000007946 */ /* 0x000fea0003800000 */
[----:B------:R-:W-:-:S13]  /*3be0*/  ISETP.NE.AND P0, PT, R5, R0, PT ;  /* 0x000000000500720c */ /* 0x000fda0003f05270 */
[----:B------:R-:W-:Y:S05]  /*3bf0*/  @P0 BRA `(.L_x_32) ;  /* 0xfffffffc00ec0947 */ /* 0x000fea000383ffff */
.L_x_31:
[----:B------:R-:W-:Y:S05]  /*3c00*/  WARPSYNC.ALL ;  /* 0x0000000000007948 */ /* 0x000fea0003800000 */
[----:B------:R-:W0:Y:S01]  /*3c10*/  LDC.64 R6, c[0x0][0x288] ;  /* 0x0000a200ff067b82 */ /* 0x000e220000000a00 */
[----:B------:R-:W-:-:S07]  /*3c20*/  SHF.R.S32.HI R8, RZ, 0x1f, R31 ;  /* 0x0000001fff087819 */ /* 0x000fce000001141f */
[----:B------:R-:W-:Y:S01]  /*3c30*/  BAR.SYNC.DEFER_BLOCKING 0x0 ;  /* 0x0000000000007b1d */ /* 0x000fe20000010000 */
[----:B0-----:R-:W-:-:S04]  /*3c40*/  LEA.HI R0, P0, R7, R6, RZ, 0x1 ;  /* 0x0000000607007211 */ /* 0x001fc800078108ff */
[----:B------:R-:W-:-:S04]  /*3c50*/  IADD3.X R9, RZ, R7, RZ, P0, !PT ;  /* 0x00000007ff097210 */ /* 0x000fc800007fe4ff */
[--C-:B------:R-:W-:Y:S02]  /*3c60*/  SHF.R.S64 R0, R0, 0x1, R9.reuse ;  /* 0x0000000100007819 */ /* 0x100fe40000001009 */
[----:B------:R-:W-:Y:S02]  /*3c70*/  SHF.R.S32.HI R9, RZ, 0x1, R9 ;  /* 0x00000001ff097819 */ /* 0x000fe40000011409 */
[----:B------:R-:W-:-:S04]  /*3c80*/  ISETP.GT.U32.AND P0, PT, R0, R31, PT ;  /* 0x0000001f0000720c */ /* 0x000fc80003f04070 */
[----:B------:R-:W-:-:S13]  /*3c90*/  ISETP.GT.AND.EX P0, PT, R9, R8, PT, P0 ;  /* 0x000000080900720c */ /* 0x000fda0003f04300 */
[----:B------:R-:W-:Y:S05]  /*3ca0*/  @!P0 EXIT ;  /* 0x000000000000894d */ /* 0x000fea0003800000 */
[C---:B------:R-:W-:Y:S01]  /*3cb0*/  IMAD.WIDE.U32 R10, R6.reuse, 0x3, RZ ;  /* 0x00000003060a7825 */ /* 0x040fe200078e00ff */
[----:B------:R-:W-:Y:S01]  /*3cc0*/  LEA R13, R7, R7, 0x1 ;  /* 0x00000007070d7211 */ /* 0x000fe200078e08ff */
[----:B------:R-:W0:Y:S01]  /*3cd0*/  LDC.64 R4, c[0x0][0x218] ;  /* 0x00008600ff047b82 */ /* 0x000e220000000a00 */
[----:B------:R-:W-:Y:S01]  /*3ce0*/  SHF.L.U64.HI R7, R6, 0x2, R7 ;  /* 0x0000000206077819 */ /* 0x000fe20000010207 */
[----:B------:R-:W-:Y:S01]  /*3cf0*/  ULDC.64 UR4, c[0x0][0x268] ;  /* 0x00009a0000047ab9 */ /* 0x000fe20000000a00 */
[----:B------:R-:W-:Y:S02]  /*3d00*/  IADD3 R13, R11, R13, RZ ;  /* 0x0000000d0b0d7210 */ /* 0x000fe40007ffe0ff */
[----:B------:R-:W-:Y:S02]  /*3d10*/  SHF.L.U64.HI R33, R0, 0x2, R9 ;  /* 0x0000000200217819 */ /* 0x000fe40000010209 */
[----:B------:R-:W-:Y:S01]  /*3d20*/  LEA.HI R10, P0, R13, R10, RZ, 0x1 ;  /* 0x0000000a0d0a7211 */ /* 0x000fe200078108ff */
[----:B------:R-:W1:Y:S03]  /*3d30*/  LDC.64 R2, c[0x0][0x220] ;  /* 0x00008800ff027b82 */ /* 0x000e660000000a00 */
[----:B------:R-:W-:-:S04]  /*3d40*/  IADD3.X R13, RZ, R13, RZ, P0, !PT ;  /* 0x0000000dff0d7210 */ /* 0x000fc800007fe4ff */
[--C-:B------:R-:W-:Y:S02]  /*3d50*/  SHF.R.S64 R27, R10, 0x1, R13.reuse ;  /* 0x000000010a1b7819 */ /* 0x100fe4000000100d */
[----:B------:R-:W-:-:S04]  /*3d60*/  SHF.R.S32.HI R10, RZ, 0x1, R13 ;  /* 0x00000001ff0a7819 */ /* 0x000fc8000001140d */
[----:B------:R-:W-:-:S07]  /*3d70*/  SHF.L.U64.HI R29, R27, 0x2, R10 ;  /* 0x000000021b1d7819 */ /* 0x000fce000001020a */
.L_x_33:
[----:B------:R-:W-:-:S04]  /*3d80*/  LEA R16, P0, R31, UR4, 0x2 ;  /* 0x000000041f107c11 */ /* 0x000fc8000f8010ff */
[----:B------:R-:W-:Y:S02]  /*3d90*/  LEA.HI.X R17, R31, UR5, R8, 0x2, P0 ;  /* 0x000000051f117c11 */ /* 0x000fe400080f1408 */
[-C--:B------:R-:W-:Y:S02]  /*3da0*/  LEA R18, P0, R0, R16.reuse, 0x2 ;  /* 0x0000001000127211 */ /* 0x080fe400078010ff */
[-C--:B------:R-:W-:Y:S01]  /*3db0*/  LEA R22, P1, R6, R16.reuse, 0x2 ;  /* 0x0000001006167211 */ /* 0x080fe200078210ff */
[----:B--2---:R-:W2:Y:S01]  /*3dc0*/  LDG.E R10, desc[UR14][R16.64] ;  /* 0x0000000e100a7981 */ /* 0x004ea2000c1e1900 */
[----:B------:R-:W-:Y:S02]  /*3dd0*/  LEA R20, P2, R27, R16, 0x2 ;  /* 0x000000101b147211 */ /* 0x000fe400078410ff */
[----:B------:R-:W-:Y:S02]  /*3de0*/  IADD3.X R19, R17, R33, RZ, P0, !PT ;  /* 0x0000002111137210 */ /* 0x000fe400007fe4ff */
[----:B------:R-:W-:-:S02]  /*3df0*/  IADD3.X R23, R7, R17, RZ, P1, !PT ;  /* 0x0000001107177210 */ /* 0x000fc40000ffe4ff */
[----:B------:R-:W-:Y:S01]  /*3e00*/  IADD3.X R21, R17, R29, RZ, P2, !PT ;  /* 0x0000001d11157210 */ /* 0x000fe200017fe4ff */
[----:B------:R-:W2:Y:S04]  /*3e10*/  LDG.E R11, desc[UR14][R18.64] ;  /* 0x0000000e120b7981 */ /* 0x000ea8000c1e1900 */
[----:B------:R-:W3:Y:S04]  /*3e20*/  LDG.E R24, desc[UR14][R22.64] ;  /* 0x0000000e16187981 */ /* 0x000ee8000c1e1900 */
[----:B------:R-:W3:Y:S01]  /*3e30*/  LDG.E R25, desc[UR14][R20.64] ;  /* 0x0000000e14197981 */ /* 0x000ee2000c1e1900 */
[----:B------:R-:W-:-:S02]  /*3e40*/  SHF.L.U32 R15, R31, 0x1, RZ ;  /* 0x000000011f0f7819 */ /* 0x000fc400000006ff */
[----:B------:R-:W-:-:S03]  /*3e50*/  IADD3 R31, R31, 0x2a0, RZ ;  /* 0x000002a01f1f7810 */ /* 0x000fc60007ffe0ff */
[----:B0-----:R-:W-:-:S04]  /*3e60*/  IMAD.WIDE R12, R15, 0x4, R4 ;  /* 0x000000040f0c7825 */ /* 0x001fc800078e0204 */
[----:B-1----:R-:W-:Y:S01]  /*3e70*/  IMAD.WIDE R14, R15, 0x4, R2 ;  /* 0x000000040f0e7825 */ /* 0x002fe200078e0202 */
[----:B------:R-:W-:Y:S02]  /*3e80*/  ISETP.GT.U32.AND P0, PT, R0, R31, PT ;  /* 0x0000001f0000720c */ /* 0x000fe40003f04070 */
[----:B------:R-:W-:-:S04]  /*3e90*/  SHF.R.S32.HI R8, RZ, 0x1f, R31 ;  /* 0x0000001fff087819 */ /* 0x000fc8000001141f */
[----:B------:R-:W-:Y:S01]  /*3ea0*/  ISETP.GT.AND.EX P0, PT, R9, R8, PT, P0 ;  /* 0x000000080900720c */ /* 0x000fe20003f04300 */
[----:B--2---:R2:W-:Y:S04]  /*3eb0*/  STG.E.64 desc[UR14][R12.64], R10 ;  /* 0x0000000a0c007986 */ /* 0x0045e8000c101b0e */
[----:B---3--:R2:W-:Y:S08]  /*3ec0*/  STG.E.64 desc[UR14][R14.64], R24 ;  /* 0x000000180e007986 */ /* 0x0085f0000c101b0e */
[----:B------:R-:W-:Y:S05]  /*3ed0*/  @P0 BRA `(.L_x_33) ;  /* 0xfffffffc00a80947 */ /* 0x000fea000383ffff */
[----:B------:R-:W-:Y:S05]  /*3ee0*/  EXIT ;  /* 0x000000000000794d */ /* 0x000fea0003800000 */
.L_x_34:
        /* <DEDUP_REMOVED lines=9> */
.L_x_3224:


//--------------------- .text._Z35group_norm_nhwc_bwd_one_pass_kernelI11Bf16IOFp32WLi128ELi42ELi672EEv26Group_norm_nhwc_bwd_params --------------------------
	.section	.text._Z35group_norm_nhwc_bwd_one_pass_kernelI11Bf16IOFp32WLi128ELi42ELi672EEv26Group_norm_nhwc_bwd_params,"ax",@progbits
	.align	128
        .global         _Z35group_norm_nhwc_bwd_one_pass_kernelI11Bf16IOFp32WLi128ELi42ELi672EEv26Group_norm_nhwc_bwd_params
        .type           _Z35group_norm_nhwc_bwd_one_pass_kernelI11Bf16IOFp32WLi128ELi42ELi672EEv26Group_norm_nhwc_bwd_params,@function
        .size           _Z35group_norm_nhwc_bwd_one_pass_kernelI11Bf16IOFp32WLi128ELi42ELi672EEv26Group_norm_nhwc_bwd_params,(.L_x_3225 - _Z35group_norm_nhwc_bwd_one_pass_kernelI11Bf16IOFp32WLi128ELi42ELi672EEv26Group_norm_nhwc_bwd_params)
        .other          _Z35group_norm_nhwc_bwd_one_pass_kernelI11Bf16IOFp32WLi128ELi42ELi672EEv26Group_norm_nhwc_bwd_params,@"STO_CUDA_ENTRY STV_DEFAULT"
_Z35group_norm_nhwc_bwd_one_pass_kernelI11Bf16IOFp32WLi128ELi42ELi672EEv26Group_norm_nhwc_bwd_params:
.text._Z35group_norm_nhwc_bwd_one_pass_kernelI11Bf16IOFp32WLi128ELi42ELi672EEv26Group_norm_nhwc_bwd_params:
[----:B------:R-:W-:Y:S01]  /*0000*/  LDC R1, c[0x0][0x28] ;  /* 0x00000a00ff017b82 */ /* 0x000fe20000000800 */
[----:B------:R-:W0:Y:S01]  /*0010*/  S2R R53, SR_CTAID.Y ;  /* 0x0000000000357919 */ /* 0x000e220000002600 */
[----:B------:R-:W-:Y:S01]  /*0020*/  ULDC UR4, c[0x0][0x2a0] ;  /* 0x0000a80000047ab9 */ /* 0x000fe20000000800 */
[----:B------:R-:W-:Y:S01]  /*0030*/  ULDC UR5, c[0x0][0x270] ;  /* 0x00009c0000057ab9 */ /* 0x000fe20000000800 */
[----:B------:R-:W-:Y:S01]  /*0040*/  ULDC.64 UR8, c[0x0][0x208] ;  /* 0x0000820000087ab9 */ /* 0x000fe20000000a00 */
[----:B------:R-:W1:Y:S01]  /*0050*/  S2R R54, SR_TID.X ;  /* 0x0000000000367919 */ /* 0x000e620000002100 */
[----:B------:R-:W-:-:S06]  /*0060*/  UIMAD UR4, UR4, UR5, URZ ;  /* 0x00000005040472a4 */ /* 0x000fcc000f8e023f */
[----:B0-----:R-:W-:Y:S01]  /*0070*/  ISETP.GE.AND P0, PT, R53, UR4, PT ;  /* 0x0000000435007c0c */ /* 0x001fe2000bf06270 */
[----:B-1----:R-:W-:-:S05]  /*0080*/  IMAD.WIDE.U32 R2, R54, -0x79e79e79, RZ ;  /* 0x8618618736027825 */ /* 0x002fca00078e00ff */
[----:B------:R-:W-:-:S04]  /*0090*/  IADD3 R2, -R3, R54, RZ ;  /* 0x0000003603027210 */ /* 0x000fc80007ffe1ff */
[----:B------:R-:W-:-:S03]  /*00a0*/  LEA.HI R2, R2, R3, RZ, 0x1f ;  /* 0x0000000302027211 */ /* 0x000fc600078ff8ff */
[----:B------:R-:W-:Y:S05]  /*00b0*/  @P0 BRA `(.L_x_35) ;  /* 0x0000004400a40947 */ /* 0x000fea0003800000 */
[----:B------:R-:W0:Y:S01]  /*00c0*/  LDC.64 R4, c[0x0][0x288] ;  /* 0x0000a200ff047b82 */ /* 0x000e220000000a00 */
[----:B------:R-:W-:Y:S01]  /*00d0*/  SHF.R.U32.HI R52, RZ, 0x4, R2 ;  /* 0x00000004ff347819 */ /* 0x000fe20000011602 */
[----:B------:R-:W1:Y:S01]  /*00e0*/  S2R R8, SR_LANEID ;  /* 0x0000000000087919 */ /* 0x000e620000000000 */
[----:B------:R-:W-:Y:S01]  /*00f0*/  ULDC.64 UR10, c[0x0][0x290] ;  /* 0x0000a400000a7ab9 */ /* 0x000fe20000000a00 */
[----:B------:R-:W-:Y:S01]  /*0100*/  UMOV UR5, 0x400 ;  /* 0x0000040000057882 */ /* 0x000fe20000000000 */
[----:B------:R-:W-:Y:S01]  /*0110*/  HFMA2.MMA R48, -RZ, RZ, 0, 0 ;  /* 0x00000000ff307435 */ /* 0x000fe200000001ff */
[----:B------:R-:W-:Y:S02]  /*0120*/  IMAD R55, R52, -0x15, R54 ;  /* 0xffffffeb34377824 */ /* 0x000fe400078e0236 */
[----:B------:R-:W2:Y:S03]  /*0130*/  S2UR UR7, SR_CTAID.X ;  /* 0x00000000000779c3 */ /* 0x000ea60000002500 */
[----:B------:R-:W-:-:S05]  /*0140*/  SHF.L.U32 R55, R55, 0x1, RZ ;  /* 0x0000000137377819 */ /* 0x000fca00000006ff */
[----:B------:R-:W2:Y:S08]  /*0150*/  LDC R9, c[0x0][0x2ac] ;  /* 0x0000ab00ff097b82 */ /* 0x000eb00000000800 */
[----:B------:R-:W3:Y:S01]  /*0160*/  S2UR UR6, SR_CgaCtaId ;  /* 0x00000000000679c3 */ /* 0x000ee20000008800 */
[----:B0-----:R-:W-:Y:S01]  /*0170*/  IMAD.WIDE.U32 R2, R4, 0x3, RZ ;  /* 0x0000000304027825 */ /* 0x001fe200078e00ff */
[----:B------:R-:W-:-:S02]  /*0180*/  LEA R7, R5, R5, 0x1 ;  /* 0x0000000505077211 */ /* 0x000fc400078e08ff */
[----:B------:R-:W-:Y:S02]  /*0190*/  LEA.HI R0, P0, R5, R4, RZ, 0x1 ;  /* 0x0000000405007211 */ /* 0x000fe400078108ff */
[----:B------:R-:W-:-:S04]  /*01a0*/  IADD3 R7, R3, R7, RZ ;  /* 0x0000000703077210 */ /* 0x000fc80007ffe0ff */
[----:B------:R-:W-:-:S04]  /*01b0*/  LEA.HI R2, P2, R7, R2, RZ, 0x1 ;  /* 0x0000000207027211 */ /* 0x000fc800078508ff */
[----:B------:R-:W-:Y:S01]  /*01c0*/  IADD3.X R7, RZ, R7, RZ, P2, !PT ;  /* 0x00000007ff077210 */ /* 0x000fe200017fe4ff */
[----:B--2---:R-:W-:Y:S01]  /*01d0*/  IMAD R52, R9, UR7, R52 ;  /* 0x0000000709347c24 */ /* 0x004fe2000f8e0234 */
[----:B------:R-:W-:Y:S02]  /*01e0*/  IADD3.X R9, RZ, R5, RZ, P0, !PT ;  /* 0x00000005ff097210 */ /* 0x000fe400007fe4ff */
[----:B------:R-:W-:Y:S02]  /*01f0*/  SHF.R.S32.HI R5, RZ, 0x1f, R54 ;  /* 0x0000001fff057819 */ /* 0x000fe40000011436 */
[----:B------:R-:W-:Y:S01]  /*0200*/  ISETP.GE.U32.AND P1, PT, R52, UR10, PT ;  /* 0x0000000a34007c0c */ /* 0x000fe2000bf26070 */
[----:B------:R-:W-:Y:S01]  /*0210*/  ULDC.U8 UR10, c[0x0][0x2a4] ;  /* 0x0000a900000a7ab9 */ /* 0x000fe20000000000 */
[----:B------:R-:W-:Y:S01]  /*0220*/  LEA.HI R5, R5, R54, RZ, 0x5 ;  /* 0x0000003605057211 */ /* 0x000fe200078f28ff */
[----:B---3--:R-:W-:Y:S01]  /*0230*/  ULEA UR5, UR6, UR5, 0x18 ;  /* 0x0000000506057291 */ /* 0x008fe2000f8ec03f */
[----:B------:R-:W-:-:S02]  /*0240*/  SHF.R.S32.HI R3, RZ, 0x1f, R52 ;  /* 0x0000001fff037819 */ /* 0x000fc40000011434 */
[----:B------:R-:W-:Y:S02]  /*0250*/  SHF.R.S32.HI R4, RZ, 0x5, R5 ;  /* 0x00000005ff047819 */ /* 0x000fe40000011405 */
[----:B------:R-:W-:Y:S02]  /*0260*/  SHF.R.S64 R2, R2, 0x1, R7 ;  /* 0x0000000102027819 */ /* 0x000fe40000001007 */
[----:B------:R-:W-:Y:S02]  /*0270*/  ISETP.GE.AND.EX P1, PT, R3, UR11, PT, P1 ;  /* 0x0000000b03007c0c */ /* 0x000fe4000bf26310 */
[--C-:B------:R-:W-:Y:S02]  /*0280*/  SHF.R.S64 R0, R0, 0x1, R9.reuse ;  /* 0x0000000100007819 */ /* 0x100fe40000001009 */
[----:B------:R-:W-:Y:S02]  /*0290*/  SHF.R.S32.HI R5, RZ, 0x1, R9 ;  /* 0x00000001ff057819 */ /* 0x000fe40000011409 */
[----:B------:R-:W-:-:S02]  /*02a0*/  SHF.R.S32.HI R7, RZ, 0x1, R7 ;  /* 0x00000001ff077819 */ /* 0x000fc40000011407 */
[C---:B------:R-:W-:Y:S02]  /*02b0*/  IADD3 R51, R52.reuse, 0x20, RZ ;  /* 0x0000002034337810 */ /* 0x040fe40007ffe0ff */
[----:B------:R-:W-:Y:S02]  /*02c0*/  IADD3 R50, R52, 0x40, RZ ;  /* 0x0000004034327810 */ /* 0x000fe40007ffe0ff */
[----:B------:R-:W-:Y:S02]  /*02d0*/  ISETP.LT.U32.AND P1, PT, R54, 0x2a0, !P1 ;  /* 0x000002a03600780c */ /* 0x000fe40004f21070 */
[----:B------:R-:W-:Y:S02]  /*02e0*/  IADD3 R49, R52, 0x60, RZ ;  /* 0x0000006034317810 */ /* 0x000fe40007ffe0ff */
[----:B------:R-:W-:Y:S02]  /*02f0*/  LEA R4, R4, UR5, 0x3 ;  /* 0x0000000504047c11 */ /* 0x000fe4000f8e18ff */
[----:B------:R-:W-:-:S02]  /*0300*/  SHF.L.U64.HI R5, R0, 0x2, R5 ;  /* 0x0000000200057819 */ /* 0x000fc40000010205 */
[----:B-1----:R-:W-:-:S07]  /*0310*/  SHF.L.U64.HI R6, R2, 0x2, R7 ;  /* 0x0000000202067819 */ /* 0x002fce0000010207 */
.L_x_70:
[----:B------:R-:W0:Y:S01]  /*0320*/  LDC R14, c[0x0][0x2a0] ;  /* 0x0000a800ff0e7b82 */ /* 0x000e220000000800 */
[----:B------:R-:W-:Y:S01]  /*0330*/  IABS R13, R53 ;  /* 0x00000035000d7213 */ /* 0x000fe20000000000 */
[----:B------:R-:W-:Y:S01]  /*0340*/  ULDC.64 UR14, c[0x0][0x290] ;  /* 0x0000a400000e7ab9 */ /* 0x000fe20000000a00 */
[----:B------:R-:W-:Y:S01]  /*0350*/  ISETP.GE.AND P3, PT, R53, RZ, PT ;  /* 0x000000ff3500720c */ /* 0x000fe20003f66270 */
[----:B------:R-:W-:Y:S01]  /*0360*/  ULDC.64 UR12, c[0x0][0x298] ;  /* 0x0000a600000c7ab9 */ /* 0x000fe20000000a00 */
[----:B------:R-:W-:Y:S02]  /*0370*/  SHF.R.S32.HI R15, RZ, 0x1f, R55 ;  /* 0x0000001fff0f7819 */ /* 0x000fe40000011437 */
[----:B------:R-:W-:Y:S01]  /*0380*/  CS2R R46, SRZ ;  /* 0x00000000002e7805 */ /* 0x000fe2000001ff00 */
[----:B------:R-:W1:Y:S08]  /*0390*/  @P1 LDC.64 R16, c[0x0][0x288] ;  /* 0x0000a200ff101b82 */ /* 0x000e700000000a00 */
[----:B------:R-:W2:Y:S01]  /*03a0*/  @P1 LDC.64 R18, c[0x0][0x230] ;  /* 0x00008c00ff121b82 */ /* 0x000ea20000000a00 */
[----:B0-----:R-:W-:-:S07]  /*03b0*/  IABS R12, R14 ;  /* 0x0000000e000c7213 */ /* 0x001fce0000000000 */
[----:B------:R-:W0:Y:S01]  /*03c0*/  @P1 LDC.64 R20, c[0x0][0x228] ;  /* 0x00008a00ff141b82 */ /* 0x000e220000000a00 */
[----:B------:R-:W3:Y:S07]  /*03d0*/  I2F.RP R7, R12 ;  /* 0x0000000c00077306 */ /* 0x000eee0000209400 */
[----:B------:R-:W4:Y:S01]  /*03e0*/  LDC.64 R22, c[0x0][0x248] ;  /* 0x00009200ff167b82 */ /* 0x000f220000000a00 */
[----:B---3--:R-:W3:Y:S02]  /*03f0*/  MUFU.RCP R7, R7 ;  /* 0x0000000700077308 */ /* 0x008ee40000001000 */
[----:B---3--:R-:W-:-:S06]  /*0400*/  IADD3 R10, R7, 0xffffffe, RZ ;  /* 0x0ffffffe070a7810 */ /* 0x008fcc0007ffe0ff */
[----:B------:R3:W1:Y:S02]  /*0410*/  F2I.FTZ.U32.TRUNC.NTZ R11, R10 ;  /* 0x0000000a000b7305 */ /* 0x000664000021f000 */
[----:B---3--:R-:W-:Y:S02]  /*0420*/  MOV R10, RZ ;  /* 0x000000ff000a7202 */ /* 0x008fe40000000f00 */
[----:B-1----:R-:W-:-:S05]  /*0430*/  IADD3 R9, RZ, -R11, RZ ;  /* 0x8000000bff097210 */ /* 0x002fca0007ffe0ff */
[----:B------:R-:W-:-:S04]  /*0440*/  IMAD R9, R9, R12, RZ ;  /* 0x0000000c09097224 */ /* 0x000fc800078e02ff */
[----:B------:R-:W-:Y:S01]  /*0450*/  IMAD.HI.U32 R11, R11, R9, R10 ;  /* 0x000000090b0b7227 */ /* 0x000fe200078e000a */
[----:B------:R-:W-:-:S05]  /*0460*/  MOV R9, R13 ;  /* 0x0000000d00097202 */ /* 0x000fca0000000f00 */
[----:B------:R-:W-:-:S05]  /*0470*/  IMAD.HI.U32 R11, R11, R9, RZ ;  /* 0x000000090b0b7227 */ /* 0x000fca00078e00ff */
[----:B------:R-:W-:-:S05]  /*0480*/  IADD3 R7, -R11, RZ, RZ ;  /* 0x000000ff0b077210 */ /* 0x000fca0007ffe1ff */
[----:B------:R-:W-:Y:S01]  /*0490*/  IMAD R7, R12, R7, R9 ;  /* 0x000000070c077224 */ /* 0x000fe200078e0209 */
[----:B------:R-:W-:-:S04]  /*04a0*/  LOP3.LUT R9, R53, R14, RZ, 0x3c, !PT ;  /* 0x0000000e35097212 */ /* 0x000fc800078e3cff */
[----:B------:R-:W-:Y:S02]  /*04b0*/  ISETP.GT.U32.AND P2, PT, R12, R7, PT ;  /* 0x000000070c00720c */ /* 0x000fe40003f44070 */
[----:B------:R-:W-:Y:S02]  /*04c0*/  ISETP.GE.AND P4, PT, R9, RZ, PT ;  /* 0x000000ff0900720c */ /* 0x000fe40003f86270 */
[----:B------:R-:W-:-:S09]  /*04d0*/  SHF.R.S32.HI R9, RZ, 0x1f, R51 ;  /* 0x0000001fff097819 */ /* 0x000fd20000011433 */
[-C--:B------:R-:W-:Y:S02]  /*04e0*/  @!P2 IADD3 R7, R7, -R12.reuse, RZ ;  /* 0x8000000c0707a210 */ /* 0x080fe40007ffe0ff */
[----:B------:R-:W-:Y:S02]  /*04f0*/  @!P2 IADD3 R11, R11, 0x1, RZ ;  /* 0x000000010b0ba810 */ /* 0x000fe40007ffe0ff */
[CC--:B------:R-:W-:Y:S02]  /*0500*/  ISETP.GE.U32.AND P0, PT, R7.reuse, R12.reuse, PT ;  /* 0x0000000c0700720c */ /* 0x0c0fe40003f06070 */
[----:B------:R-:W-:Y:S02]  /*0510*/  ISETP.GT.U32.AND P2, PT, R12, R7, PT ;  /* 0x000000070c00720c */ /* 0x000fe40003f44070 */
[----:B------:R-:W-:-:S04]  /*0520*/  IADD3 R10, R7, -R12, RZ ;  /* 0x8000000c070a7210 */ /* 0x000fc80007ffe0ff */
[----:B------:R-:W-:Y:S02]  /*0530*/  SEL R7, R10, R7, !P2 ;  /* 0x000000070a077207 */ /* 0x000fe40005000000 */
[----:B------:R-:W-:Y:S02]  /*0540*/  LOP3.LUT R10, RZ, R14, RZ, 0x33, !PT ;  /* 0x0000000eff0a7212 */ /* 0x000fe400078e33ff */
[----:B------:R-:W-:Y:S02]  /*0550*/  @!P3 IADD3 R7, -R7, RZ, RZ ;  /* 0x000000ff0707b210 */ /* 0x000fe40007ffe1ff */
[----:B------:R-:W-:Y:S02]  /*0560*/  @P0 IADD3 R11, R11, 0x1, RZ ;  /* 0x000000010b0b0810 */ /* 0x000fe40007ffe0ff */
[----:B------:R-:W-:Y:S02]  /*0570*/  ISETP.NE.AND P0, PT, R14, RZ, PT ;  /* 0x000000ff0e00720c */ /* 0x000fe40003f05270 */
[----:B------:R-:W-:-:S02]  /*0580*/  @!P4 IADD3 R11, -R11, RZ, RZ ;  /* 0x000000ff0b0bc210 */ /* 0x000fc40007ffe1ff */
[C---:B------:R-:W-:Y:S02]  /*0590*/  SEL R7, R10.reuse, R7, !P0 ;  /* 0x000000070a077207 */ /* 0x040fe40004000000 */
[----:B------:R-:W-:Y:S02]  /*05a0*/  SEL R13, R10, R11, !P0 ;  /* 0x0000000b0a0d7207 */ /* 0x000fe40004000000 */
[----:B------:R-:W-:Y:S01]  /*05b0*/  ISETP.GE.U32.AND P0, PT, R51, UR14, PT ;  /* 0x0000000e33007c0c */ /* 0x000fe2000bf06070 */
[----:B------:R-:W-:Y:S01]  /*05c0*/  IMAD R30, R7, 0x2a, RZ ;  /* 0x0000002a071e7824 */ /* 0x000fe200078e02ff */
[----:B------:R-:W-:Y:S02]  /*05d0*/  SHF.R.S32.HI R10, RZ, 0x1f, R13 ;  /* 0x0000001fff0a7819 */ /* 0x000fe4000001140d */
[----:B------:R-:W-:Y:S02]  /*05e0*/  ISETP.GE.AND.EX P0, PT, R9, UR15, PT, P0 ;  /* 0x0000000f09007c0c */ /* 0x000fe4000bf06300 */
[----:B------:R-:W-:Y:S01]  /*05f0*/  IADD3 R58, P2, R55, R30, RZ ;  /* 0x0000001e373a7210 */ /* 0x000fe20007f5e0ff */
[----:B------:R-:W-:Y:S01]  /*0600*/  IMAD R10, R10, UR12, RZ ;  /* 0x0000000c0a0a7c24 */ /* 0x000fe2000f8e02ff */
[----:B------:R-:W-:-:S02]  /*0610*/  ISETP.GT.U32.OR P0, PT, R54, 0x29f, P0 ;  /* 0x0000029f3600780c */ /* 0x000fc40000704470 */
[----:B------:R-:W-:Y:S01]  /*0620*/  LEA.HI.X.SX32 R59, R30, R15, 0x1, P2 ;  /* 0x0000000f1e3b7211 */ /* 0x000fe200010f0eff */
[----:B------:R-:W-:Y:S01]  /*0630*/  IMAD R61, R13, UR13, R10 ;  /* 0x0000000d0d3d7c24 */ /* 0x000fe2000f8e020a */
[----:B------:R-:W-:Y:S01]  /*0640*/  SHF.R.S32.HI R11, RZ, 0x1f, R50 ;  /* 0x0000001fff0b7819 */ /* 0x000fe20000011432 */
[----:B------:R-:W-:Y:S01]  /*0650*/  @P1 IMAD R10, R3, R16, RZ ;  /* 0x00000010030a1224 */ /* 0x000fe200078e02ff */
[----:B------:R-:W-:Y:S01]  /*0660*/  ISETP.GE.U32.AND P2, PT, R50, UR14, PT ;  /* 0x0000000e32007c0c */ /* 0x000fe2000bf46070 */
[----:B------:R-:W-:Y:S01]  /*0670*/  IMAD.WIDE.U32 R58, R13, UR12, R58 ;  /* 0x0000000c0d3a7c25 */ /* 0x000fe2000f8e003a */
[----:B------:R-:W-:Y:S02]  /*0680*/  SHF.R.S32.HI R13, RZ, 0x1f, R49 ;  /* 0x0000001fff0d7819 */ /* 0x000fe40000011431 */
[----:B------:R-:W-:Y:S01]  /*0690*/  ISETP.GE.AND.EX P2, PT, R11, UR15, PT, P2 ;  /* 0x0000000f0b007c0c */ /* 0x000fe2000bf46320 */
[----:B------:R-:W-:Y:S01]  /*06a0*/  @P1 IMAD R17, R52, R17, R10 ;  /* 0x0000001134111224 */ /* 0x000fe200078e020a */
[----:B------:R-:W-:Y:S01]  /*06b0*/  IADD3 R61, R59, R61, RZ ;  /* 0x0000003d3b3d7210 */ /* 0x000fe20007ffe0ff */
[----:B------:R-:W1:Y:S01]  /*06c0*/  @!P0 LDC.64 R14, c[0x0][0x288] ;  /* 0x0000a200ff0e8b82 */ /* 0x000e620000000a00 */
[----:B------:R-:W-:-:S02]  /*06d0*/  ISETP.GT.U32.OR P2, PT, R54, 0x29f, P2 ;  /* 0x0000029f3600780c */ /* 0x000fc40001744470 */
[----:B------:R-:W-:Y:S02]  /*06e0*/  @P1 MOV R60, R58 ;  /* 0x0000003a003c1202 */ /* 0x000fe40000000f00 */
[----:B------:R-:W-:-:S03]  /*06f0*/  ISETP.GE.U32.AND P3, PT, R49, UR14, PT ;  /* 0x0000000e31007c0c */ /* 0x000fc6000bf66070 */
[----:B------:R-:W-:Y:S01]  /*0700*/  @P1 IMAD.WIDE.U32 R24, R52, R16, R60 ;  /* 0x0000001034181225 */ /* 0x000fe200078e003c */
[----:B------:R-:W-:-:S04]  /*0710*/  ISETP.GE.AND.EX P3, PT, R13, UR15, PT, P3 ;  /* 0x0000000f0d007c0c */ /* 0x000fc8000bf66330 */
[----:B------:R-:W-:Y:S02]  /*0720*/  @P1 IADD3 R25, R25, R17, RZ ;  /* 0x0000001119191210 */ /* 0x000fe40007ffe0ff */
[C---:B------:R-:W-:Y:S01]  /*0730*/  @P1 SHF.L.U32 R27, R24.reuse, 0x1, RZ ;  /* 0x00000001181b1819 */ /* 0x040fe200000006ff */
[----:B------:R-:W3:Y:S01]  /*0740*/  @!P2 LDC.64 R16, c[0x0][0x288] ;  /* 0x0000a200ff10ab82 */ /* 0x000ee20000000a00 */
[----:B------:R-:W-:Y:S02]  /*0750*/  @P1 SHF.L.U64.HI R10, R24, 0x1, R25 ;  /* 0x00000001180a1819 */ /* 0x000fe40000010219 */
[----:B------:R-:W-:Y:S02]  /*0760*/  ISETP.GT.U32.OR P3, PT, R54, 0x29f, P3 ;  /* 0x0000029f3600780c */ /* 0x000fe40001f64470 */
[----:B--2---:R-:W-:Y:S02]  /*0770*/  @P1 IADD3 R32, P4, R27, R18, RZ ;  /* 0x000000121b201210 */ /* 0x004fe40007f9e0ff */
[----:B------:R-:W-:Y:S01]  /*0780*/  @!P0 MOV R34, R58 ;  /* 0x0000003a00228202 */ /* 0x000fe20000000f00 */
[----:B------:R-:W2:Y:S01]  /*0790*/  @!P0 LDC.64 R24, c[0x0][0x230] ;  /* 0x00008c00ff188b82 */ /* 0x000ea20000000a00 */
[----:B------:R-:W-:-:S02]  /*07a0*/  @P1 IADD3.X R33, R10, R19, RZ, P4, !PT ;  /* 0x000000130a211210 */ /* 0x000fc400027fe4ff */
[----:B0-----:R-:W-:Y:S01]  /*07b0*/  @P1 IADD3 R20, P4, R27, R20, RZ ;  /* 0x000000141b141210 */ /* 0x001fe20007f9e0ff */
[-C--:B-1----:R-:W-:Y:S01]  /*07c0*/  @!P0 IMAD R12, R9, R14.reuse, RZ ;  /* 0x0000000e090c8224 */ /* 0x082fe200078e02ff */
[----:B------:R-:W-:Y:S01]  /*07d0*/  @!P0 MOV R35, R61 ;  /* 0x0000003d00238202 */ /* 0x000fe20000000f00 */
[----:B----4-:R-:W-:Y:S01]  /*07e0*/  IMAD.WIDE R18, R53, 0x8, R22 ;  /* 0x0000000835127825 */ /* 0x010fe200078e0216 */
[----:B------:R0:W5:Y:S01]  /*07f0*/  @P1 LDG.E R46, desc[UR8][R32.64] ;  /* 0x00000008202e1981 */ /* 0x000162000c1e1900 */
[----:B------:R-:W1:Y:S02]  /*0800*/  @!P0 LDC.64 R26, c[0x0][0x228] ;  /* 0x00008a00ff1a8b82 */ /* 0x000e640000000a00 */
[C---:B------:R-:W-:Y:S02]  /*0810*/  @!P0 IMAD R31, R51.reuse, R15, R12 ;  /* 0x0000000f331f8224 */ /* 0x040fe400078e020c */
[----:B------:R-:W-:Y:S02]  /*0820*/  @!P0 IMAD.WIDE.U32 R34, R51, R14, R34 ;  /* 0x0000000e33228225 */ /* 0x000fe400078e0022 */
[----:B------:R4:W2:Y:S02]  /*0830*/  LDG.E.64 R14, desc[UR8][R18.64] ;  /* 0x00000008120e7981 */ /* 0x0008a4000c1e1b00 */
[----:B------:R-:W1:Y:S01]  /*0840*/  @!P3 LDC.64 R28, c[0x0][0x288] ;  /* 0x0000a200ff1cbb82 */ /* 0x000e620000000a00 */
[----:B0-----:R-:W-:-:S02]  /*0850*/  @!P0 IADD3 R33, R35, R31, RZ ;  /* 0x0000001f23218210 */ /* 0x001fc40007ffe0ff */
[----:B------:R-:W-:Y:S02]  /*0860*/  CS2R R44, SRZ ;  /* 0x00000000002c7805 */ /* 0x000fe4000001ff00 */
[C---:B------:R-:W-:Y:S02]  /*0870*/  @!P0 SHF.L.U32 R31, R34.reuse, 0x1, RZ ;  /* 0x00000001221f8819 */ /* 0x040fe400000006ff */
[----:B------:R-:W-:Y:S01]  /*0880*/  @!P0 SHF.L.U64.HI R34, R34, 0x1, R33 ;  /* 0x0000000122228819 */ /* 0x000fe20000010221 */
[----:B------:R-:W0:Y:S01]  /*0890*/  @!P2 LDC.64 R22, c[0x0][0x230] ;  /* 0x00008c00ff16ab82 */ /* 0x000e220000000a00 */
[----:B------:R-:W-:Y:S01]  /*08a0*/  @P1 IADD3.X R21, R10, R21, RZ, P4, !PT ;  /* 0x000000150a151210 */ /* 0x000fe200027fe4ff */
[----:B---3--:R-:W-:Y:S01]  /*08b0*/  @!P2 IMAD R10, R11, R16, RZ ;  /* 0x000000100b0aa224 */ /* 0x008fe200078e02ff */
[----:B------:R-:W-:Y:S02]  /*08c0*/  @!P2 MOV R32, R58 ;  /* 0x0000003a0020a202 */ /* 0x000fe40000000f00 */
[----:B------:R-:W-:Y:S01]  /*08d0*/  @!P2 MOV R33, R61 ;  /* 0x0000003d0021a202 */ /* 0x000fe20000000f00 */
[----:B------:R3:W5:Y:S01]  /*08e0*/  @P1 LDG.E R45, desc[UR8][R20.64] ;  /* 0x00000008142d1981 */ /* 0x000762000c1e1900 */
[C---:B------:R-:W-:Y:S01]  /*08f0*/  @!P2 IMAD R35, R50.reuse, R17, R10 ;  /* 0x000000113223a224 */ /* 0x040fe200078e020a */
[----:B----4-:R-:W4:Y:S01]  /*0900*/  @!P3 LDC.64 R18, c[0x0][0x230] ;  /* 0x00008c00ff12bb82 */ /* 0x010f220000000a00 */
[----:B------:R-:W-:Y:S01]  /*0910*/  @!P2 IMAD.WIDE.U32 R32, R50, R16, R32 ;  /* 0x000000103220a225 */ /* 0x000fe200078e0020 */
[----:B--2---:R-:W-:-:S02]  /*0920*/  @!P0 IADD3 R24, P4, R31, R24, RZ ;  /* 0x000000181f188210 */ /* 0x004fc40007f9e0ff */
[----:B-1----:R-:W-:-:S04]  /*0930*/  @!P0 IADD3 R26, P5, R31, R26, RZ ;  /* 0x0000001a1f1a8210 */ /* 0x002fc80007fbe0ff */
[----:B---3--:R-:W1:Y:S01]  /*0940*/  @!P3 LDC.64 R20, c[0x0][0x228] ;  /* 0x00008a00ff14bb82 */ /* 0x008e620000000a00 */
[----:B------:R-:W-:Y:S02]  /*0950*/  @!P2 IADD3 R31, R33, R35, RZ ;  /* 0x00000023211fa210 */ /* 0x000fe40007ffe0ff */
[C---:B------:R-:W-:Y:S02]  /*0960*/  @!P2 SHF.L.U32 R35, R32.reuse, 0x1, RZ ;  /* 0x000000012023a819 */ /* 0x040fe400000006ff */
[----:B------:R-:W-:Y:S01]  /*0970*/  @!P2 SHF.L.U64.HI R12, R32, 0x1, R31 ;  /* 0x00000001200ca819 */ /* 0x000fe2000001021f */
[----:B------:R-:W-:Y:S01]  /*0980*/  @!P3 IMAD R10, R13, R28, RZ ;  /* 0x0000001c0d0ab224 */ /* 0x000fe200078e02ff */
[----:B------:R-:W-:Y:S02]  /*0990*/  @!P3 MOV R32, R58 ;  /* 0x0000003a0020b202 */ /* 0x000fe40000000f00 */
[----:B------:R-:W-:Y:S02]  /*09a0*/  CS2R R42, SRZ ;  /* 0x00000000002a7805 */ /* 0x000fe4000001ff00 */
[----:B------:R-:W-:Y:S01]  /*09b0*/  @!P3 MOV R33, R61 ;  /* 0x0000003d0021b202 */ /* 0x000fe20000000f00 */
[C---:B------:R-:W-:Y:S01]  /*09c0*/  @!P3 IMAD R31, R49.reuse, R29, R10 ;  /* 0x0000001d311fb224 */ /* 0x040fe200078e020a */
[----:B------:R-:W-:Y:S01]  /*09d0*/  @!P0 IADD3.X R25, R34, R25, RZ, P4, !PT ;  /* 0x0000001922198210 */ /* 0x000fe200027fe4ff */
[----:B------:R-:W2:Y:S01]  /*09e0*/  @!P2 LDC.64 R16, c[0x0][0x228] ;  /* 0x00008a00ff10ab82 */ /* 0x000ea20000000a00 */
[----:B------:R-:W-:Y:S01]  /*09f0*/  @!P3 IMAD.WIDE.U32 R32, R49, R28, R32 ;  /* 0x0000001c3120b225 */ /* 0x000fe200078e0020 */
[----:B0-----:R-:W-:-:S02]  /*0a00*/  @!P2 IADD3 R28, P4, R35, R22, RZ ;  /* 0x00000016231ca210 */ /* 0x001fc40007f9e0ff */
[----:B------:R0:W5:Y:S02]  /*0a10*/  @!P0 LDG.E R47, desc[UR8][R24.64] ;  /* 0x00000008182f8981 */ /* 0x000164000c1e1900 */
[----:B------:R-:W-:Y:S02]  /*0a20*/  @!P2 IADD3.X R29, R12, R23, RZ, P4, !PT ;  /* 0x000000170c1da210 */ /* 0x000fe400027fe4ff */
[----:B------:R-:W-:Y:S02]  /*0a30*/  @!P3 IADD3 R31, R33, R31, RZ ;  /* 0x0000001f211fb210 */ /* 0x000fe40007ffe0ff */
[----:B------:R-:W-:Y:S01]  /*0a40*/  @!P3 SHF.L.U32 R23, R32, 0x1, RZ ;  /* 0x000000012017b819 */ /* 0x000fe200000006ff */
[----:B------:R3:W5:Y:S01]  /*0a50*/  @!P2 LDG.E R42, desc[UR8][R28.64] ;  /* 0x000000081c2aa981 */ /* 0x000762000c1e1900 */
[----:B------:R-:W-:Y:S02]  /*0a60*/  @!P0 IADD3.X R27, R34, R27, RZ, P5, !PT ;  /* 0x0000001b221b8210 */ /* 0x000fe40002ffe4ff */
[----:B------:R-:W-:-:S02]  /*0a70*/  @!P3 SHF.L.U64.HI R10, R32, 0x1, R31 ;  /* 0x00000001200ab819 */ /* 0x000fc4000001021f */
[C---:B----4-:R-:W-:Y:S01]  /*0a80*/  @!P3 IADD3 R32, P4, R23.reuse, R18, RZ ;  /* 0x000000121720b210 */ /* 0x050fe20007f9e0ff */
[----:B------:R3:W5:Y:S01]  /*0a90*/  @!P0 LDG.E R44, desc[UR8][R26.64] ;  /* 0x000000081a2c8981 */ /* 0x000762000c1e1900 */
[----:B-1----:R-:W-:Y:S02]  /*0aa0*/  @!P3 IADD3 R20, P5, R23, R20, RZ ;  /* 0x000000141714b210 */ /* 0x002fe40007fbe0ff */
[C---:B------:R-:W-:Y:S02]  /*0ab0*/  @!P3 IADD3.X R33, R10.reuse, R19, RZ, P4, !PT ;  /* 0x000000130a21b210 */ /* 0x040fe400027fe4ff */
[----:B------:R-:W-:Y:S02]  /*0ac0*/  @!P3 IADD3.X R21, R10, R21, RZ, P5, !PT ;  /* 0x000000150a15b210 */ /* 0x000fe40002ffe4ff */
[----:B------:R-:W-:Y:S01]  /*0ad0*/  MOV R10, RZ ;  /* 0x000000ff000a7202 */ /* 0x000fe20000000f00 */
[----:B------:R3:W5:Y:S05]  /*0ae0*/  @!P3 LDG.E R43, desc[UR8][R32.64] ;  /* 0x00000008202bb981 */ /* 0x00076a000c1e1900 */
[----:B------:R3:W5:Y:S01]  /*0af0*/  @!P3 LDG.E R10, desc[UR8][R20.64] ;  /* 0x00000008140ab981 */ /* 0x000762000c1e1900 */
[----:B--2---:R-:W-:-:S04]  /*0b00*/  @!P2 IADD3 R22, P0, R35, R16, RZ ;  /* 0x000000102316a210 */ /* 0x004fc80007f1e0ff */
[----:B------:R-:W-:Y:S02]  /*0b10*/  @!P2 IADD3.X R23, R12, R17, RZ, P0, !PT ;  /* 0x000000110c17a210 */ /* 0x000fe400007fe4ff */
[----:B------:R-:W-:-:S06]  /*0b20*/  MOV R12, RZ ;  /* 0x000000ff000c7202 */ /* 0x000fcc0000000f00 */
[----:B------:R3:W5:Y:S01]  /*0b30*/  @!P2 LDG.E R12, desc[UR8][R22.64] ;  /* 0x00000008160ca981 */ /* 0x000762000c1e1900 */
[----:B------:R-:W-:Y:S01]  /*0b40*/  ISETP.GT.U32.AND P2, PT, R54, 0x29f, PT ;  /* 0x0000029f3600780c */ /* 0x000fe20003f44070 */
[----:B------:R-:W-:Y:S01]  /*0b50*/  BSSY B0, `(.L_x_36) ;  /* 0x0000013000007945 */ /* 0x000fe20003800000 */
[----:B------:R-:W-:Y:S02]  /*0b60*/  CS2R R16, SRZ ;  /* 0x0000000000107805 */ /* 0x000fe4000001ff00 */
[----:B------:R-:W-:Y:S01]  /*0b70*/  CS2R R18, SRZ ;  /* 0x0000000000127805 */ /* 0x000fe2000001ff00 */
[----:B------:R-:W-:-:S05]  /*0b80*/  FFMA.FTZ R15, -R14, R14, R15 ;  /* 0x0000000e0e0f7223 */ /* 0x000fca000001010f */
[----:B------:R-:W-:-:S13]  /*0b90*/  FSETP.GTU.FTZ.AND P0, PT, R15, RZ, PT ;  /* 0x000000ff0f00720b */ /* 0x000fda0003f1c000 */
[----:B0-----:R-:W0:Y:S02]  /*0ba0*/  @P0 LDC R24, c[0x0][0x250] ;  /* 0x00009400ff180b82 */ /* 0x001e240000000800 */
[----:B0-----:R-:W-:Y:S01]  /*0bb0*/  @P0 FADD.FTZ R24, R15, R24 ;  /* 0x000000180f180221 */ /* 0x001fe20000010000 */
[----:B------:R-:W-:Y:S01]  /*0bc0*/  MOV R15, 0x3f800000 ;  /* 0x3f800000000f7802 */ /* 0x000fe20000000f00 */
[----:B---3--:R-:W-:Y:S06]  /*0bd0*/  @P2 BRA `(.L_x_37) ;  /* 0x0000000000282947 */ /* 0x008fec0003800000 */
        /* <DEDUP_REMOVED lines=10> */
.L_x_37:
[----:B------:R-:W-:Y:S05]  /*0c80*/  BSYNC B0 ;  /* 0x0000000000007941 */ /* 0x000fea0003800000 */
.L_x_36:
[----:B------:R-:W1:Y:S01]  /*0c90*/  @P0 MUFU.RSQ R15, R24 ;  /* 0x00000018000f0308 */ /* 0x000e620000001400 */
[----:B------:R-:W-:Y:S02]  /*0ca0*/  ISETP.NE.AND P4, PT, RZ, UR10, PT ;  /* 0x0000000aff007c0c */ /* 0x000fe4000bf85270 */
[C---:B0----5:R-:W-:Y:S02]  /*0cb0*/  PRMT R20, R46.reuse, 0x7632, R20 ;  /* 0x000076322e147816 */ /* 0x061fe40000000014 */
[----:B------:R-:W-:Y:S02]  /*0cc0*/  SHF.L.U32 R21, R46, 0x10, RZ ;  /* 0x000000102e157819 */ /* 0x000fe400000006ff */
[C---:B------:R-:W-:Y:S02]  /*0cd0*/  PRMT R28, R47.reuse, 0x7632, R28 ;  /* 0x000076322f1c7816 */ /* 0x040fe4000000001c */
[----:B------:R-:W-:Y:S01]  /*0ce0*/  SHF.L.U32 R27, R20, 0x10, RZ ;  /* 0x00000010141b7819 */ /* 0x000fe200000006ff */
[----:B------:R-:W-:Y:S01]  /*0cf0*/  FADD.FTZ R20, -R14, R21 ;  /* 0x000000150e147221 */ /* 0x000fe20000010100 */
[----:B------:R-:W-:-:S02]  /*0d00*/  SHF.L.U32 R29, R47, 0x10, RZ ;  /* 0x000000102f1d7819 */ /* 0x000fc400000006ff */
[----:B------:R-:W-:Y:S01]  /*0d10*/  SHF.L.U32 R37, R28, 0x10, RZ ;  /* 0x000000101c257819 */ /* 0x000fe200000006ff */
[C---:B------:R-:W-:Y:S01]  /*0d20*/  FADD.FTZ R28, -R14.reuse, R27 ;  /* 0x0000001b0e1c7221 */ /* 0x040fe20000010100 */
[C---:B------:R-:W-:Y:S01]  /*0d30*/  PRMT R25, R45.reuse, 0x7632, R25 ;  /* 0x000076322d197816 */ /* 0x040fe20000000019 */
[----:B------:R-:W-:Y:S01]  /*0d40*/  FADD.FTZ R38, -R14, R29 ;  /* 0x0000001d0e267221 */ /* 0x000fe20000010100 */
[----:B------:R-:W-:Y:S01]  /*0d50*/  PRMT R30, R44, 0x7632, R30 ;  /* 0x000076322c1e7816 */ /* 0x000fe2000000001e */
[-C--:B-1----:R-:W-:Y:S01]  /*0d60*/  FMUL.FTZ R21, R20, R15.reuse ;  /* 0x0000000f14157220 */ /* 0x082fe20000410000 */
[----:B------:R-:W-:Y:S01]  /*0d70*/  SHF.L.U32 R22, R45, 0x10, RZ ;  /* 0x000000102d167819 */ /* 0x000fe200000006ff */
[----:B------:R-:W-:Y:S01]  /*0d80*/  FMUL.FTZ R20, R28, R15 ;  /* 0x0000000f1c147220 */ /* 0x000fe20000410000 */
[----:B------:R-:W-:Y:S02]  /*0d90*/  SHF.L.U32 R23, R44, 0x10, RZ ;  /* 0x000000102c177819 */ /* 0x000fe400000006ff */
[----:B------:R-:W-:-:S02]  /*0da0*/  PRMT R26, R42, 0x7632, R26 ;  /* 0x000076322a1a7816 */ /* 0x000fc4000000001a */
[----:B------:R-:W-:Y:S02]  /*0db0*/  SHF.L.U32 R25, R25, 0x10, RZ ;  /* 0x0000001019197819 */ /* 0x000fe400000006ff */
[----:B------:R-:W-:Y:S01]  /*0dc0*/  SHF.L.U32 R24, R30, 0x10, RZ ;  /* 0x000000101e187819 */ /* 0x000fe200000006ff */
        /* <DEDUP_REMOVED lines=19> */
.L_x_38:
[----:B------:R-:W-:Y:S01]  /*0f00*/  FMUL.FTZ R28, R22, R16 ;  /* 0x00000010161c7220 */ /* 0x000fe20000410000 */
[----:B------:R-:W-:Y:S01]  /*0f10*/  FADD.FTZ R32, -R14, R37 ;  /* 0x000000250e207221 */ /* 0x000fe20000010100 */
[----:B------:R-:W-:Y:S01]  /*0f20*/  FMUL.FTZ R27, R38, R15 ;  /* 0x0000000f261b7220 */ /* 0x000fe20000410000 */
[----:B------:R-:W-:Y:S01]  /*0f30*/  FMUL.FTZ R30, R25, R17 ;  /* 0x00000011191e7220 */ /* 0x000fe20000410000 */
[----:B------:R-:W-:Y:S01]  /*0f40*/  FFMA.FTZ R29, R21, R28, RZ ;  /* 0x0000001c151d7223 */ /* 0x000fe200000100ff */
[----:B------:R-:W-:Y:S01]  /*0f50*/  FADD.FTZ R31, RZ, R28 ;  /* 0x0000001cff1f7221 */ /* 0x000fe20000010000 */
[----:B------:R-:W-:Y:S01]  /*0f60*/  FMUL.FTZ R28, R32, R15 ;  /* 0x0000000f201c7220 */ /* 0x000fe20000410000 */
        /* <DEDUP_REMOVED lines=19> */
.L_x_39:
[----:B------:R-:W-:Y:S01]  /*10a0*/  FFMA.FTZ R34, R20, R30, R29 ;  /* 0x0000001e14227223 */ /* 0x000fe2000001001d */
[----:B------:R-:W-:Y:S01]  /*10b0*/  FMUL.FTZ R32, R23, R16 ;  /* 0x0000001017207220 */ /* 0x000fe20000410000 */
[----:B------:R-:W-:Y:S01]  /*10c0*/  FADD.FTZ R35, R30, R31 ;  /* 0x0000001f1e237221 */ /* 0x000fe20000010000 */
[----:B------:R-:W-:Y:S02]  /*10d0*/  SHF.L.U32 R29, R42, 0x10, RZ ;  /* 0x000000102a1d7819 */ /* 0x000fe400000006ff */
[----:B------:R-:W-:Y:S01]  /*10e0*/  SHF.L.U32 R31, R26, 0x10, RZ ;  /* 0x000000101a1f7819 */ /* 0x000fe200000006ff */
[----:B------:R-:W-:Y:S01]  /*10f0*/  FFMA.FTZ R33, R27, R32, R34 ;  /* 0x000000201b217223 */ /* 0x000fe20000010022 */
[----:B------:R-:W-:Y:S01]  /*1100*/  FADD.FTZ R35, R35, R32 ;  /* 0x0000002023237221 */ /* 0x000fe20000010000 */
[----:B------:R-:W-:Y:S01]  /*1110*/  PRMT R30, R12, 0x7632, R30 ;  /* 0x000076320c1e7816 */ /* 0x000fe2000000001e */
[C---:B------:R-:W-:Y:S01]  /*1120*/  FADD.FTZ R32, -R14.reuse, R29 ;  /* 0x0000001d0e207221 */ /* 0x040fe20000010100 */
[----:B------:R-:W-:Y:S01]  /*1130*/  FADD.FTZ R34, -R14, R31 ;  /* 0x0000001f0e227221 */ /* 0x000fe20000010100 */
[----:B------:R-:W-:-:S02]  /*1140*/  SHF.L.U32 R26, R12, 0x10, RZ ;  /* 0x000000100c1a7819 */ /* 0x000fc400000006ff */
[----:B------:R-:W-:Y:S01]  /*1150*/  SHF.L.U32 R31, R30, 0x10, RZ ;  /* 0x000000101e1f7819 */ /* 0x000fe200000006ff */
[----:B------:R-:W-:Y:S01]  /*1160*/  FMUL.FTZ R29, R32, R15 ;  /* 0x0000000f201d7220 */ /* 0x000fe20000410000 */
[----:B------:R-:W-:Y:S01]  /*1170*/  FMUL.FTZ R32, R24, R17 ;  /* 0x0000001118207220 */ /* 0x000fe20000410000 */
        /* <DEDUP_REMOVED lines=12> */
[----:B0-----:R-:W-:Y:S01]  /*1240*/  FMUL.FTZ R26, R26, R39 ;  /* 0x000000271a1a7220 */ /* 0x001fe20000410000 */
[----:B------:R-:W-:-:S04]  /*1250*/  FADD.FTZ R39, -R39, 1 ;  /* 0x3f80000027277421 */ /* 0x000fc80000010100 */
[----:B------:R-:W-:Y:S01]  /*1260*/  FFMA.FTZ R39, R34, R39, 1 ;  /* 0x3f80000022277423 */ /* 0x000fe20000010027 */
[----:B-1----:R-:W-:Y:S01]  /*1270*/  FADD.FTZ R57, -R56, 1 ;  /* 0x3f80000038397421 */ /* 0x002fe20000010100 */
[----:B------:R-:W-:Y:S02]  /*1280*/  FMUL.FTZ R31, R31, R56 ;  /* 0x000000381f1f7220 */ /* 0x000fe40000410000 */
[----:B------:R-:W-:Y:S01]  /*1290*/  FMUL.FTZ R26, R26, R39 ;  /* 0x000000271a1a7220 */ /* 0x000fe20000410000 */
[----:B------:R-:W-:-:S04]  /*12a0*/  FFMA.FTZ R36, R36, R57, 1 ;  /* 0x3f80000024247423 */ /* 0x000fc80000010039 */
[----:B------:R-:W-:-:S07]  /*12b0*/  FMUL.FTZ R31, R31, R36 ;  /* 0x000000241f1f7220 */ /* 0x000fce0000410000 */
.L_x_40:
[----:B------:R-:W-:Y:S01]  /*12c0*/  FFMA.FTZ R36, R28, R32, R33 ;  /* 0x000000201c247223 */ /* 0x000fe20000010021 */
[----:B------:R-:W-:Y:S01]  /*12d0*/  FMUL.FTZ R34, R26, R16 ;  /* 0x000000101a227220 */ /* 0x000fe20000410000 */
[----:B------:R-:W-:Y:S01]  /*12e0*/  FADD.FTZ R35, R32, R35 ;  /* 0x0000002320237221 */ /* 0x000fe20000010000 */
[----:B------:R-:W-:Y:S01]  /*12f0*/  PRMT R32, R43, 0x7632, R32 ;  /* 0x000076322b207816 */ /* 0x000fe20000000020 */
[----:B------:R-:W-:Y:S01]  /*1300*/  FMUL.FTZ R37, R31, R17 ;  /* 0x000000111f257220 */ /* 0x000fe20000410000 */
[----:B------:R-:W-:Y:S01]  /*1310*/  FFMA.FTZ R33, R29, R34, R36 ;  /* 0x000000221d217223 */ /* 0x000fe20000010024 */
[----:B------:R-:W-:Y:S01]  /*1320*/  FADD.FTZ R34, R35, R34 ;  /* 0x0000002223227221 */ /* 0x000fe20000010000 */
[----:B------:R-:W-:Y:S02]  /*1330*/  SHF.L.U32 R35, R43, 0x10, RZ ;  /* 0x000000102b237819 */ /* 0x000fe400000006ff */
[----:B------:R-:W-:Y:S01]  /*1340*/  SHF.L.U32 R39, R32, 0x10, RZ ;  /* 0x0000001020277819 */ /* 0x000fe200000006ff */
[----:B------:R-:W-:Y:S01]  /*1350*/  FFMA.FTZ R32, R30, R37, R33 ;  /* 0x000000251e207223 */ /* 0x000fe20000010021 */
[--C-:B------:R-:W-:Y:S01]  /*1360*/  FADD.FTZ R37, R37, R34.reuse ;  /* 0x0000002225257221 */ /* 0x100fe20000010000 */
[----:B------:R-:W-:Y:S01]  /*1370*/  FADD.FTZ R36, -R14, R35 ;  /* 0x000000230e247221 */ /* 0x000fe20000010100 */
[----:B------:R-:W-:Y:S01]  /*1380*/  PRMT R34, R10, 0x7632, R34 ;  /* 0x000076320a227816 */ /* 0x000fe20000000022 */
[----:B------:R-:W-:Y:S01]  /*1390*/  FADD.FTZ R38, -R14, R39 ;  /* 0x000000270e267221 */ /* 0x000fe20000010100 */
[----:B------:R-:W-:Y:S01]  /*13a0*/  SHF.L.U32 R33, R10, 0x10, RZ ;  /* 0x000000100a217819 */ /* 0x000fe200000006ff */
[-C--:B------:R-:W-:Y:S01]  /*13b0*/  FMUL.FTZ R35, R36, R15.reuse ;  /* 0x0000000f24237220 */ /* 0x080fe20000410000 */
[----:B------:R-:W-:Y:S01]  /*13c0*/  SHF.L.U32 R34, R34, 0x10, RZ ;  /* 0x0000001022227819 */ /* 0x000fe200000006ff */
        /* <DEDUP_REMOVED lines=20> */
.L_x_41:
        /* <DEDUP_REMOVED lines=10> */
[----:B------:R-:W-:Y:S01]  /*15b0*/  FFMA.FTZ R38, R21, R22, RZ ;  /* 0x0000001615267223 */ /* 0x000fe200000100ff */
[----:B------:R-:W-:Y:S01]  /*15c0*/  FADD.FTZ R22, RZ, R22 ;  /* 0x00000016ff167221 */ /* 0x000fe20000010000 */
[----:B------:R-:W-:Y:S01]  /*15d0*/  FFMA.FTZ R21, R20, R25, RZ ;  /* 0x0000001914157223 */ /* 0x000fe200000100ff */
[----:B------:R-:W1:Y:S01]  /*15e0*/  SHFL.DOWN PT, R37, R40, 0x1, 0x1f ;  /* 0x08201f0028257f89 */ /* 0x000e6200000e0000 */
[----:B------:R-:W-:Y:S01]  /*15f0*/  FADD.FTZ R25, RZ, R25 ;  /* 0x00000019ff197221 */ /* 0x000fe20000010000 */
[----:B------:R-:W-:Y:S01]  /*1600*/  FFMA.FTZ R38, R27, R23, R38 ;  /* 0x000000171b267223 */ /* 0x000fe20000010026 */
[----:B------:R-:W-:Y:S01]  /*1610*/  UIADD3 UR5, UR6, 0xd0, URZ ;  /* 0x000000d006057890 */ /* 0x000fe2000fffe03f */
[----:B------:R-:W2:Y:S01]  /*1620*/  SHFL.DOWN PT, R32, R41, 0x1, 0x1f ;  /* 0x08201f0029207f89 */ /* 0x000ea200000e0000 */
[----:B------:R-:W-:Y:S01]  /*1630*/  FADD.FTZ R23, R22, R23 ;  /* 0x0000001716177221 */ /* 0x000fe20000010000 */
[----:B------:R-:W-:Y:S01]  /*1640*/  FFMA.FTZ R21, R28, R24, R21 ;  /* 0x000000181c157223 */ /* 0x000fe20000010015 */
[----:B------:R-:W-:Y:S01]  /*1650*/  FADD.FTZ R24, R25, R24 ;  /* 0x0000001819187221 */ /* 0x000fe20000010000 */
[----:B------:R-:W-:Y:S01]  /*1660*/  FFMA.FTZ R38, R29, R26, R38 ;  /* 0x0000001a1d267223 */ /* 0x000fe20000010026 */
[----:B------:R-:W-:Y:S01]  /*1670*/  FADD.FTZ R22, R23, R26 ;  /* 0x0000001a17167221 */ /* 0x000fe20000010000 */
[----:B------:R-:W-:Y:S01]  /*1680*/  FFMA.FTZ R21, R30, R31, R21 ;  /* 0x0000001f1e157223 */ /* 0x000fe20000010015 */
[----:B------:R-:W-:Y:S01]  /*1690*/  FADD.FTZ R23, R24, R31 ;  /* 0x0000001f18177221 */ /* 0x000fe20000010000 */
[----:B------:R-:W-:Y:S01]  /*16a0*/  FFMA.FTZ R20, R35, R33, R38 ;  /* 0x0000002123147223 */ /* 0x000fe20000010026 */
[----:B------:R-:W-:Y:S01]  /*16b0*/  FADD.FTZ R22, R22, R33 ;  /* 0x0000002116167221 */ /* 0x000fe20000010000 */
[----:B0-----:R-:W-:Y:S01]  /*16c0*/  ULEA UR5, UR11, UR5, 0x18 ;  /* 0x000000050b057291 */ /* 0x001fe2000f8ec03f */
[----:B------:R-:W-:Y:S01]  /*16d0*/  FFMA.FTZ R21, R36, R34, R21 ;  /* 0x0000002224157223 */ /* 0x000fe20000010015 */
[----:B------:R-:W-:Y:S01]  /*16e0*/  FADD.FTZ R23, R23, R34 ;  /* 0x0000002217177221 */ /* 0x000fe20000010000 */
[----:B------:R-:W-:Y:S01]  /*16f0*/  BSSY B0, `(.L_x_42) ;  /* 0x0000051000007945 */ /* 0x000fe20003800000 */
[----:B------:R-:W-:-:S02]  /*1700*/  ISETP.GT.U32.AND P3, PT, R54, 0x14, PT ;  /* 0x000000143600780c */ /* 0x000fc40003f64070 */
[----:B------:R-:W-:Y:S01]  /*1710*/  LEA R56, R54, UR5, 0x4 ;  /* 0x0000000536387c11 */ /* 0x000fe2000f8e20ff */
[----:B-1----:R-:W-:-:S04]  /*1720*/  @!P0 FADD.FTZ R40, R40, R37 ;  /* 0x0000002528288221 */ /* 0x002fc80000010000 */
[----:B------:R-:W-:Y:S01]  /*1730*/  STS.128 [R56], R20 ;  /* 0x0000001438007388 */ /* 0x000fe20000000c00 */
[----:B--2---:R-:W-:-:S03]  /*1740*/  @!P0 FADD.FTZ R41, R41, R32 ;  /* 0x0000002029298221 */ /* 0x004fc60000010000 */
        /* <DEDUP_REMOVED lines=20> */
[----:B------:R-:W-:-:S13]  /*1890*/  ISETP.NE.AND P0, PT, R8, RZ, PT ;  /* 0x000000ff0800720c */ /* 0x000fda0003f05270 */
[----:B------:R0:W-:Y:S01]  /*18a0*/  @!P0 STS.64 [R4+0x18], R40 ;  /* 0x0000182804008388 */ /* 0x0001e20000000a00 */
[----:B------:R-:W-:Y:S06]  /*18b0*/  BAR.SYNC.DEFER_BLOCKING 0x0 ;  /* 0x0000000000007b1d */ /* 0x000fec0000010000 */
[----:B------:R-:W-:Y:S05]  /*18c0*/  @P2 BRA `(.L_x_43) ;  /* 0x0000000000cc2947 */ /* 0x000fea0003800000 */
[----:B------:R-:W-:-:S09]  /*18d0*/  ULEA UR5, UR11, UR6, 0x18 ;  /* 0x000000060b057291 */ /* 0x000fd2000f8ec03f */
[----:B------:R-:W1:Y:S04]  /*18e0*/  LDS.128 R28, [UR5+0x20] ;  /* 0x00002005ff1c7984 */ /* 0x000e680008000c00 */
[----:B------:R-:W2:Y:S04]  /*18f0*/  LDS.128 R32, [UR5+0x30] ;  /* 0x00003005ff207984 */ /* 0x000ea80008000c00 */
[----:B------:R-:W3:Y:S04]  /*1900*/  LDS.128 R36, [UR5+0x40] ;  /* 0x00004005ff247984 */ /* 0x000ee80008000c00 */
[----:B------:R-:W4:Y:S01]  /*1910*/  LDS.128 R24, [UR5+0x50] ;  /* 0x00005005ff187984 */ /* 0x000f220008000c00 */
[----:B-1----:R-:W-:Y:S01]  /*1920*/  FADD.FTZ R57, R40, R28 ;  /* 0x0000001c28397221 */ /* 0x002fe20000010000 */
[----:B------:R-:W-:-:S03]  /*1930*/  FADD.FTZ R28, R41, R29 ;  /* 0x0000001d291c7221 */ /* 0x000fc60000010000 */
[----:B------:R-:W-:Y:S01]  /*1940*/  FADD.FTZ R57, R57, R30 ;  /* 0x0000001e39397221 */ /* 0x000fe20000010000 */
[----:B------:R-:W-:-:S03]  /*1950*/  FADD.FTZ R28, R28, R31 ;  /* 0x0000001f1c1c7221 */ /* 0x000fc60000010000 */
[----:B--2---:R-:W-:Y:S01]  /*1960*/  FADD.FTZ R57, R57, R32 ;  /* 0x0000002039397221 */ /* 0x004fe20000010000 */
[----:B------:R-:W-:Y:S02]  /*1970*/  FADD.FTZ R32, R28, R33 ;  /* 0x000000211c207221 */ /* 0x000fe40000010000 */
[----:B------:R-:W1:Y:S01]  /*1980*/  LDS.128 R28, [UR5+0x60] ;  /* 0x00006005ff1c7984 */ /* 0x000e620008000c00 */
[----:B------:R-:W-:Y:S01]  /*1990*/  FADD.FTZ R57, R57, R34 ;  /* 0x0000002239397221 */ /* 0x000fe20000010000 */
[----:B------:R-:W-:-:S03]  /*19a0*/  FADD.FTZ R32, R32, R35 ;  /* 0x0000002320207221 */ /* 0x000fc60000010000 */
[----:B---3--:R-:W-:Y:S01]  /*19b0*/  FADD.FTZ R57, R57, R36 ;  /* 0x0000002439397221 */ /* 0x008fe20000010000 */
[----:B------:R-:W-:Y:S02]  /*19c0*/  FADD.FTZ R36, R32, R37 ;  /* 0x0000002520247221 */ /* 0x000fe40000010000 */
[----:B------:R-:W2:Y:S01]  /*19d0*/  LDS.128 R32, [UR5+0x70] ;  /* 0x00007005ff207984 */ /* 0x000ea20008000c00 */
[----:B------:R-:W-:Y:S01]  /*19e0*/  FADD.FTZ R57, R57, R38 ;  /* 0x0000002639397221 */ /* 0x000fe20000010000 */
[----:B0-----:R-:W-:Y:S02]  /*19f0*/  FADD.FTZ R40, R36, R39 ;  /* 0x0000002724287221 */ /* 0x001fe40000010000 */
[----:B------:R-:W0:Y:S01]  /*1a00*/  LDS.128 R36, [UR5+0x80] ;  /* 0x00008005ff247984 */ /* 0x000e220008000c00 */
[----:B----4-:R-:W-:Y:S01]  /*1a10*/  FADD.FTZ R57, R57, R24 ;  /* 0x0000001839397221 */ /* 0x010fe20000010000 */
[----:B------:R-:W-:-:S03]  /*1a20*/  FADD.FTZ R40, R40, R25 ;  /* 0x0000001928287221 */ /* 0x000fc60000010000 */
[----:B------:R-:W-:Y:S01]  /*1a30*/  FADD.FTZ R57, R57, R26 ;  /* 0x0000001a39397221 */ /* 0x000fe20000010000 */
[----:B------:R-:W-:Y:S02]  /*1a40*/  FADD.FTZ R40, R40, R27 ;  /* 0x0000001b28287221 */ /* 0x000fe40000010000 */
[----:B------:R-:W-:Y:S01]  /*1a50*/  LDS.128 R24, [UR5+0xa0] ;  /* 0x0000a005ff187984 */ /* 0x000fe20008000c00 */
[----:B-1----:R-:W-:Y:S01]  /*1a60*/  FADD.FTZ R57, R57, R28 ;  /* 0x0000001c39397221 */ /* 0x002fe20000010000 */
[----:B------:R-:W-:-:S03]  /*1a70*/  FADD.FTZ R40, R40, R29 ;  /* 0x0000001d28287221 */ /* 0x000fc60000010000 */
[----:B------:R-:W-:Y:S01]  /*1a80*/  FADD.FTZ R57, R57, R30 ;  /* 0x0000001e39397221 */ /* 0x000fe20000010000 */
[----:B------:R-:W-:Y:S02]  /*1a90*/  FADD.FTZ R40, R40, R31 ;  /* 0x0000001f28287221 */ /* 0x000fe40000010000 */
[----:B------:R-:W1:Y:S01]  /*1aa0*/  LDS.128 R28, [UR5+0x90] ;  /* 0x00009005ff1c7984 */ /* 0x000e620008000c00 */
[----:B--2---:R-:W-:Y:S01]  /*1ab0*/  FADD.FTZ R57, R57, R32 ;  /* 0x0000002039397221 */ /* 0x004fe20000010000 */
[----:B------:R-:W-:-:S03]  /*1ac0*/  FADD.FTZ R40, R40, R33 ;  /* 0x0000002128287221 */ /* 0x000fc60000010000 */
[----:B------:R-:W-:Y:S01]  /*1ad0*/  FADD.FTZ R57, R57, R34 ;  /* 0x0000002239397221 */ /* 0x000fe20000010000 */
[----:B------:R-:W-:Y:S02]  /*1ae0*/  FADD.FTZ R40, R40, R35 ;  /* 0x0000002328287221 */ /* 0x000fe40000010000 */
[----:B------:R-:W2:Y:S01]  /*1af0*/  LDS.128 R32, [UR5+0xb0] ;  /* 0x0000b005ff207984 */ /* 0x000ea20008000c00 */
[----:B0-----:R-:W-:Y:S01]  /*1b00*/  FADD.FTZ R57, R57, R36 ;  /* 0x0000002439397221 */ /* 0x001fe20000010000 */
[----:B------:R-:W-:-:S03]  /*1b10*/  FADD.FTZ R40, R40, R37 ;  /* 0x0000002528287221 */ /* 0x000fc60000010000 */
[----:B------:R-:W-:Y:S01]  /*1b20*/  FADD.FTZ R57, R57, R38 ;  /* 0x0000002639397221 */ /* 0x000fe20000010000 */
[----:B------:R-:W-:-:S03]  /*1b30*/  FADD.FTZ R40, R40, R39 ;  /* 0x0000002728287221 */ /* 0x000fc60000010000 */
[----:B-1----:R-:W-:Y:S01]  /*1b40*/  FADD.FTZ R57, R57, R28 ;  /* 0x0000001c39397221 */ /* 0x002fe20000010000 */
[----:B------:R-:W-:-:S03]  /*1b50*/  FADD.FTZ R40, R40, R29 ;  /* 0x0000001d28287221 */ /* 0x000fc60000010000 */
[----:B------:R-:W-:Y:S01]  /*1b60*/  FADD.FTZ R57, R57, R30 ;  /* 0x0000001e39397221 */ /* 0x000fe20000010000 */
[----:B------:R-:W-:-:S03]  /*1b70*/  FADD.FTZ R40, R40, R31 ;  /* 0x0000001f28287221 */ /* 0x000fc60000010000 */
[----:B------:R-:W-:Y:S01]  /*1b80*/  FADD.FTZ R57, R57, R24 ;  /* 0x0000001839397221 */ /* 0x000fe20000010000 */
[----:B------:R-:W-:-:S03]  /*1b90*/  FADD.FTZ R40, R40, R25 ;  /* 0x0000001928287221 */ /* 0x000fc60000010000 */
[----:B------:R-:W-:Y:S01]  /*1ba0*/  FADD.FTZ R57, R57, R26 ;  /* 0x0000001a39397221 */ /* 0x000fe20000010000 */
[----:B------:R-:W-:-:S03]  /*1bb0*/  FADD.FTZ R40, R40, R27 ;  /* 0x0000001b28287221 */ /* 0x000fc60000010000 */
[----:B--2---:R-:W-:Y:S01]  /*1bc0*/  FADD.FTZ R57, R57, R32 ;  /* 0x0000002039397221 */ /* 0x004fe20000010000 */
[----:B------:R-:W-:-:S03]  /*1bd0*/  FADD.FTZ R24, R40, R33 ;  /* 0x0000002128187221 */ /* 0x000fc60000010000 */
[----:B------:R-:W-:Y:S01]  /*1be0*/  FADD.FTZ R40, R57, R34 ;  /* 0x0000002239287221 */ /* 0x000fe20000010000 */
[----:B------:R-:W-:-:S07]  /*1bf0*/  FADD.FTZ R41, R24, R35 ;  /* 0x0000002318297221 */ /* 0x000fce0000010000 */
.L_x_43:
[----:B------:R-:W-:Y:S05]  /*1c00*/  BSYNC B0 ;  /* 0x0000000000007941 */ /* 0x000fea0003800000 */
.L_x_42:
[----:B------:R-:W-:Y:S06]  /*1c10*/  BAR.SYNC.DEFER_BLOCKING 0x0 ;  /* 0x0000000000007b1d */ /* 0x000fec0000010000 */
[----:B------:R-:W-:Y:S04]  /*1c20*/  BSSY B0, `(.L_x_44) ;  /* 0x000009d000007945 */ /* 0x000fe80003800000 */
[----:B------:R-:W-:Y:S05]  /*1c30*/  @P3 BRA `(.L_x_45) ;  /* 0x00000008006c3947 */ /* 0x000fea0003800000 */
[----:B------:R-:W1:Y:S04]  /*1c40*/  LDS.128 R24, [R56+0x150] ;  /* 0x0001500038187984 */ /* 0x000e680000000c00 */
[----:B------:R-:W2:Y:S04]  /*1c50*/  LDS.128 R28, [R56+0x2a0] ;  /* 0x0002a000381c7984 */ /* 0x000ea80000000c00 */
[----:B------:R-:W3:Y:S04]  /*1c60*/  LDS.128 R32, [R56+0x3f0] ;  /* 0x0003f00038207984 */ /* 0x000ee80000000c00 */
[----:B------:R-:W4:Y:S01]  /*1c70*/  LDS.128 R36, [R56+0x540] ;  /* 0x0005400038247984 */ /* 0x000f220000000c00 */
[----:B-1----:R-:W-:Y:S01]  /*1c80*/  FADD.FTZ R57, R20, R24 ;  /* 0x0000001814397221 */ /* 0x002fe20000010000 */
[----:B------:R-:W-:Y:S01]  /*1c90*/  FADD.FTZ R24, R21, R25 ;  /* 0x0000001915187221 */ /* 0x000fe20000010000 */
[----:B------:R-:W-:Y:S01]  /*1ca0*/  FADD.FTZ R25, R22, R26 ;  /* 0x0000001a16197221 */ /* 0x000fe20000010000 */
[----:B------:R-:W-:Y:S01]  /*1cb0*/  FADD.FTZ R26, R23, R27 ;  /* 0x0000001b171a7221 */ /* 0x000fe20000010000 */
[----:B--2---:R-:W-:Y:S01]  /*1cc0*/  FADD.FTZ R57, R57, R28 ;  /* 0x0000001c39397221 */ /* 0x004fe20000010000 */
[----:B------:R-:W-:Y:S01]  /*1cd0*/  FADD.FTZ R28, R24, R29 ;  /* 0x0000001d181c7221 */ /* 0x000fe20000010000 */
[----:B------:R-:W1:Y:S01]  /*1ce0*/  LDS.128 R20, [R56+0x690] ;  /* 0x0006900038147984 */ /* 0x000e620000000c00 */
[----:B------:R-:W-:Y:S01]  /*1cf0*/  FADD.FTZ R29, R25, R30 ;  /* 0x0000001e191d7221 */ /* 0x000fe20000010000 */
[----:B------:R-:W-:Y:S01]  /*1d00*/  FADD.FTZ R30, R26, R31 ;  /* 0x0000001f1a1e7221 */ /* 0x000fe20000010000 */
[----:B---3--:R-:W-:Y:S01]  /*1d10*/  FADD.FTZ R57, R57, R32 ;  /* 0x0000002039397221 */ /* 0x008fe20000010000 */
[----:B------:R-:W-:Y:S01]  /*1d20*/  FADD.FTZ R28, R28, R33 ;  /* 0x000000211c1c7221 */ /* 0x000fe20000010000 */
[----:B------:R-:W2:Y:S01]  /*1d30*/  LDS.128 R24, [R56+0x7e0] ;  /* 0x0007e00038187984 */ /* 0x000ea20000000c00 */
[----:B------:R-:W-:Y:S01]  /*1d40*/  FADD.FTZ R33, R29, R34 ;  /* 0x000000221d217221 */ /* 0x000fe20000010000 */
[----:B------:R-:W-:Y:S01]  /*1d50*/  FADD.FTZ R32, R30, R35 ;  /* 0x000000231e207221 */ /* 0x000fe20000010000 */
[----:B----4-:R-:W-:Y:S01]  /*1d60*/  FADD.FTZ R57, R57, R36 ;  /* 0x0000002439397221 */ /* 0x010fe20000010000 */
[----:B------:R-:W-:Y:S01]  /*1d70*/  FADD.FTZ R36, R28, R37 ;  /* 0x000000251c247221 */ /* 0x000fe20000010000 */
[----:B------:R-:W-:Y:S01]  /*1d80*/  FADD.FTZ R37, R33, R38 ;  /* 0x0000002621257221 */ /* 0x000fe20000010000 */
[----:B------:R-:W3:Y:S01]  /*1d90*/  LDS.128 R28, [R56+0x930] ;  /* 0x00093000381c7984 */ /* 0x000ee20000000c00 */
[----:B------:R-:W-:-:S03]  /*1da0*/  FADD.FTZ R38, R32, R39 ;  /* 0x0000002720267221 */ /* 0x000fc60000010000 */
[----:B------:R-:W4:Y:S01]  /*1db0*/  LDS.128 R32, [R56+0xa80] ;  /* 0x000a800038207984 */ /* 0x000f220000000c00 */
[----:B-1----:R-:W-:Y:S01]  /*1dc0*/  FADD.FTZ R57, R57, R20 ;  /* 0x0000001439397221 */ /* 0x002fe20000010000 */
[----:B------:R-:W-:Y:S01]  /*1dd0*/  FADD.FTZ R36, R36, R21 ;  /* 0x0000001524247221 */ /* 0x000fe20000010000 */
[----:B------:R-:W-:Y:S01]  /*1de0*/  FADD.FTZ R37, R37, R22 ;  /* 0x0000001625257221 */ /* 0x000fe20000010000 */
[----:B------:R-:W-:Y:S02]  /*1df0*/  FADD.FTZ R38, R38, R23 ;  /* 0x0000001726267221 */ /* 0x000fe40000010000 */
[----:B------:R-:W1:Y:S01]  /*1e00*/  LDS.128 R20, [R56+0xbd0] ;  /* 0x000bd00038147984 */ /* 0x000e620000000c00 */
[----:B--2---:R-:W-:Y:S01]  /*1e10*/  FADD.FTZ R57, R57, R24 ;  /* 0x0000001839397221 */ /* 0x004fe20000010000 */
[----:B------:R-:W-:Y:S01]  /*1e20*/  FADD.FTZ R36, R36, R25 ;  /* 0x0000001924247221 */ /* 0x000fe20000010000 */
[----:B------:R-:W-:Y:S01]  /*1e30*/  FADD.FTZ R37, R37, R26 ;  /* 0x0000001a25257221 */ /* 0x000fe20000010000 */
[----:B------:R-:W-:-:S02]  /*1e40*/  FADD.FTZ R38, R38, R27 ;  /* 0x0000001b26267221 */ /* 0x000fc40000010000 */
[----:B------:R-:W2:Y:S01]  /*1e50*/  LDS.128 R24, [R56+0xd20] ;  /* 0x000d200038187984 */ /* 0x000ea20000000c00 */
[----:B---3--:R-:W-:Y:S01]  /*1e60*/  FADD.FTZ R57, R57, R28 ;  /* 0x0000001c39397221 */ /* 0x008fe20000010000 */
[----:B------:R-:W-:Y:S01]  /*1e70*/  FADD.FTZ R36, R36, R29 ;  /* 0x0000001d24247221 */ /* 0x000fe20000010000 */
[----:B------:R-:W-:Y:S01]  /*1e80*/  FADD.FTZ R37, R37, R30 ;  /* 0x0000001e25257221 */ /* 0x000fe20000010000 */
[----:B------:R-:W-:Y:S01]  /*1e90*/  FADD.FTZ R38, R38, R31 ;  /* 0x0000001f26267221 */ /* 0x000fe20000010000 */
[----:B----4-:R-:W-:Y:S01]  /*1ea0*/  FADD.FTZ R57, R57, R32 ;  /* 0x0000002039397221 */ /* 0x010fe20000010000 */
[----:B------:R-:W3:Y:S01]  /*1eb0*/  LDS.128 R28, [R56+0xe70] ;  /* 0x000e7000381c7984 */ /* 0x000ee20000000c00 */
[----:B------:R-:W-:Y:S01]  /*1ec0*/  FADD.FTZ R36, R36, R33 ;  /* 0x0000002124247221 */ /* 0x000fe20000010000 */
[----:B------:R-:W-:Y:S01]  /*1ed0*/  FADD.FTZ R37, R37, R34 ;  /* 0x0000002225257221 */ /* 0x000fe20000010000 */
[----:B------:R-:W-:Y:S02]  /*1ee0*/  FADD.FTZ R38, R38, R35 ;  /* 0x0000002326267221 */ /* 0x000fe40000010000 */
[----:B------:R-:W4:Y:S01]  /*1ef0*/  LDS.128 R32, [R56+0xfc0] ;  /* 0x000fc00038207984 */ /* 0x000f220000000c00 */
[----:B-1----:R-:W-:Y:S01]  /*1f00*/  FADD.FTZ R57, R57, R20 ;  /* 0x0000001439397221 */ /* 0x002fe20000010000 */
[----:B------:R-:W-:Y:S01]  /*1f10*/  FADD.FTZ R36, R36, R21 ;  /* 0x0000001524247221 */ /* 0x000fe20000010000 */
[----:B------:R-:W-:Y:S01]  /*1f20*/  FADD.FTZ R37, R37, R22 ;  /* 0x0000001625257221 */ /* 0x000fe20000010000 */
[----:B------:R-:W-:-:S02]  /*1f30*/  FADD.FTZ R38, R38, R23 ;  /* 0x0000001726267221 */ /* 0x000fc40000010000 */
[----:B------:R-:W1:Y:S01]  /*1f40*/  LDS.128 R20, [R56+0x1110] ;  /* 0x0011100038147984 */ /* 0x000e620000000c00 */
[----:B--2---:R-:W-:Y:S01]  /*1f50*/  FADD.FTZ R57, R57, R24 ;  /* 0x0000001839397221 */ /* 0x004fe20000010000 */
[----:B------:R-:W-:Y:S01]  /*1f60*/  FADD.FTZ R36, R36, R25 ;  /* 0x0000001924247221 */ /* 0x000fe20000010000 */
[----:B------:R-:W-:Y:S01]  /*1f70*/  FADD.FTZ R37, R37, R26 ;  /* 0x0000001a25257221 */ /* 0x000fe20000010000 */
[----:B------:R-:W-:Y:S02]  /*1f80*/  FADD.FTZ R38, R38, R27 ;  /* 0x0000001b26267221 */ /* 0x000fe40000010000 */
[----:B------:R-:W2:Y:S01]  /*1f90*/  LDS.128 R24, [R56+0x1260] ;  /* 0x0012600038187984 */ /* 0x000ea20000000c00 */
[----:B---3--:R-:W-:Y:S01]  /*1fa0*/  FADD.FTZ R57, R57, R28 ;  /* 0x0000001c39397221 */ /* 0x008fe20000010000 */
[----:B------:R-:W-:Y:S01]  /*1fb0*/  FADD.FTZ R36, R36, R29 ;  /* 0x0000001d24247221 */ /* 0x000fe20000010000 */
[----:B------:R-:W-:Y:S01]  /*1fc0*/  FADD.FTZ R37, R37, R30 ;  /* 0x0000001e25257221 */ /* 0x000fe20000010000 */
[----:B------:R-:W-:-:S02]  /*1fd0*/  FADD.FTZ R38, R38, R31 ;  /* 0x0000001f26267221 */ /* 0x000fc40000010000 */
[----:B------:R-:W3:Y:S01]  /*1fe0*/  LDS.128 R28, [R56+0x13b0] ;  /* 0x0013b000381c7984 */ /* 0x000ee20000000c00 */
[----:B----4-:R-:W-:Y:S01]  /*1ff0*/  FADD.FTZ R57, R57, R32 ;  /* 0x0000002039397221 */ /* 0x010fe20000010000 */
        /* <DEDUP_REMOVED lines=18> */
[----:B------:R-:W-:Y:S01]  /*2120*/  LDS.128 R28, [R56+0x1a40] ;  /* 0x001a4000381c7984 */ /* 0x000fe20000000c00 */
[----:B----4-:R-:W-:Y:S01]  /*2130*/  FADD.FTZ R57, R57, R32 ;  /* 0x0000002039397221 */ /* 0x010fe20000010000 */
[----:B------:R-:W-:Y:S01]  /*2140*/  FADD.FTZ R36, R36, R33 ;  /* 0x0000002124247221 */ /* 0x000fe20000010000 */
[----:B------:R-:W-:Y:S01]  /*2150*/  FADD.FTZ R37, R37, R34 ;  /* 0x0000002225257221 */ /* 0x000fe20000010000 */
[----:B------:R-:W-:Y:S02]  /*2160*/  FADD.FTZ R38, R38, R35 ;  /* 0x0000002326267221 */ /* 0x000fe40000010000 */
[----:B------:R-:W3:Y:S01]  /*2170*/  LDS.128 R32, [R56+0x18f0] ;  /* 0x0018f00038207984 */ /* 0x000ee20000000c00 */
        /* <DEDUP_REMOVED lines=9> */
[----:B------:R-:W-:Y:S01]  /*2210*/  LDS.128 R24, [R56+0x1e30] ;  /* 0x001e300038187984 */ /* 0x000fe20000000c00 */
[----:B---3--:R-:W-:Y:S01]  /*2220*/  FADD.FTZ R57, R57, R32 ;  /* 0x0000002039397221 */ /* 0x008fe20000010000 */
[----:B------:R-:W-:Y:S01]  /*2230*/  FADD.FTZ R36, R36, R33 ;  /* 0x0000002124247221 */ /* 0x000fe20000010000 */
[----:B------:R-:W-:Y:S01]  /*2240*/  FADD.FTZ R37, R37, R34 ;  /* 0x0000002225257221 */ /* 0x000fe20000010000 */
[----:B------:R-:W-:Y:S01]  /*2250*/  FADD.FTZ R38, R38, R35 ;  /* 0x0000002326267221 */ /* 0x000fe20000010000 */
[----:B------:R-:W-:Y:S01]  /*2260*/  FADD.FTZ R57, R57, R28 ;  /* 0x0000001c39397221 */ /* 0x000fe20000010000 */
[----:B------:R-:W2:Y:S01]  /*2270*/  LDS.128 R32, [R56+0x1ce0] ;  /* 0x001ce00038207984 */ /* 0x000ea20000000c00 */
[----:B------:R-:W-:Y:S01]  /*2280*/  FADD.FTZ R36, R36, R29 ;  /* 0x0000001d24247221 */ /* 0x000fe20000010000 */
[----:B------:R-:W-:Y:S01]  /*2290*/  FADD.FTZ R37, R37, R30 ;  /* 0x0000001e25257221 */ /* 0x000fe20000010000 */
[----:B------:R-:W-:-:S02]  /*22a0*/  FADD.FTZ R38, R38, R31 ;  /* 0x0000001f26267221 */ /* 0x000fc40000010000 */
[----:B------:R-:W3:Y:S01]  /*22b0*/  LDS.128 R28, [R56+0x1f80] ;  /* 0x001f8000381c7984 */ /* 0x000ee20000000c00 */
        /* <DEDUP_REMOVED lines=8> */
[----:B------:R-:W-:Y:S01]  /*2340*/  FADD.FTZ R38, R38, R35 ;  /* 0x0000002326267221 */ /* 0x000fe20000010000 */
[----:B------:R-:W-:Y:S01]  /*2350*/  FADD.FTZ R57, R57, R24 ;  /* 0x0000001839397221 */ /* 0x000fe20000010000 */
[----:B------:R-:W-:Y:S01]  /*2360*/  FADD.FTZ R36, R36, R25 ;  /* 0x0000001924247221 */ /* 0x000fe20000010000 */
[----:B------:R-:W-:Y:S01]  /*2370*/  FADD.FTZ R37, R37, R26 ;  /* 0x0000001a25257221 */ /* 0x000fe20000010000 */
[----:B------:R-:W-:Y:S01]  /*2380*/  FADD.FTZ R38, R38, R27 ;  /* 0x0000001b26267221 */ /* 0x000fe20000010000 */
[----:B------:R-:W-:Y:S01]  /*2390*/  LDS.128 R32, [R56+0x2370] ;  /* 0x0023700038207984 */ /* 0x000fe20000000c00 */
[----:B---3--:R-:W-:Y:S01]  /*23a0*/  FADD.FTZ R57, R57, R28 ;  /* 0x0000001c39397221 */ /* 0x008fe20000010000 */
[----:B------:R-:W-:Y:S01]  /*23b0*/  FADD.FTZ R36, R36, R29 ;  /* 0x0000001d24247221 */ /* 0x000fe20000010000 */
[----:B------:R-:W-:Y:S01]  /*23c0*/  FADD.FTZ R37, R37, R30 ;  /* 0x0000001e25257221 */ /* 0x000fe20000010000 */
[----:B------:R-:W2:Y:S01]  /*23d0*/  LDS.128 R24, [R56+0x2220] ;  /* 0x0022200038187984 */ /* 0x000ea20000000c00 */
[----:B------:R-:W-:-:S03]  /*23e0*/  FADD.FTZ R38, R38, R31 ;  /* 0x0000001f26267221 */ /* 0x000fc60000010000 */
[----:B------:R-:W-:Y:S01]  /*23f0*/  LDS.128 R28, [R56+0x2760] ;  /* 0x00276000381c7984 */ /* 0x000fe20000000c00 */
        /* <DEDUP_REMOVED lines=18> */
[----:B------:R-:W-:Y:S01]  /*2520*/  FADD.FTZ R38, R38, R23 ;  /* 0x0000001726267221 */ /* 0x000fe20000010000 */
        /* <DEDUP_REMOVED lines=8> */
[----:B---3--:R-:W-:Y:S01]  /*25b0*/  FADD.FTZ R20, R57, R32 ;  /* 0x0000002039147221 */ /* 0x008fe20000010000 */
[----:B------:R-:W-:Y:S01]  /*25c0*/  FADD.FTZ R21, R36, R33 ;  /* 0x0000002124157221 */ /* 0x000fe20000010000 */
[----:B------:R-:W-:Y:S01]  /*25d0*/  FADD.FTZ R22, R37, R34 ;  /* 0x0000002225167221 */ /* 0x000fe20000010000 */
[----:B------:R-:W-:-:S07]  /*25e0*/  FADD.FTZ R23, R38, R35 ;  /* 0x0000002326177221 */ /* 0x000fce0000010000 */
.L_x_45:
[----:B------:R-:W-:Y:S05]  /*25f0*/  BSYNC B0 ;  /* 0x0000000000007941 */ /* 0x000fea0003800000 */
.L_x_44:
        /* <DEDUP_REMOVED lines=9> */
[-C--:B------:R-:W-:Y:S01]  /*2690*/  LEA R34, P3, R0, R26.reuse, 0x2 ;  /* 0x0000001a00227211 */ /* 0x080fe200078610ff */
[----:B------:R2:W-:Y:S01]  /*26a0*/  REDG.E.ADD.F32.FTZ.RN.STRONG.GPU desc[UR8][R26.64], R20 ;  /* 0x000000141a0079a6 */ /* 0x0005e2000c10f388 */
[----:B------:R-:W-:Y:S02]  /*26b0*/  LEA R28, P6, R2, R26, 0x2 ;  /* 0x0000001a021c7211 */ /* 0x000fe400078c10ff */
[C---:B------:R-:W-:Y:S02]  /*26c0*/  IADD3.X R35, R27.reuse, R5, RZ, P3, !PT ;  /* 0x000000051b237210 */ /* 0x040fe40001ffe4ff */
[----:B------:R-:W-:-:S03]  /*26d0*/  IADD3.X R29, R27, R6, RZ, P6, !PT ;  /* 0x000000061b1d7210 */ /* 0x000fc600037fe4ff */
[----:B------:R2:W-:Y:S01]  /*26e0*/  REDG.E.ADD.F32.FTZ.RN.STRONG.GPU desc[UR8][R34.64], R21 ;  /* 0x00000015220079a6 */ /* 0x0005e2000c10f388 */
[----:B-1----:R-:W-:-:S04]  /*26f0*/  LEA R30, P5, R24, R26, 0x2 ;  /* 0x0000001a181e7211 */ /* 0x002fc800078a10ff */
[----:B------:R-:W-:-:S05]  /*2700*/  LEA.HI.X R31, R24, R27, R25, 0x2, P5 ;  /* 0x0000001b181f7211 */ /* 0x000fca00028f1419 */
[----:B------:R2:W-:Y:S04]  /*2710*/  REDG.E.ADD.F32.FTZ.RN.STRONG.GPU desc[UR8][R30.64], R22 ;  /* 0x000000161e0079a6 */ /* 0x0005e8000c10f388 */
[----:B------:R2:W-:Y:S02]  /*2720*/  REDG.E.ADD.F32.FTZ.RN.STRONG.GPU desc[UR8][R28.64], R23 ;  /* 0x000000171c0079a6 */ /* 0x0005e4000c10f388 */
.L_x_47:
[----:B------:R-:W-:Y:S05]  /*2730*/  BSYNC B0 ;  /* 0x0000000000007941 */ /* 0x000fea0003800000 */
.L_x_46:
[----:B------:R-:W-:Y:S02]  /*2740*/  PRMT R32, R45, 0x7632, R32 ;  /* 0x000076322d207816 */ /* 0x000fe40000000020 */
[----:B--2---:R-:W-:Y:S02]  /*2750*/  PRMT R31, R47, 0x7632, R31 ;  /* 0x000076322f1f7816 */ /* 0x004fe4000000001f */
[----:B------:R-:W-:Y:S02]  /*2760*/  PRMT R30, R44, 0x7632, R30 ;  /* 0x000076322c1e7816 */ /* 0x000fe4000000001e */
[----:B------:R-:W-:Y:S02]  /*2770*/  PRMT R29, R42, 0x7632, R29 ;  /* 0x000076322a1d7816 */ /* 0x000fe4000000001d */
[----:B------:R-:W-:Y:S02]  /*2780*/  PRMT R28, R12, 0x7632, R28 ;  /* 0x000076320c1c7816 */ /* 0x000fe4000000001c */
[----:B------:R-:W-:-:S02]  /*2790*/  PRMT R21, R43, 0x7632, R21 ;  /* 0x000076322b157816 */ /* 0x000fc40000000015 */
[----:B------:R-:W-:Y:S01]  /*27a0*/  PRMT R20, R10, 0x7632, R20 ;  /* 0x000076320a147816 */ /* 0x000fe20000000014 */
[----:B------:R-:W-:Y:S06]  /*27b0*/  @!P0 BRA `(.L_x_48) ;  /* 0x0000001000888947 */ /* 0x000fec0003800000 */
[----:B------:R-:W1:Y:S01]  /*27c0*/  LDC R35, c[0x0][0x10] ;  /* 0x00000400ff237b82 */ /* 0x000e620000000800 */
[----:B------:R-:W2:Y:S01]  /*27d0*/  S2R R34, SR_CTAID.Y ;  /* 0x0000000000227919 */ /* 0x000ea20000002600 */
[----:B------:R-:W-:-:S06]  /*27e0*/  LOP3.LUT R24, R48, 0x1, RZ, 0xc0, !PT ;  /* 0x0000000130187812 */ /* 0x000fcc00078ec0ff */
[----:B------:R-:W3:Y:S08]  /*27f0*/  LDC.64 R22, c[0x0][0x258] ;  /* 0x00009600ff167b82 */ /* 0x000ef00000000a00 */
[----:B------:R-:W4:Y:S01]  /*2800*/  LDC.64 R38, c[0x0][0x260] ;  /* 0x00009800ff267b82 */ /* 0x000f220000000a00 */
[----:B-1----:R-:W-:-:S04]  /*2810*/  IMAD R24, R24, R35, RZ ;  /* 0x0000002318187224 */ /* 0x002fc800078e02ff */
[C---:B------:R-:W-:Y:S01]  /*2820*/  IMAD R26, R24.reuse, R33, RZ ;  /* 0x00000021181a7224 */ /* 0x040fe200078e02ff */
[----:B--2---:R-:W-:-:S04]  /*2830*/  IADD3 R25, R24, R34, RZ ;  /* 0x0000002218197210 */ /* 0x004fc80007ffe0ff */
[----:B------:R-:W-:Y:S01]  /*2840*/  SHF.L.U32 R27, R26, 0x1, RZ ;  /* 0x000000011a1b7819 */ /* 0x000fe200000006ff */
[----:B---3--:R-:W-:-:S04]  /*2850*/  IMAD.WIDE.U32 R22, R25, 0x4, R22 ;  /* 0x0000000419167825 */ /* 0x008fc800078e0016 */
[----:B----4-:R-:W-:Y:S01]  /*2860*/  IMAD.WIDE R38, R27, 0x4, R38 ;  /* 0x000000041b267825 */ /* 0x010fe200078e0226 */
[----:B------:R-:W-:Y:S06]  /*2870*/  @P2 BRA `(.L_x_49) ;  /* 0x0000000000602947 */ /* 0x000fec0003800000 */
[----:B------:R-:W1:Y:S01]  /*2880*/  S2R R8, SR_LANEID ;  /* 0x0000000000087919 */ /* 0x000e620000000000 */
[----:B------:R-:W-:Y:S01]  /*2890*/  VOTEU.ANY UR5, UPT, PT ;  /* 0x0000000000057886 */ /* 0x000fe200038e0100 */
[----:B------:R-:W-:Y:S01]  /*28a0*/  LOP3.LUT P0, RZ, R48, 0x2, RZ, 0xc0, !PT ;  /* 0x0000000230ff7812 */ /* 0x000fe2000780c0ff */
[----:B------:R-:W-:Y:S01]  /*28b0*/  UFLO.U32 UR6, UR5 ;  /* 0x00000005000672bd */ /* 0x000fe200080e0000 */
[----:B------:R-:W-:Y:S01]  /*28c0*/  MOV R26, 0x1 ;  /* 0x00000001001a7802 */ /* 0x000fe20000000f00 */
[----:B------:R-:W-:Y:S01]  /*28d0*/  UPOPC UR5, UR5 ;  /* 0x00000005000572bf */ /* 0x000fe20008000000 */
[----:B------:R-:W-:Y:S01]  /*28e0*/  SEL R37, R33, RZ, !P0 ;  /* 0x000000ff21257207 */ /* 0x000fe20004000000 */
[----:B------:R-:W-:Y:S01]  /*28f0*/  IMAD R25, R35, UR7, R34 ;  /* 0x0000000723197c24 */ /* 0x000fe2000f8e0222 */
[----:B------:R-:W-:Y:S02]  /*2900*/  SEL R26, R26, 0xffffffff, !P0 ;  /* 0xffffffff1a1a7807 */ /* 0x000fe40004000000 */
[----:B------:R-:W-:Y:S01]  /*2910*/  ISETP.NE.AND P0, PT, R37, -0x1, PT ;  /* 0xffffffff2500780c */ /* 0x000fe20003f05270 */
[----:B------:R-:W-:-:S04]  /*2920*/  IMAD.WIDE.U32 R24, R25, 0x8, R38 ;  /* 0x0000000819187825 */ /* 0x000fc800078e0026 */
[----:B------:R-:W-:Y:S01]  /*2930*/  IMAD R27, R26, UR5, RZ ;  /* 0x000000051a1b7c24 */ /* 0x000fe2000f8e02ff */
[----:B------:R2:W-:Y:S01]  /*2940*/  STG.E.64 desc[UR8][R24.64], R40 ;  /* 0x0000002818007986 */ /* 0x0005e2000c101b08 */
[----:B-1----:R-:W-:-:S13]  /*2950*/  ISETP.EQ.U32.AND P3, PT, R8, UR6, PT ;  /* 0x0000000608007c0c */ /* 0x002fda000bf62070 */
[----:B------:R-:W-:Y:S06]  /*2960*/  @P3 MEMBAR.ALL.GPU ;  /* 0x0000000000003992 */ /* 0x000fec000000a000 */
[----:B------:R-:W-:-:S00]  /*2970*/  @P3 ERRBAR ;  /* 0x00000000000039ab */ /* 0x000fc00000000000 */
[----:B------:R-:W-:Y:S06]  /*2980*/  @P3 CGAERRBAR ;  /* 0x00000000000035ab */ /* 0x000fec0000000000 */
[----:B------:R2:W-:Y:S01]  /*2990*/  @P3 REDG.E.ADD.S32.STRONG.GPU desc[UR8][R22.64], R27 ;  /* 0x0000001b1600398e */ /* 0x0005e2000c10e388 */
[----:B------:R-:W-:Y:S05]  /*29a0*/  @!P0 BRA `(.L_x_49) ;  /* 0x0000000000148947 */ /* 0x000fea0003800000 */
.L_x_50:
[----:B--2---:R-:W2:Y:S04]  /*29b0*/  LDG.E.STRONG.GPU R24, desc[UR8][R22.64] ;  /* 0x0000000816187981 */ /* 0x004ea8000c1ef900 */
[----:B--2---:R-:W-:Y:S01]  /*29c0*/  CCTL.IVALL ;  /* 0x00000000ff00798f */ /* 0x004fe20002000000 */
[----:B------:R-:W-:Y:S05]  /*29d0*/  YIELD ;  /* 0x0000000000007946 */ /* 0x000fea0003800000 */
[----:B------:R-:W-:-:S13]  /*29e0*/  ISETP.NE.AND P0, PT, R24, R37, PT ;  /* 0x000000251800720c */ /* 0x000fda0003f05270 */
[----:B------:R-:W-:Y:S05]  /*29f0*/  @P0 BRA `(.L_x_50) ;  /* 0xfffffffc00ec0947 */ /* 0x000fea000383ffff */
.L_x_49:
[----:B------:R-:W-:Y:S01]  /*2a00*/  ISETP.NE.AND P0, PT, R33, RZ, PT ;  /* 0x000000ff2100720c */ /* 0x000fe20003f05270 */
[----:B------:R-:W-:Y:S05]  /*2a10*/  WARPSYNC.ALL ;  /* 0x0000000000007948 */ /* 0x000fea0003800000 */
[----:B------:R-:W-:Y:S07]  /*2a20*/  BAR.SYNC.DEFER_BLOCKING 0x0 ;  /* 0x0000000000007b1d */ /* 0x000fee0000010000 */
[----:B------:R-:W-:Y:S05]  /*2a30*/  @!P0 BRA `(.L_x_48) ;  /* 0x0000000c00e88947 */ /* 0x000fea0003800000 */
[----:B--2---:R-:W-:Y:S01]  /*2a40*/  IADD3 R22, R33, -0x1, RZ ;  /* 0xffffffff21167810 */ /* 0x004fe20007ffe0ff */
        /* <DEDUP_REMOVED lines=12> */
.L_x_54:
[----:B------:R-:W-:-:S13]  /*2b10*/  ISETP.EQ.OR P3, PT, R37, UR7, P2 ;  /* 0x0000000725007c0c */ /* 0x000fda0009762670 */
[----:B------:R-:W-:-:S04]  /*2b20*/  @!P3 IMAD R23, R35, R37, R34 ;  /* 0x000000252317b224 */ /* 0x000fc800078e0222 */
[----:B------:R-:W-:-:S06]  /*2b30*/  @!P3 IMAD.WIDE.U32 R22, R23, 0x8, R38 ;  /* 0x000000081716b825 */ /* 0x000fcc00078e0026 */
[----:B------:R-:W0:Y:S01]  /*2b40*/  @!P3 LDG.E.64 R22, desc[UR8][R22.64] ;  /* 0x000000081616b981 */ /* 0x000e22000c1e1b00 */
[C---:B------:R-:W-:Y:S02]  /*2b50*/  IADD3 R25, R37.reuse, 0x1, RZ ;  /* 0x0000000125197810 */ /* 0x040fe40007ffe0ff */
[C---:B------:R-:W-:Y:S02]  /*2b60*/  IADD3 R27, R37.reuse, 0x2, RZ ;  /* 0x00000002251b7810 */ /* 0x040fe40007ffe0ff */
[----:B------:R-:W-:Y:S02]  /*2b70*/  IADD3 R26, R37, 0x3, RZ ;  /* 0x00000003251a7810 */ /* 0x000fe40007ffe0ff */
[----:B------:R-:W-:Y:S02]  /*2b80*/  ISETP.EQ.OR P5, PT, R27, UR7, P2 ;  /* 0x000000071b007c0c */ /* 0x000fe400097a2670 */
[----:B------:R-:W-:-:S11]  /*2b90*/  ISETP.EQ.OR P6, PT, R26, UR7, P2 ;  /* 0x000000071a007c0c */ /* 0x000fd600097c2670 */
[----:B------:R-:W-:Y:S02]  /*2ba0*/  @!P5 IMAD R27, R35, R27, R34 ;  /* 0x0000001b231bd224 */ /* 0x000fe400078e0222 */
[----:B0-----:R-:W-:Y:S01]  /*2bb0*/  @!P3 FADD.FTZ R40, R40, R22 ;  /* 0x000000162828b221 */ /* 0x001fe20000010000 */
[----:B------:R-:W-:Y:S01]  /*2bc0*/  @!P3 FADD.FTZ R41, R41, R23 ;  /* 0x000000172929b221 */ /* 0x000fe20000010000 */
[----:B------:R-:W-:-:S13]  /*2bd0*/  ISETP.EQ.OR P3, PT, R25, UR7, P2 ;  /* 0x0000000719007c0c */ /* 0x000fda0009762670 */
[----:B------:R-:W-:-:S04]  /*2be0*/  @!P3 IMAD R25, R35, R25, R34 ;  /* 0x000000192319b224 */ /* 0x000fc800078e0222 */
[----:B------:R-:W-:-:S04]  /*2bf0*/  @!P3 IMAD.WIDE.U32 R22, R25, 0x8, R38 ;  /* 0x000000081916b825 */ /* 0x000fc800078e0026 */
[----:B------:R-:W-:Y:S02]  /*2c00*/  @!P5 IMAD.WIDE.U32 R24, R27, 0x8, R38 ;  /* 0x000000081b18d825 */ /* 0x000fe400078e0026 */
[----:B------:R-:W2:Y:S02]  /*2c10*/  @!P3 LDG.E.64 R22, desc[UR8][R22.64] ;  /* 0x000000081616b981 */ /* 0x000ea4000c1e1b00 */
[----:B------:R-:W-:Y:S02]  /*2c20*/  @!P6 IMAD R27, R35, R26, R34 ;  /* 0x0000001a231be224 */ /* 0x000fe400078e0222 */
[----:B------:R-:W3:Y:S02]  /*2c30*/  @!P5 LDG.E.64 R24, desc[UR8][R24.64] ;  /* 0x000000081818d981 */ /* 0x000ee4000c1e1b00 */
[----:B------:R-:W-:-:S06]  /*2c40*/  @!P6 IMAD.WIDE.U32 R26, R27, 0x8, R38 ;  /* 0x000000081b1ae825 */ /* 0x000fcc00078e0026 */
[----:B------:R-:W4:Y:S01]  /*2c50*/  @!P6 LDG.E.64 R26, desc[UR8][R26.64] ;  /* 0x000000081a1ae981 */ /* 0x000f22000c1e1b00 */
[----:B------:R-:W-:Y:S01]  /*2c60*/  IADD3 R56, R37, 0x4, RZ ;  /* 0x0000000425387810 */ /* 0x000fe20007ffe0ff */
[----:B--2---:R-:W-:Y:S01]  /*2c70*/  @!P3 FADD.FTZ R41, R41, R23 ;  /* 0x000000172929b221 */ /* 0x004fe20000010000 */
[----:B------:R-:W-:Y:S01]  /*2c80*/  @!P3 FADD.FTZ R40, R40, R22 ;  /* 0x000000162828b221 */ /* 0x000fe20000010000 */
[----:B------:R-:W-:Y:S02]  /*2c90*/  IADD3 R22, R37, 0x5, RZ ;  /* 0x0000000525167810 */ /* 0x000fe40007ffe0ff */
[----:B---3--:R-:W-:Y:S01]  /*2ca0*/  @!P5 FADD.FTZ R41, R41, R25 ;  /* 0x000000192929d221 */ /* 0x008fe20000010000 */
[----:B------:R-:W-:Y:S01]  /*2cb0*/  ISETP.EQ.OR P3, PT, R56, UR7, P2 ;  /* 0x0000000738007c0c */ /* 0x000fe20009762670 */
[----:B------:R-:W-:Y:S01]  /*2cc0*/  @!P5 FADD.FTZ R40, R40, R24 ;  /* 0x000000182828d221 */ /* 0x000fe20000010000 */
[----:B------:R-:W-:Y:S01]  /*2cd0*/  ISETP.EQ.OR P5, PT, R22, UR7, P2 ;  /* 0x0000000716007c0c */ /* 0x000fe200097a2670 */
[----:B----4-:R-:W-:Y:S01]  /*2ce0*/  @!P6 FADD.FTZ R41, R41, R27 ;  /* 0x0000001b2929e221 */ /* 0x010fe20000010000 */
[----:B------:R-:W-:Y:S01]  /*2cf0*/  IADD3 R27, R37, 0x6, RZ ;  /* 0x00000006251b7810 */ /* 0x000fe20007ffe0ff */
[----:B------:R-:W-:-:S03]  /*2d00*/  @!P6 FADD.FTZ R40, R40, R26 ;  /* 0x0000001a2828e221 */ /* 0x000fc60000010000 */
[----:B------:R-:W-:-:S05]  /*2d10*/  ISETP.EQ.OR P6, PT, R27, UR7, P2 ;  /* 0x000000071b007c0c */ /* 0x000fca00097c2670 */
[C-C-:B------:R-:W-:Y:S02]  /*2d20*/  @!P3 IMAD R23, R35.reuse, R56, R34.reuse ;  /* 0x000000382317b224 */ /* 0x140fe400078e0222 */
[----:B------:R-:W-:Y:S02]  /*2d30*/  @!P5 IMAD R25, R35, R22, R34 ;  /* 0x000000162319d224 */ /* 0x000fe400078e0222 */
        /* <DEDUP_REMOVED lines=32> */
[----:B------:R-:W-:Y:S01]  /*2f40*/  ISETP.EQ.OR P3, PT, R56, UR7, P2 ;  /* 0x0000000738007c0c */ /* 0x000fe20009762670 */
[----:B---3--:R-:W-:Y:S01]  /*2f50*/  @!P5 FADD.FTZ R40, R40, R24 ;  /* 0x000000182828d221 */ /* 0x008fe20000010000 */
[----:B------:R-:W-:Y:S01]  /*2f60*/  @!P5 FADD.FTZ R41, R41, R25 ;  /* 0x000000192929d221 */ /* 0x000fe20000010000 */
[----:B------:R-:W-:Y:S02]  /*2f70*/  IADD3 R24, R37, 0xc, RZ ;  /* 0x0000000c25187810 */ /* 0x000fe40007ffe0ff */
[----:B------:R-:W-:Y:S01]  /*2f80*/  ISETP.EQ.OR P5, PT, R22, UR7, P2 ;  /* 0x0000000716007c0c */ /* 0x000fe200097a2670 */
[----:B----4-:R-:W-:Y:S01]  /*2f90*/  @!P6 FADD.FTZ R40, R40, R26 ;  /* 0x0000001a2828e221 */ /* 0x010fe20000010000 */
[----:B------:R-:W-:Y:S01]  /*2fa0*/  @!P6 FADD.FTZ R41, R41, R27 ;  /* 0x0000001b2929e221 */ /* 0x000fe20000010000 */
[----:B------:R-:W-:-:S05]  /*2fb0*/  ISETP.EQ.OR P6, PT, R24, UR7, P2 ;  /* 0x0000000718007c0c */ /* 0x000fca00097c2670 */
[----:B------:R-:W-:-:S05]  /*2fc0*/  @!P3 IMAD R23, R35, R56, R34 ;  /* 0x000000382317b224 */ /* 0x000fca00078e0222 */
[----:B------:R-:W-:Y:S02]  /*2fd0*/  @!P5 IMAD R25, R35, R22, R34 ;  /* 0x000000162319d224 */ /* 0x000fe400078e0222 */
[----:B------:R-:W-:-:S04]  /*2fe0*/  @!P3 IMAD.WIDE.U32 R22, R23, 0x8, R38 ;  /* 0x000000081716b825 */ /* 0x000fc800078e0026 */
[----:B------:R-:W-:Y:S02]  /*2ff0*/  @!P6 IMAD R27, R35, R24, R34 ;  /* 0x00000018231be224 */ /* 0x000fe400078e0222 */
[--C-:B------:R-:W-:Y:S01]  /*3000*/  @!P5 IMAD.WIDE.U32 R24, R25, 0x8, R38.reuse ;  /* 0x000000081918d825 */ /* 0x100fe200078e0026 */
[----:B------:R-:W2:Y:S05]  /*3010*/  @!P3 LDG.E.64 R22, desc[UR8][R22.64] ;  /* 0x000000081616b981 */ /* 0x000eaa000c1e1b00 */
[----:B------:R-:W3:Y:S01]  /*3020*/  @!P5 LDG.E.64 R24, desc[UR8][R24.64] ;  /* 0x000000081818d981 */ /* 0x000ee2000c1e1b00 */
[----:B------:R-:W-:-:S06]  /*3030*/  @!P6 IMAD.WIDE.U32 R26, R27, 0x8, R38 ;  /* 0x000000081b1ae825 */ /* 0x000fcc00078e0026 */
[----:B------:R-:W4:Y:S01]  /*3040*/  @!P6 LDG.E.64 R26, desc[UR8][R26.64] ;  /* 0x000000081a1ae981 */ /* 0x000f22000c1e1b00 */
[C---:B------:R-:W-:Y:S02]  /*3050*/  IADD3 R56, R37.reuse, 0xd, RZ ;  /* 0x0000000d25387810 */ /* 0x040fe40007ffe0ff */
[----:B------:R-:W-:Y:S01]  /*3060*/  IADD3 R57, R37, 0xe, RZ ;  /* 0x0000000e25397810 */ /* 0x000fe20007ffe0ff */
[----:B--2---:R-:W-:Y:S01]  /*3070*/  @!P3 FADD.FTZ R40, R40, R22 ;  /* 0x000000162828b221 */ /* 0x004fe20000010000 */
[----:B------:R-:W-:-:S03]  /*3080*/  @!P3 FADD.FTZ R41, R41, R23 ;  /* 0x000000172929b221 */ /* 0x000fc60000010000 */
[----:B---3--:R-:W-:Y:S01]  /*3090*/  @!P5 FADD.FTZ R40, R40, R24 ;  /* 0x000000182828d221 */ /* 0x008fe20000010000 */
[----:B------:R-:W-:Y:S01]  /*30a0*/  @!P5 FADD.FTZ R41, R41, R25 ;  /* 0x000000192929d221 */ /* 0x000fe20000010000 */
[----:B------:R-:W-:Y:S02]  /*30b0*/  ISETP.EQ.OR P5, PT, R56, UR7, P2 ;  /* 0x0000000738007c0c */ /* 0x000fe400097a2670 */
[----:B------:R-:W-:Y:S01]  /*30c0*/  ISETP.EQ.OR P3, PT, R57, UR7, P2 ;  /* 0x0000000739007c0c */ /* 0x000fe20009762670 */
[----:B----4-:R-:W-:Y:S01]  /*30d0*/  @!P6 FADD.FTZ R41, R41, R27 ;  /* 0x0000001b2929e221 */ /* 0x010fe20000010000 */
[----:B------:R-:W-:Y:S01]  /*30e0*/  IADD3 R27, R37, 0xf, RZ ;  /* 0x0000000f251b7810 */ /* 0x000fe20007ffe0ff */
[----:B------:R-:W-:-:S08]  /*30f0*/  @!P6 FADD.FTZ R40, R40, R26 ;  /* 0x0000001a2828e221 */ /* 0x000fd00000010000 */
[C-C-:B------:R-:W-:Y:S02]  /*3100*/  @!P5 IMAD R23, R35.reuse, R56, R34.reuse ;  /* 0x000000382317d224 */ /* 0x140fe400078e0222 */
[----:B------:R-:W-:Y:S02]  /*3110*/  @!P3 IMAD R25, R35, R57, R34 ;  /* 0x000000392319b224 */ /* 0x000fe400078e0222 */
[----:B------:R-:W-:Y:S01]  /*3120*/  @!P5 IMAD.WIDE.U32 R22, R23, 0x8, R38 ;  /* 0x000000081716d825 */ /* 0x000fe200078e0026 */
[----:B------:R-:W-:-:S03]  /*3130*/  ISETP.EQ.OR P6, PT, R27, UR7, P2 ;  /* 0x000000071b007c0c */ /* 0x000fc600097c2670 */
[----:B------:R-:W-:Y:S02]  /*3140*/  @!P3 IMAD.WIDE.U32 R24, R25, 0x8, R38 ;  /* 0x000000081918b825 */ /* 0x000fe400078e0026 */
[----:B------:R-:W2:Y:S04]  /*3150*/  @!P5 LDG.E.64 R22, desc[UR8][R22.64] ;  /* 0x000000081616d981 */ /* 0x000ea8000c1e1b00 */
[----:B------:R-:W3:Y:S04]  /*3160*/  @!P3 LDG.E.64 R24, desc[UR8][R24.64] ;  /* 0x000000081818b981 */ /* 0x000ee8000c1e1b00 */
[----:B------:R-:W-:-:S04]  /*3170*/  @!P6 IMAD R27, R35, R27, R34 ;  /* 0x0000001b231be224 */ /* 0x000fc800078e0222 */
[----:B------:R-:W-:-:S06]  /*3180*/  @!P6 IMAD.WIDE.U32 R26, R27, 0x8, R38 ;  /* 0x000000081b1ae825 */ /* 0x000fcc00078e0026 */
[----:B------:R-:W4:Y:S01]  /*3190*/  @!P6 LDG.E.64 R26, desc[UR8][R26.64] ;  /* 0x000000081a1ae981 */ /* 0x000f22000c1e1b00 */
[----:B------:R-:W-:Y:S02]  /*31a0*/  IADD3 R36, R36, -0x10, RZ ;  /* 0xfffffff024247810 */ /* 0x000fe40007ffe0ff */
[----:B------:R-:W-:Y:S01]  /*31b0*/  IADD3 R37, R37, 0x10, RZ ;  /* 0x0000001025257810 */ /* 0x000fe20007ffe0ff */
[----:B--2---:R-:W-:Y:S01]  /*31c0*/  @!P5 FADD.FTZ R40, R40, R22 ;  /* 0x000000162828d221 */ /* 0x004fe20000010000 */
[----:B------:R-:W-:-:S03]  /*31d0*/  @!P5 FADD.FTZ R41, R41, R23 ;  /* 0x000000172929d221 */ /* 0x000fc60000010000 */
[----:B---3--:R-:W-:Y:S01]  /*31e0*/  @!P3 FADD.FTZ R40, R40, R24 ;  /* 0x000000182828b221 */ /* 0x008fe20000010000 */
[----:B------:R-:W-:Y:S01]  /*31f0*/  @!P3 FADD.FTZ R41, R41, R25 ;  /* 0x000000192929b221 */ /* 0x000fe20000010000 */
[----:B------:R-:W-:Y:S02]  /*3200*/  ISETP.GT.AND P3, PT, R36, 0xc, PT ;  /* 0x0000000c2400780c */ /* 0x000fe40003f64270 */
[----:B----4-:R-:W-:Y:S01]  /*3210*/  @!P6 FADD.FTZ R40, R40, R26 ;  /* 0x0000001a2828e221 */ /* 0x010fe20000010000 */
[----:B------:R-:W-:-:S10]  /*3220*/  @!P6 FADD.FTZ R41, R41, R27 ;  /* 0x0000001b2929e221 */ /* 0x000fd40000010000 */
[----:B------:R-:W-:Y:S05]  /*3230*/  @P3 BRA `(.L_x_54) ;  /* 0xfffffff800343947 */ /* 0x000fea000383ffff */
.L_x_53:
[----:B------:R-:W-:-:S13]  /*3240*/  ISETP.GT.AND P3, PT, R36, 0x4, PT ;  /* 0x000000042400780c */ /* 0x000fda0003f64270 */
[----:B------:R-:W-:Y:S05]  /*3250*/  @!P3 BRA `(.L_x_55) ;  /* 0x0000000000ecb947 */ /* 0x000fea0003800000 */
[C---:B------:R-:W-:Y:S02]  /*3260*/  ISETP.EQ.OR P0, PT, R37.reuse, UR7, P2 ;  /* 0x0000000725007c0c */ /* 0x040fe40009702670 */
[----:B------:R-:W-:-:S04]  /*3270*/  IADD3 R27, R37, 0x1, RZ ;  /* 0x00000001251b7810 */ /* 0x000fc80007ffe0ff */
[----:B------:R-:W-:-:S07]  /*3280*/  ISETP.EQ.OR P3, PT, R27, UR7, P2 ;  /* 0x000000071b007c0c */ /* 0x000fce0009762670 */
[----:B------:R-:W-:-:S04]  /*3290*/  @!P0 IMAD R23, R37, R35, R34 ;  /* 0x0000002325178224 */ /* 0x000fc800078e0222 */
[----:B------:R-:W-:-:S06]  /*32a0*/  @!P0 IMAD.WIDE.U32 R22, R23, 0x8, R38 ;  /* 0x0000000817168825 */ /* 0x000fcc00078e0026 */
[----:B------:R-:W0:Y:S01]  /*32b0*/  @!P0 LDG.E.64 R22, desc[UR8][R22.64] ;  /* 0x0000000816168981 */ /* 0x000e22000c1e1b00 */
[----:B------:R-:W-:-:S04]  /*32c0*/  @!P3 IMAD R27, R35, R27, R34 ;  /* 0x0000001b231bb224 */ /* 0x000fc800078e0222 */
[----:B------:R-:W-:-:S06]  /*32d0*/  @!P3 IMAD.WIDE.U32 R26, R27, 0x8, R38 ;  /* 0x000000081b1ab825 */ /* 0x000fcc00078e0026 */
[----:B------:R-:W2:Y:S01]  /*32e0*/  @!P3 LDG.E.64 R26, desc[UR8][R26.64] ;  /* 0x000000081a1ab981 */ /* 0x000ea2000c1e1b00 */
[C---:B------:R-:W-:Y:S02]  /*32f0*/  IADD3 R25, R37.reuse, 0x2, RZ ;  /* 0x0000000225197810 */ /* 0x040fe40007ffe0ff */
[----:B------:R-:W-:Y:S02]  /*3300*/  IADD3 R56, R37, 0x3, RZ ;  /* 0x0000000325387810 */ /* 0x000fe40007ffe0ff */
[----:B------:R-:W-:Y:S02]  /*3310*/  ISETP.EQ.OR P5, PT, R25, UR7, P2 ;  /* 0x0000000719007c0c */ /* 0x000fe400097a2670 */
[----:B------:R-:W-:Y:S02]  /*3320*/  ISETP.EQ.OR P6, PT, R56, UR7, P2 ;  /* 0x0000000738007c0c */ /* 0x000fe400097c2670 */
[----:B------:R-:W-:-:S09]  /*3330*/  IADD3 R37, R37, 0x4, RZ ;  /* 0x0000000425257810 */ /* 0x000fd20007ffe0ff */
[----:B------:R-:W-:-:S04]  /*3340*/  @!P5 IMAD R25, R35, R25, R34 ;  /* 0x000000192319d224 */ /* 0x000fc800078e0222 */
[----:B------:R-:W-:-:S06]  /*3350*/  @!P5 IMAD.WIDE.U32 R24, R25, 0x8, R38 ;  /* 0x000000081918d825 */ /* 0x000fcc00078e0026 */
[----:B------:R-:W3:Y:S01]  /*3360*/  @!P5 LDG.E.64 R24, desc[UR8][R24.64] ;  /* 0x000000081818d981 */ /* 0x000ee2000c1e1b00 */
[----:B0-----:R-:W-:Y:S01]  /*3370*/  @!P0 FADD.FTZ R41, R41, R23 ;  /* 0x0000001729298221 */ /* 0x001fe20000010000 */
[----:B------:R-:W-:Y:S02]  /*3380*/  @!P6 IMAD R23, R35, R56, R34 ;  /* 0x000000382317e224 */ /* 0x000fe400078e0222 */
[----:B------:R-:W-:Y:S01]  /*3390*/  @!P0 FADD.FTZ R40, R40, R22 ;  /* 0x0000001628288221 */ /* 0x000fe20000010000 */
[----:B------:R-:W-:Y:S01]  /*33a0*/  ISETP.EQ.OR P0, PT, R37, UR7, P2 ;  /* 0x0000000725007c0c */ /* 0x000fe20009702670 */
[----:B------:R-:W-:-:S06]  /*33b0*/  @!P6 IMAD.WIDE.U32 R22, R23, 0x8, R38 ;  /* 0x000000081716e825 */ /* 0x000fcc00078e0026 */
[----:B------:R-:W4:Y:S01]  /*33c0*/  @!P6 LDG.E.64 R22, desc[UR8][R22.64] ;  /* 0x000000081616e981 */ /* 0x000f22000c1e1b00 */
[----:B--2---:R-:W-:Y:S01]  /*33d0*/  @!P3 FADD.FTZ R41, R41, R27 ;  /* 0x0000001b2929b221 */ /* 0x004fe20000010000 */
[----:B------:R-:W-:-:S04]  /*33e0*/  @!P3 FADD.FTZ R40, R40, R26 ;  /* 0x0000001a2828b221 */ /* 0x000fc80000010000 */
[----:B------:R-:W-:-:S04]  /*33f0*/  @!P0 IMAD R27, R35, R37, R34 ;  /* 0x00000025231b8224 */ /* 0x000fc800078e0222 */
[----:B------:R-:W-:-:S06]  /*3400*/  @!P0 IMAD.WIDE.U32 R26, R27, 0x8, R38 ;  /* 0x000000081b1a8825 */ /* 0x000fcc00078e0026 */
[----:B------:R-:W2:Y:S01]  /*3410*/  @!P0 LDG.E.64 R26, desc[UR8][R26.64] ;  /* 0x000000081a1a8981 */ /* 0x000ea2000c1e1b00 */
[C---:B------:R-:W-:Y:S01]  /*3420*/  IADD3 R56, R37.reuse, 0x3, RZ ;  /* 0x0000000325387810 */ /* 0x040fe20007ffe0ff */
[----:B---3--:R-:W-:Y:S01]  /*3430*/  @!P5 FADD.FTZ R40, R40, R24 ;  /* 0x000000182828d221 */ /* 0x008fe20000010000 */
[----:B------:R-:W-:Y:S01]  /*3440*/  IADD3 R24, R37, 0x1, RZ ;  /* 0x0000000125187810 */ /* 0x000fe20007ffe0ff */
[----:B------:R-:W-:Y:S01]  /*3450*/  @!P5 FADD.FTZ R41, R41, R25 ;  /* 0x000000192929d221 */ /* 0x000fe20000010000 */
[----:B------:R-:W-:Y:S02]  /*3460*/  IADD3 R25, R37, 0x2, RZ ;  /* 0x0000000225197810 */ /* 0x000fe40007ffe0ff */
[----:B------:R-:W-:Y:S02]  /*3470*/  ISETP.EQ.OR P5, PT, R24, UR7, P2 ;  /* 0x0000000718007c0c */ /* 0x000fe400097a2670 */
[----:B------:R-:W-:Y:S01]  /*3480*/  ISETP.EQ.OR P3, PT, R56, UR7, P2 ;  /* 0x0000000738007c0c */ /* 0x000fe20009762670 */
[----:B----4-:R-:W-:Y:S01]  /*3490*/  @!P6 FADD.FTZ R40, R40, R22 ;  /* 0x000000162828e221 */ /* 0x010fe20000010000 */
[----:B------:R-:W-:Y:S01]  /*34a0*/  @!P6 FADD.FTZ R41, R41, R23 ;  /* 0x000000172929e221 */ /* 0x000fe20000010000 */
[----:B------:R-:W-:-:S08]  /*34b0*/  ISETP.EQ.OR P6, PT, R25, UR7, P2 ;  /* 0x0000000719007c0c */ /* 0x000fd000097c2670 */
[----:B------:R-:W-:-:S04]  /*34c0*/  @!P5 IMAD R23, R35, R24, R34 ;  /* 0x000000182317d224 */ /* 0x000fc800078e0222 */
[----:B------:R-:W-:-:S06]  /*34d0*/  @!P5 IMAD.WIDE.U32 R22, R23, 0x8, R38 ;  /* 0x000000081716d825 */ /* 0x000fcc00078e0026 */
[----:B------:R-:W3:Y:S01]  /*34e0*/  @!P5 LDG.E.64 R22, desc[UR8][R22.64] ;  /* 0x000000081616d981 */ /* 0x000ee2000c1e1b00 */
[--C-:B------:R-:W-:Y:S02]  /*34f0*/  @!P6 IMAD R25, R35, R25, R34.reuse ;  /* 0x000000192319e224 */ /* 0x100fe400078e0222 */
[----:B--2---:R-:W-:Y:S01]  /*3500*/  @!P0 FADD.FTZ R41, R41, R27 ;  /* 0x0000001b29298221 */ /* 0x004fe20000010000 */
[----:B------:R-:W-:Y:S02]  /*3510*/  @!P3 IMAD R27, R35, R56, R34 ;  /* 0x00000038231bb224 */ /* 0x000fe400078e0222 */
[----:B------:R-:W-:-:S04]  /*3520*/  @!P6 IMAD.WIDE.U32 R24, R25, 0x8, R38 ;  /* 0x000000081918e825 */ /* 0x000fc800078e0026 */
[----:B------:R-:W-:Y:S01]  /*3530*/  @!P0 FADD.FTZ R40, R40, R26 ;  /* 0x0000001a28288221 */ /* 0x000fe20000010000 */
[----:B------:R-:W-:Y:S01]  /*3540*/  @!P3 IMAD.WIDE.U32 R26, R27, 0x8, R38 ;  /* 0x000000081b1ab825 */ /* 0x000fe200078e0026 */
[----:B------:R-:W2:Y:S05]  /*3550*/  @!P6 LDG.E.64 R24, desc[UR8][R24.64] ;  /* 0x000000081818e981 */ /* 0x000eaa000c1e1b00 */
[----:B------:R-:W4:Y:S01]  /*3560*/  @!P3 LDG.E.64 R26, desc[UR8][R26.64] ;  /* 0x000000081a1ab981 */ /* 0x000f22000c1e1b00 */
[----:B------:R-:W-:Y:S02]  /*3570*/  IADD3 R36, R36, -0x4, RZ ;  /* 0xfffffffc24247810 */ /* 0x000fe40007ffe0ff */
[----:B------:R-:W-:-:S02]  /*3580*/  PLOP3.LUT P0, PT, PT, PT, PT, 0x8, 0x0 ;  /* 0x000000000000781c */ /* 0x000fc40003f0e170 */
[----:B------:R-:W-:Y:S02]  /*3590*/  IADD3 R36, R36, -0x4, RZ ;  /* 0xfffffffc24247810 */ /* 0x000fe40007ffe0ff */
[----:B------:R-:W-:Y:S01]  /*35a0*/  IADD3 R37, R37, 0x4, RZ ;  /* 0x0000000425257810 */ /* 0x000fe20007ffe0ff */
[----:B---3--:R-:W-:Y:S01]  /*35b0*/  @!P5 FADD.FTZ R40, R40, R22 ;  /* 0x000000162828d221 */ /* 0x008fe20000010000 */
[----:B------:R-:W-:-:S03]  /*35c0*/  @!P5 FADD.FTZ R41, R41, R23 ;  /* 0x000000172929d221 */ /* 0x000fc60000010000 */
[----:B--2---:R-:W-:Y:S01]  /*35d0*/  @!P6 FADD.FTZ R40, R40, R24 ;  /* 0x000000182828e221 */ /* 0x004fe20000010000 */
[----:B------:R-:W-:-:S03]  /*35e0*/  @!P6 FADD.FTZ R41, R41, R25 ;  /* 0x000000192929e221 */ /* 0x000fc60000010000 */
[----:B----4-:R-:W-:Y:S01]  /*35f0*/  @!P3 FADD.FTZ R40, R40, R26 ;  /* 0x0000001a2828b221 */ /* 0x010fe20000010000 */
[----:B------:R-:W-:-:S07]  /*3600*/  @!P3 FADD.FTZ R41, R41, R27 ;  /* 0x0000001b2929b221 */ /* 0x000fce0000010000 */
.L_x_55:
[----:B------:R-:W-:-:S13]  /*3610*/  ISETP.NE.OR P0, PT, R36, RZ, P0 ;  /* 0x000000ff2400720c */ /* 0x000fda0000705670 */
[----:B------:R-:W-:Y:S05]  /*3620*/  @!P0 BRA `(.L_x_51) ;  /* 0x00000000007c8947 */ /* 0x000fea0003800000 */
.L_x_52:
[----:B------:R-:W-:-:S13]  /*3630*/  ISETP.EQ.OR P3, PT, R37, UR7, P2 ;  /* 0x0000000725007c0c */ /* 0x000fda0009762670 */
[----:B------:R-:W-:-:S04]  /*3640*/  @!P3 IMAD R27, R35, R37, R34 ;  /* 0x00000025231bb224 */ /* 0x000fc800078e0222 */
[----:B------:R-:W-:-:S06]  /*3650*/  @!P3 IMAD.WIDE.U32 R26, R27, 0x8, R38 ;  /* 0x000000081b1ab825 */ /* 0x000fcc00078e0026 */
[----:B------:R-:W0:Y:S01]  /*3660*/  @!P3 LDG.E.64 R26, desc[UR8][R26.64] ;  /* 0x000000081a1ab981 */ /* 0x000e22000c1e1b00 */
[C---:B------:R-:W-:Y:S02]  /*3670*/  IADD3 R25, R37.reuse, 0x1, RZ ;  /* 0x0000000125197810 */ /* 0x040fe40007ffe0ff */
[----:B------:R-:W-:Y:S02]  /*3680*/  IADD3 R23, R37, 0x2, RZ ;  /* 0x0000000225177810 */ /* 0x000fe40007ffe0ff */
[----:B------:R-:W-:Y:S02]  /*3690*/  ISETP.EQ.OR P5, PT, R25, UR7, P2 ;  /* 0x0000000719007c0c */ /* 0x000fe400097a2670 */
[----:B------:R-:W-:Y:S02]  /*36a0*/  ISETP.EQ.OR P6, PT, R23, UR7, P2 ;  /* 0x0000000717007c0c */ /* 0x000fe400097c2670 */
[----:B------:R-:W-:-:S04]  /*36b0*/  IADD3 R57, R37, 0x3, RZ ;  /* 0x0000000325397810 */ /* 0x000fc80007ffe0ff */
[----:B------:R-:W-:-:S05]  /*36c0*/  ISETP.EQ.OR P0, PT, R57, UR7, P2 ;  /* 0x0000000739007c0c */ /* 0x000fca0009702670 */
[C-C-:B------:R-:W-:Y:S02]  /*36d0*/  @!P5 IMAD R25, R35.reuse, R25, R34.reuse ;  /* 0x000000192319d224 */ /* 0x140fe400078e0222 */
[----:B------:R-:W-:Y:S02]  /*36e0*/  @!P6 IMAD R23, R35, R23, R34 ;  /* 0x000000172317e224 */ /* 0x000fe400078e0222 */
[----:B------:R-:W-:-:S04]  /*36f0*/  @!P5 IMAD.WIDE.U32 R24, R25, 0x8, R38 ;  /* 0x000000081918d825 */ /* 0x000fc800078e0026 */
[----:B------:R-:W-:Y:S02]  /*3700*/  @!P6 IMAD.WIDE.U32 R22, R23, 0x8, R38 ;  /* 0x000000081716e825 */ /* 0x000fe400078e0026 */
[----:B------:R-:W2:Y:S02]  /*3710*/  @!P5 LDG.E.64 R24, desc[UR8][R24.64] ;  /* 0x000000081818d981 */ /* 0x000ea4000c1e1b00 */
[----:B------:R-:W-:Y:S02]  /*3720*/  @!P0 IMAD R57, R35, R57, R34 ;  /* 0x0000003923398224 */ /* 0x000fe400078e0222 */
[----:B------:R-:W3:Y:S01]  /*3730*/  @!P6 LDG.E.64 R22, desc[UR8][R22.64] ;  /* 0x000000081616e981 */ /* 0x000ee2000c1e1b00 */
[----:B0-----:R-:W-:Y:S01]  /*3740*/  @!P3 FADD.FTZ R40, R40, R26 ;  /* 0x0000001a2828b221 */ /* 0x001fe20000010000 */
[----:B------:R-:W-:Y:S01]  /*3750*/  @!P3 FADD.FTZ R41, R41, R27 ;  /* 0x0000001b2929b221 */ /* 0x000fe20000010000 */
[----:B------:R-:W-:-:S06]  /*3760*/  @!P0 IMAD.WIDE.U32 R26, R57, 0x8, R38 ;  /* 0x00000008391a8825 */ /* 0x000fcc00078e0026 */
[----:B------:R-:W4:Y:S01]  /*3770*/  @!P0 LDG.E.64 R26, desc[UR8][R26.64] ;  /* 0x000000081a1a8981 */ /* 0x000f22000c1e1b00 */
[----:B------:R-:W-:-:S04]  /*3780*/  IADD3 R36, R36, -0x4, RZ ;  /* 0xfffffffc24247810 */ /* 0x000fc80007ffe0ff */
[----:B------:R-:W-:Y:S02]  /*3790*/  ISETP.NE.AND P3, PT, R36, RZ, PT ;  /* 0x000000ff2400720c */ /* 0x000fe40003f65270 */
[----:B------:R-:W-:Y:S01]  /*37a0*/  IADD3 R37, R37, 0x4, RZ ;  /* 0x0000000425257810 */ /* 0x000fe20007ffe0ff */
[----:B--2---:R-:W-:Y:S01]  /*37b0*/  @!P5 FADD.FTZ R40, R40, R24 ;  /* 0x000000182828d221 */ /* 0x004fe20000010000 */
[----:B------:R-:W-:-:S03]  /*37c0*/  @!P5 FADD.FTZ R41, R41, R25 ;  /* 0x000000192929d221 */ /* 0x000fc60000010000 */
[----:B---3--:R-:W-:Y:S01]  /*37d0*/  @!P6 FADD.FTZ R40, R40, R22 ;  /* 0x000000162828e221 */ /* 0x008fe20000010000 */
[----:B------:R-:W-:-:S03]  /*37e0*/  @!P6 FADD.FTZ R41, R41, R23 ;  /* 0x000000172929e221 */ /* 0x000fc60000010000 */
[----:B----4-:R-:W-:Y:S01]  /*37f0*/  @!P0 FADD.FTZ R40, R40, R26 ;  /* 0x0000001a28288221 */ /* 0x010fe20000010000 */
[----:B------:R-:W-:Y:S01]  /*3800*/  @!P0 FADD.FTZ R41, R41, R27 ;  /* 0x0000001b29298221 */ /* 0x000fe20000010000 */
[----:B------:R-:W-:Y:S06]  /*3810*/  @P3 BRA `(.L_x_52) ;  /* 0xfffffffc00843947 */ /* 0x000fec000383ffff */
.L_x_51:
        /* <DEDUP_REMOVED lines=8> */
[----:B------:R-:W0:Y:S02]  /*38a0*/  LDG.E.64 R22, desc[UR8][R22.64] ;  /* 0x0000000816167981 */ /* 0x000e24000c1e1b00 */
[----:B0-----:R-:W-:Y:S01]  /*38b0*/  FADD.FTZ R40, R40, R22 ;  /* 0x0000001628287221 */ /* 0x001fe20000010000 */
[----:B------:R-:W-:-:S07]  /*38c0*/  FADD.FTZ R41, R41, R23 ;  /* 0x0000001729297221 */ /* 0x000fce0000010000 */
.L_x_57:
[----:B------:R-:W-:Y:S05]  /*38d0*/  BSYNC B0 ;  /* 0x0000000000007941 */ /* 0x000fea0003800000 */
.L_x_56:
        /* <DEDUP_REMOVED lines=10> */
[----:B------:R-:W0:Y:S04]  /*3980*/  @!P3 LDG.E.64 R22, desc[UR8][R22.64] ;  /* 0x000000081616b981 */ /* 0x000e28000c1e1b00 */
[----:B------:R-:W2:Y:S01]  /*3990*/  @!P0 LDG.E.64 R24, desc[UR8][R24.64] ;  /* 0x0000000818188981 */ /* 0x000ea2000c1e1b00 */
[----:B0-----:R-:W-:Y:S01]  /*39a0*/  @!P3 FADD.FTZ R40, R40, R22 ;  /* 0x000000162828b221 */ /* 0x001fe20000010000 */
[----:B------:R-:W-:-:S03]  /*39b0*/  @!P3 FADD.FTZ R41, R41, R23 ;  /* 0x000000172929b221 */ /* 0x000fc60000010000 */
[----:B--2---:R-:W-:Y:S01]  /*39c0*/  @!P0 FADD.FTZ R40, R40, R24 ;  /* 0x0000001828288221 */ /* 0x004fe20000010000 */
[----:B------:R-:W-:-:S07]  /*39d0*/  @!P0 FADD.FTZ R41, R41, R25 ;  /* 0x0000001929298221 */ /* 0x000fce0000010000 */
.L_x_48:
[----:B------:R-:W1:Y:S01]  /*39e0*/  S2UR UR6, SR_CgaCtaId ;  /* 0x00000000000679c3 */ /* 0x000e620000008800 */
[----:B------:R-:W-:Y:S01]  /*39f0*/  UMOV UR5, 0x400 ;  /* 0x0000040000057882 */ /* 0x000fe20000000000 */
[----:B------:R-:W-:Y:S01]  /*3a00*/  ULDC.64 UR12, c[0x0][0x290] ;  /* 0x0000a400000c7ab9 */ /* 0x000fe20000000a00 */
[----:B--2---:R-:W-:Y:S02]  /*3a10*/  SHF.L.U32 R25, R46, 0x10, RZ ;  /* 0x000000102e197819 */ /* 0x004fe400000006ff */
[----:B------:R-:W-:Y:S02]  /*3a20*/  SHF.L.U32 R7, R7, 0x10, RZ ;  /* 0x0000001007077819 */ /* 0x000fe400000006ff */
[----:B------:R-:W-:Y:S01]  /*3a30*/  ISETP.GE.U32.AND P0, PT, R51, UR12, PT ;  /* 0x0000000c33007c0c */ /* 0x000fe2000bf06070 */
[C---:B------:R-:W-:Y:S01]  /*3a40*/  FADD.FTZ R46, -R14.reuse, R25 ;  /* 0x000000190e2e7221 */ /* 0x040fe20000010100 */
[----:B------:R-:W-:Y:S01]  /*3a50*/  ISETP.GE.U32.AND P3, PT, R49, UR12, PT ;  /* 0x0000000c31007c0c */ /* 0x000fe2000bf66070 */
[----:B------:R-:W-:Y:S01]  /*3a60*/  FADD.FTZ R24, -R14, R7 ;  /* 0x000000070e187221 */ /* 0x000fe20000010100 */
[----:B------:R-:W-:-:S02]  /*3a70*/  SHF.L.U32 R47, R47, 0x10, RZ ;  /* 0x000000102f2f7819 */ /* 0x000fc400000006ff */
[----:B------:R-:W-:Y:S01]  /*3a80*/  SHF.L.U32 R31, R31, 0x10, RZ ;  /* 0x000000101f1f7819 */ /* 0x000fe200000006ff */
[-C--:B------:R-:W-:Y:S01]  /*3a90*/  FMUL.FTZ R56, R24, R15.reuse ;  /* 0x0000000f18387220 */ /* 0x080fe20000410000 */
[----:B------:R-:W-:Y:S02]  /*3aa0*/  SHF.L.U32 R27, R42, 0x10, RZ ;  /* 0x000000102a1b7819 */ /* 0x000fe400000006ff */
[----:B------:R-:W-:Y:S01]  /*3ab0*/  SHF.L.U32 R29, R29, 0x10, RZ ;  /* 0x000000101d1d7819 */ /* 0x000fe200000006ff */
[C---:B------:R-:W-:Y:S01]  /*3ac0*/  FADD.FTZ R42, -R14.reuse, R31 ;  /* 0x0000001f0e2a7221 */ /* 0x040fe20000010100 */
[----:B------:R-:W-:Y:S01]  /*3ad0*/  SHF.L.U32 R43, R43, 0x10, RZ ;  /* 0x000000102b2b7819 */ /* 0x000fe200000006ff */
[C---:B------:R-:W-:Y:S01]  /*3ae0*/  FADD.FTZ R36, -R14.reuse, R27 ;  /* 0x0000001b0e247221 */ /* 0x040fe20000010100 */
[----:B------:R-:W-:Y:S01]  /*3af0*/  SHF.L.U32 R21, R21, 0x10, RZ ;  /* 0x0000001015157819 */ /* 0x000fe200000006ff */
[C---:B------:R-:W-:Y:S01]  /*3b00*/  FADD.FTZ R38, -R14.reuse, R29 ;  /* 0x0000001d0e267221 */ /* 0x040fe20000010100 */
[----:B------:R-:W-:Y:S01]  /*3b10*/  ISETP.GE.AND.EX P0, PT, R9, UR13, PT, P0 ;  /* 0x0000000d09007c0c */ /* 0x000fe2000bf06300 */
[----:B-1----:R-:W-:Y:S01]  /*3b20*/  ULEA UR5, UR6, UR5, 0x18 ;  /* 0x0000000506057291 */ /* 0x002fe2000f8ec03f */
[----:B------:R-:W-:Y:S01]  /*3b30*/  ISETP.GE.AND.EX P3, PT, R13, UR13, PT, P3 ;  /* 0x0000000d0d007c0c */ /* 0x000fe2000bf66330 */
[----:B------:R-:W-:Y:S01]  /*3b40*/  FADD.FTZ R26, -R14, R43 ;  /* 0x0000002b0e1a7221 */ /* 0x000fe20000010100 */
[----:B------:R-:W-:Y:S01]  /*3b50*/  ISETP.GT.U32.OR P0, PT, R54, 0x29f, P0 ;  /* 0x0000029f3600780c */ /* 0x000fe20000704470 */
[----:B------:R-:W-:Y:S01]  /*3b60*/  FMUL.FTZ R31, R46, R15 ;  /* 0x0000000f2e1f7220 */ /* 0x000fe20000410000 */
[----:B------:R-:W-:-:S02]  /*3b70*/  ISETP.GT.U32.OR P3, PT, R54, 0x29f, P3 ;  /* 0x0000029f3600780c */ /* 0x000fc40001f64470 */
[----:B------:R-:W-:Y:S02]  /*3b80*/  SHF.L.U32 R45, R45, 0x10, RZ ;  /* 0x000000102d2d7819 */ /* 0x000fe400000006ff */
[----:B------:R0:W-:Y:S01]  /*3b90*/  @!P2 STS.64 [UR5+0xc8], R40 ;  /* 0x0000c828ff00a988 */ /* 0x0001e20008000a05 */
[----:B------:R-:W-:Y:S01]  /*3ba0*/  BAR.SYNC.DEFER_BLOCKING 0x0 ;  /* 0x0000000000007b1d */ /* 0x000fe20000010000 */
[----:B------:R-:W-:Y:S02]  /*3bb0*/  ISETP.GE.U32.AND P2, PT, R50, UR12, PT ;  /* 0x0000000c32007c0c */ /* 0x000fe4000bf46070 */
[----:B------:R-:W-:Y:S02]  /*3bc0*/  SHF.L.U32 R32, R32, 0x10, RZ ;  /* 0x0000001020207819 */ /* 0x000fe400000006ff */
[----:B------:R-:W-:Y:S01]  /*3bd0*/  ISETP.GE.AND.EX P2, PT, R11, UR13, PT, P2 ;  /* 0x0000000d0b007c0c */ /* 0x000fe2000bf46320 */
[C---:B0-----:R-:W-:Y:S01]  /*3be0*/  FADD.FTZ R40, -R14.reuse, R47 ;  /* 0x0000002f0e287221 */ /* 0x041fe20000010100 */
[----:B------:R-:W-:-:S02]  /*3bf0*/  FADD.FTZ R14, -R14, R21 ;  /* 0x000000150e0e7221 */ /* 0x000fc40000010100 */
[----:B------:R-:W-:Y:S01]  /*3c00*/  ISETP.GT.U32.OR P2, PT, R54, 0x29f, P2 ;  /* 0x0000029f3600780c */ /* 0x000fe20001744470 */
[----:B------:R-:W0:Y:S01]  /*3c10*/  LDS.64 R22, [UR5+0xc8] ;  /* 0x0000c805ff167984 */ /* 0x000e220008000a00 */
[----:B------:R-:W-:Y:S02]  /*3c20*/  ULDC UR5, c[0x0][0x2bc] ;  /* 0x0000af0000057ab9 */ /* 0x000fe40000000800 */
[----:B0-----:R-:W-:Y:S01]  /*3c30*/  FMUL.FTZ R7, R22, UR5 ;  /* 0x0000000516077c20 */ /* 0x001fe20008410000 */
[----:B------:R-:W-:Y:S01]  /*3c40*/  FMUL.FTZ R34, R23, UR5 ;  /* 0x0000000517227c20 */ /* 0x000fe20008410000 */
[----:B------:R-:W-:Y:S07]  /*3c50*/  @!P4 BRA `(.L_x_58) ;  /* 0x000000000048c947 */ /* 0x000fee0003800000 */
        /* <DEDUP_REMOVED lines=18> */
.L_x_58:
[----:B------:R-:W-:Y:S04]  /*3d80*/  BSSY B0, `(.L_x_59) ;  /* 0x0000014000007945 */ /* 0x000fe80003800000 */
[----:B------:R-:W-:Y:S05]  /*3d90*/  @!P1 BRA `(.L_x_60) ;  /* 0x0000000000489947 */ /* 0x000fea0003800000 */
[C-C-:B------:R-:W-:Y:S01]  /*3da0*/  FFMA.FTZ R22, R7.reuse, R31, R34.reuse ;  /* 0x0000001f07167223 */ /* 0x140fe20000010022 */
[----:B------:R-:W-:Y:S01]  /*3db0*/  ULDC.64 UR12, c[0x0][0x288] ;  /* 0x0000a200000c7ab9 */ /* 0x000fe20000000a00 */
[----:B------:R-:W-:Y:S01]  /*3dc0*/  MOV R23, R61 ;  /* 0x0000003d00177202 */ /* 0x000fe20000000f00 */
[----:B------:R-:W-:Y:S01]  /*3dd0*/  FFMA.FTZ R21, R7, R56, R34 ;  /* 0x0000003807157223 */ /* 0x000fe20000010022 */
[----:B------:R-:W-:Y:S01]  /*3de0*/  FFMA.FTZ R24, R45, R16, -R22 ;  /* 0x000000102d187223 */ /* 0x000fe20000010816 */
[----:B------:R-:W-:Y:S01]  /*3df0*/  MOV R22, R58 ;  /* 0x0000003a00167202 */ /* 0x000fe20000000f00 */
[----:B------:R-:W-:Y:S02]  /*3e00*/  IMAD R25, R3, UR12, RZ ;  /* 0x0000000c03197c24 */ /* 0x000fe4000f8e02ff */
[----:B------:R-:W-:Y:S01]  /*3e10*/  FFMA.FTZ R46, R32, R17, -R21 ;  /* 0x00000011202e7223 */ /* 0x000fe20000010815 */
[----:B------:R-:W-:Y:S01]  /*3e20*/  FMUL.FTZ R32, R24, R15 ;  /* 0x0000000f18207220 */ /* 0x000fe20000410000 */
[----:B------:R-:W-:-:S04]  /*3e30*/  IMAD.WIDE.U32 R22, R52, UR12, R22 ;  /* 0x0000000c34167c25 */ /* 0x000fc8000f8e0016 */
[----:B------:R-:W-:Y:S01]  /*3e40*/  FMUL.FTZ R21, R46, R15 ;  /* 0x0000000f2e157220 */ /* 0x000fe20000410000 */
[----:B------:R-:W-:Y:S01]  /*3e50*/  IMAD R25, R52, UR13, R25 ;  /* 0x0000000d34197c24 */ /* 0x000fe2000f8e0219 */
[----:B------:R-:W-:-:S03]  /*3e60*/  ULDC.64 UR12, c[0x0][0x210] ;  /* 0x00008400000c7ab9 */ /* 0x000fc60000000a00 */
[----:B------:R-:W-:Y:S02]  /*3e70*/  F2FP.BF16.F32.PACK_AB R21, R21, R32 ;  /* 0x000000201515723e */ /* 0x000fe400000010ff */
[----:B------:R-:W-:Y:S02]  /*3e80*/  LEA R24, P5, R22, UR12, 0x1 ;  /* 0x0000000c16187c11 */ /* 0x000fe4000f8a08ff */
[----:B------:R-:W-:-:S04]  /*3e90*/  IADD3 R25, R23, R25, RZ ;  /* 0x0000001917197210 */ /* 0x000fc80007ffe0ff */
[----:B------:R-:W-:-:S05]  /*3ea0*/  LEA.HI.X R25, R22, UR13, R25, 0x1, P5 ;  /* 0x0000000d16197c11 */ /* 0x000fca000a8f0c19 */
[----:B------:R0:W-:Y:S02]  /*3eb0*/  STG.E desc[UR8][R24.64], R21 ;  /* 0x0000001518007986 */ /* 0x0001e4000c101908 */
.L_x_60:
[----:B------:R-:W-:Y:S05]  /*3ec0*/  BSYNC B0 ;  /* 0x0000000000007941 */ /* 0x000fea0003800000 */
.L_x_59:
[----:B0-----:R-:W-:Y:S01]  /*3ed0*/  SHF.L.U32 R21, R44, 0x10, RZ ;  /* 0x000000102c157819 */ /* 0x001fe200000006ff */
        /* <DEDUP_REMOVED lines=22> */
.L_x_61:
[----:B------:R-:W-:Y:S04]  /*4040*/  BSSY B0, `(.L_x_62) ;  /* 0x0000014000007945 */ /* 0x000fe80003800000 */
[----:B------:R-:W-:Y:S05]  /*4050*/  @P0 BRA `(.L_x_63) ;  /* 0x0000000000480947 */ /* 0x000fea0003800000 */
[C-C-:B------:R-:W-:Y:S01]  /*4060*/  FFMA.FTZ R22, R7.reuse, R33, R34.reuse ;  /* 0x0000002107167223 */ /* 0x140fe20000010022 */
[----:B------:R-:W-:Y:S01]  /*4070*/  FFMA.FTZ R23, R7, R42, R34 ;  /* 0x0000002a07177223 */ /* 0x000fe20000010022 */
[----:B------:R-:W-:Y:S02]  /*4080*/  ULDC.64 UR12, c[0x0][0x288] ;  /* 0x0000a200000c7ab9 */ /* 0x000fe40000000a00 */
[----:B------:R-:W-:Y:S01]  /*4090*/  FFMA.FTZ R24, R21, R16, -R22 ;  /* 0x0000001015187223 */ /* 0x000fe20000010816 */
[----:B------:R-:W-:Y:S01]  /*40a0*/  FFMA.FTZ R32, R30, R17, -R23 ;  /* 0x000000111e207223 */ /* 0x000fe20000010817 */
[----:B------:R-:W-:Y:S01]  /*40b0*/  MOV R22, R58 ;  /* 0x0000003a00167202 */ /* 0x000fe20000000f00 */
[----:B------:R-:W-:Y:S01]  /*40c0*/  IMAD R40, R9, UR12, RZ ;  /* 0x0000000c09287c24 */ /* 0x000fe2000f8e02ff */
[----:B------:R-:W-:Y:S01]  /*40d0*/  MOV R23, R61 ;  /* 0x0000003d00177202 */ /* 0x000fe20000000f00 */
[-C--:B------:R-:W-:Y:S01]  /*40e0*/  FMUL.FTZ R30, R24, R15.reuse ;  /* 0x0000000f181e7220 */ /* 0x080fe20000410000 */
[----:B------:R-:W-:Y:S01]  /*40f0*/  FMUL.FTZ R9, R32, R15 ;  /* 0x0000000f20097220 */ /* 0x000fe20000410000 */
[----:B------:R-:W-:-:S02]  /*4100*/  IMAD R21, R51, UR13, R40 ;  /* 0x0000000d33157c24 */ /* 0x000fc4000f8e0228 */
[----:B------:R-:W-:Y:S01]  /*4110*/  IMAD.WIDE.U32 R22, R51, UR12, R22 ;  /* 0x0000000c33167c25 */ /* 0x000fe2000f8e0016 */
[----:B------:R-:W-:Y:S01]  /*4120*/  ULDC.64 UR12, c[0x0][0x210] ;  /* 0x00008400000c7ab9 */ /* 0x000fe20000000a00 */
[----:B------:R-:W-:Y:S02]  /*4130*/  F2FP.BF16.F32.PACK_AB R9, R9, R30 ;  /* 0x0000001e0909723e */ /* 0x000fe400000010ff */
[----:B------:R-:W-:Y:S02]  /*4140*/  LEA R24, P0, R22, UR12, 0x1 ;  /* 0x0000000c16187c11 */ /* 0x000fe4000f8008ff */
[----:B------:R-:W-:-:S04]  /*4150*/  IADD3 R21, R23, R21, RZ ;  /* 0x0000001517157210 */ /* 0x000fc80007ffe0ff */
[----:B------:R-:W-:-:S05]  /*4160*/  LEA.HI.X R25, R22, UR13, R21, 0x1, P0 ;  /* 0x0000000d16197c11 */ /* 0x000fca00080f0c15 */
[----:B------:R0:W-:Y:S02]  /*4170*/  STG.E desc[UR8][R24.64], R9 ;  /* 0x0000000918007986 */ /* 0x0001e4000c101908 */
.L_x_63:
[----:B------:R-:W-:Y:S05]  /*4180*/  BSYNC B0 ;  /* 0x0000000000007941 */ /* 0x000fea0003800000 */
.L_x_62:
        /* <DEDUP_REMOVED lines=23> */
.L_x_64:
[----:B------:R-:W-:Y:S04]  /*4300*/  BSSY B0, `(.L_x_65) ;  /* 0x0000014000007945 */ /* 0x000fe80003800000 */
[----:B------:R-:W-:Y:S05]  /*4310*/  @P2 BRA `(.L_x_66) ;  /* 0x0000000000482947 */ /* 0x000fea0003800000 */
[----:B------:R-:W-:Y:S01]  /*4320*/  ULDC.64 UR12, c[0x0][0x288] ;  /* 0x0000a200000c7ab9 */ /* 0x000fe20000000a00 */
[----:B------:R-:W-:Y:S01]  /*4330*/  MOV R22, R58 ;  /* 0x0000003a00167202 */ /* 0x000fe20000000f00 */
[C-C-:B------:R-:W-:Y:S01]  /*4340*/  FFMA.FTZ R12, R7.reuse, R31, R34.reuse ;  /* 0x0000001f070c7223 */ /* 0x140fe20000010022 */
[----:B------:R-:W-:Y:S01]  /*4350*/  MOV R23, R61 ;  /* 0x0000003d00177202 */ /* 0x000fe20000000f00 */
[----:B------:R-:W-:Y:S01]  /*4360*/  FFMA.FTZ R21, R7, R38, R34 ;  /* 0x0000002607157223 */ /* 0x000fe20000010022 */
[----:B------:R-:W-:Y:S02]  /*4370*/  IMAD R11, R11, UR12, RZ ;  /* 0x0000000c0b0b7c24 */ /* 0x000fe4000f8e02ff */
[----:B------:R-:W-:Y:S01]  /*4380*/  FFMA.FTZ R12, R9, R16, -R12 ;  /* 0x00000010090c7223 */ /* 0x000fe2000001080c */
[----:B------:R-:W-:Y:S01]  /*4390*/  FFMA.FTZ R28, R28, R17, -R21 ;  /* 0x000000111c1c7223 */ /* 0x000fe20000010815 */
[----:B------:R-:W-:-:S04]  /*43a0*/  IMAD.WIDE.U32 R24, R50, UR12, R22 ;  /* 0x0000000c32187c25 */ /* 0x000fc8000f8e0016 */
[-C--:B------:R-:W-:Y:S01]  /*43b0*/  FMUL.FTZ R12, R12, R15.reuse ;  /* 0x0000000f0c0c7220 */ /* 0x080fe20000410000 */
[----:B------:R-:W-:Y:S01]  /*43c0*/  FMUL.FTZ R9, R28, R15 ;  /* 0x0000000f1c097220 */ /* 0x000fe20000410000 */
[----:B------:R-:W-:Y:S01]  /*43d0*/  IMAD R11, R50, UR13, R11 ;  /* 0x0000000d320b7c24 */ /* 0x000fe2000f8e020b */
[----:B------:R-:W-:Y:S02]  /*43e0*/  ULDC.64 UR12, c[0x0][0x210] ;  /* 0x00008400000c7ab9 */ /* 0x000fe40000000a00 */
[C---:B------:R-:W-:Y:S02]  /*43f0*/  LEA R22, P0, R24.reuse, UR12, 0x1 ;  /* 0x0000000c18167c11 */ /* 0x040fe4000f8008ff */
[----:B------:R-:W-:Y:S02]  /*4400*/  IADD3 R11, R25, R11, RZ ;  /* 0x0000000b190b7210 */ /* 0x000fe40007ffe0ff */
[----:B------:R-:W-:Y:S02]  /*4410*/  F2FP.BF16.F32.PACK_AB R9, R9, R12 ;  /* 0x0000000c0909723e */ /* 0x000fe400000010ff */
[----:B------:R-:W-:-:S05]  /*4420*/  LEA.HI.X R23, R24, UR13, R11, 0x1, P0 ;  /* 0x0000000d18177c11 */ /* 0x000fca00080f0c0b */
[----:B------:R0:W-:Y:S02]  /*4430*/  STG.E desc[UR8][R22.64], R9 ;  /* 0x0000000916007986 */ /* 0x0001e4000c101908 */
.L_x_66:
[----:B------:R-:W-:Y:S05]  /*4440*/  BSYNC B0 ;  /* 0x0000000000007941 */ /* 0x000fea0003800000 */
.L_x_65:
        /* <DEDUP_REMOVED lines=23> */
.L_x_67:
[----:B------:R-:W-:Y:S04]  /*45c0*/  BSSY B0, `(.L_x_68) ;  /* 0x0000013000007945 */ /* 0x000fe80003800000 */
        /* <DEDUP_REMOVED lines=13> */
[----:B------:R-:W-:Y:S02]  /*46a0*/  LEA R10, P0, R58, UR12, 0x1 ;  /* 0x0000000c3a0a7c11 */ /* 0x000fe4000f8008ff */
[----:B------:R-:W-:Y:S02]  /*46b0*/  IADD3 R9, R59, R9, RZ ;  /* 0x000000093b097210 */ /* 0x000fe40007ffe0ff */
[----:B------:R-:W-:Y:S02]  /*46c0*/  F2FP.BF16.F32.PACK_AB R7, R20, R7 ;  /* 0x000000071407723e */ /* 0x000fe400000010ff */
[----:B------:R-:W-:-:S05]  /*46d0*/  LEA.HI.X R11, R58, UR13, R9, 0x1, P0 ;  /* 0x0000000d3a0b7c11 */ /* 0x000fca00080f0c09 */
[----:B------:R0:W-:Y:S02]  /*46e0*/  STG.E desc[UR8][R10.64], R7 ;  /* 0x000000070a007986 */ /* 0x0001e4000c101908 */
.L_x_69:
[----:B------:R-:W-:Y:S05]  /*46f0*/  BSYNC B0 ;  /* 0x0000000000007941 */ /* 0x000fea0003800000 */
.L_x_68:
[----:B0-----:R-:W0:Y:S01]  /*4700*/  LDC R10, c[0x0][0x10] ;  /* 0x00000400ff0a7b82 */ /* 0x001e220000000800 */
[----:B------:R-:W-:Y:S02]  /*4710*/  IADD3 R48, R48, 0x1, RZ ;  /* 0x0000000130307810 */ /* 0x000fe40007ffe0ff */
[----:B0-----:R-:W-:-:S04]  /*4720*/  IADD3 R53, R10, R53, RZ ;  /* 0x000000350a357210 */ /* 0x001fc80007ffe0ff */
[----:B------:R-:W-:-:S13]  /*4730*/  ISETP.GE.AND P0, PT, R53, UR4, PT ;  /* 0x0000000435007c0c */ /* 0x000fda000bf06270 */
[----:B------:R-:W-:Y:S05]  /*4740*/  @!P0 BRA `(.L_x_70) ;  /* 0xffffffb800f48947 */ /* 0x000fea000383ffff */
.L_x_35:
[----:B------:R-:W0:Y:S01]  /*4750*/  LDC R4, c[0x0][0xc] ;  /* 0x00000300ff047b82 */ /* 0x000e220000000800 */
[----:B------:R-:W-:Y:S01]  /*4760*/  ISETP.NE.AND P1, PT, R54, RZ, PT ;  /* 0x000000ff3600720c */ /* 0x000fe20003f25270 */
[----:B------:R-:W-:Y:S06]  /*4770*/  BSSY B0, `(.L_x_71) ;  /* 0x0000011000007945 */ /* 0x000fec0003800000 */
[----:B------:R-:W1:Y:S08]  /*4780*/  LDC R7, c[0x0][0x10] ;  /* 0x00000400ff077b82 */ /* 0x000e700000000800 */
[----:B------:R-:W2:Y:S01]  /*4790*/  LDC.64 R2, c[0x0][0x258] ;  /* 0x00009600ff027b82 */ /* 0x000ea20000000a00 */
[----:B0-----:R-:W-:-:S02]  /*47a0*/  ISETP.NE.AND P0, PT, R4, 0x1, PT ;  /* 0x000000010400780c */ /* 0x001fc40003f05270 */
[----:B-1----:R-:W-:-:S04]  /*47b0*/  SHF.L.U32 R0, R7, 0x1, RZ ;  /* 0x0000000107007819 */ /* 0x002fc800000006ff */
[----:B------:R-:W-:-:S05]  /*47c0*/  SEL R5, R0, RZ, P0 ;  /* 0x000000ff00057207 */ /* 0x000fca0000000000 */
[----:B--2---:R-:W-:Y:S01]  /*47d0*/  IMAD.WIDE.U32 R2, R5, 0x4, R2 ;  /* 0x0000000405027825 */ /* 0x004fe200078e0002 */
        /* <DEDUP_REMOVED lines=10> */
.L_x_72:
[----:B------:R-:W-:Y:S05]  /*4880*/  BSYNC B0 ;  /* 0x0000000000007941 */ /* 0x000fea0003800000 */
.L_x_71:
        /* <DEDUP_REMOVED lines=11> */
.L_x_74:
[----:B------:R-:W2:Y:S04]  /*4940*/  LDG.E.STRONG.GPU R5, desc[UR8][R2.64] ;  /* 0x0000000802057981 */ /* 0x000ea8000c1ef900 */
[----:B--2---:R-:W-:Y:S01]  /*4950*/  CCTL.IVALL ;  /* 0x00000000ff00798f */ /* 0x004fe20002000000 */
[----:B------:R-:W-:Y:S05]  /*4960*/  YIELD ;  /* 0x0000000000007946 */ /* 0x000fea0003800000 */
[----:B------:R-:W-:-:S13]  /*4970*/  ISETP.NE.AND P0, PT, R5, R0, PT ;  /* 0x000000000500720c */ /* 0x000fda0003f05270 */
[----:B------:R-:W-:Y:S05]  /*4980*/  @P0 BRA `(.L_x_74) ;  /* 0xfffffffc00ec0947 */ /* 0x000fea000383ffff */
.L_x_73:
[----:B------:R-:W-:Y:S05]  /*4990*/  WARPSYNC.ALL ;  /* 0x0000000000007948 */ /* 0x000fea0003800000 */
[----:B------:R-:W0:Y:S08]  /*49a0*/  LDC.64 R22, c[0x0][0x288] ;  /* 0x0000a200ff167b82 */ /* 0x000e300000000a00 */
[----:B------:R-:W-:Y:S01]  /*49b0*/  BAR.SYNC.DEFER_BLOCKING 0x0 ;  /* 0x0000000000007b1d */ /* 0x000fe20000010000 */
[----:B0-----:R-:W-:-:S04]  /*49c0*/  LEA.HI R0, P0, R23, R22, RZ, 0x1 ;  /* 0x0000001617007211 */ /* 0x001fc800078108ff */
[----:B------:R-:W-:-:S04]  /*49d0*/  IADD3.X R3, RZ, R23, RZ, P0, !PT ;  /* 0x00000017ff037210 */ /* 0x000fc800007fe4ff */
[--C-:B------:R-:W-:Y:S02]  /*49e0*/  SHF.R.S64 R25, R0, 0x1, R3.reuse ;  /* 0x0000000100197819 */ /* 0x100fe40000001003 */
[----:B------:R-:W-:Y:S02]  /*49f0*/  SHF.R.S32.HI R0, RZ, 0x1f, R54 ;  /* 0x0000001fff007819 */ /* 0x000fe40000011436 */
        /* <DEDUP_REMOVED lines=17> */
.L_x_75:
        /* <DEDUP_REMOVED lines=23> */
.L_x_76:
        /* <DEDUP_REMOVED lines=16> */
.L_x_3225:


//--------------------- .text._Z35group_norm_nhwc_bwd_one_pass_kernelI11Bf16IOFp32WLi256ELi42ELi672EEv26Group_norm_nhwc_bwd_params --------------------------
	.section	.text._Z35group_norm_nhwc_bwd_one_pass_kernelI11Bf16IOFp32WLi256ELi42ELi672EEv26Group_norm_nhwc_bwd_params,"ax",@progbits
	.align	128
        .global         _Z35group_norm_nhwc_bwd_one_pass_kernelI11Bf16IOFp32WLi256ELi42ELi672EEv26Group_norm_nhwc_bwd_params
        .type           _Z35group_norm_nhwc_bwd_one_pass_kernelI11Bf16IOFp32WLi256ELi42ELi672EEv26Group_norm_nhwc_bwd_params,@function
        .size           _Z35group_norm_nhwc_bwd_one_pass_kernelI11Bf16IOFp32WLi256ELi42ELi672EEv26Group_norm_nhwc_bwd_params,(.L_x_3226 - _Z35group_norm_nhwc_bwd_one_pass_kernelI11Bf16IOFp32WLi256ELi42ELi672EEv26Group_norm_nhwc_bwd_params)
        .other          _Z35group_norm_nhwc_bwd_one_pass_kernelI11Bf16IOFp32WLi256ELi42ELi672EEv26Group_norm_nhwc_bwd_params,@"STO_CUDA_ENTRY STV_DEFAULT"
_Z35group_norm_nhwc_bwd_one_pass_kernelI11Bf16IOFp32WLi256ELi42ELi672EEv26Group_norm_nhwc_bwd_params:
.text._Z35group_norm_nhwc_bwd_one_pass_kernelI11Bf16IOFp32WLi256ELi42ELi672EEv26Group_norm_nhwc_bwd_params:
        /* <DEDUP_REMOVED lines=16> */
[----:B------:R-:W-:Y:S01]  /*0100*/  SHF.R.U32.HI R2, RZ, 0x4, R2 ;  /* 0x00000004ff027819 */ /* 0x000fe20000011602 */
[----:B------:R-:W-:Y:S02]  /*0110*/  UIMAD.WIDE.U32 UR8, UR12, 0x3, URZ ;  /* 0x000000030c0878a5 */ /* 0x000fe4000f8e003f */
[----:B------:R-:W-:Y:S02]  /*0120*/  UIMAD UR10, UR13, 0x3, URZ ;  /* 0x000000030d0a78a4 */ /* 0x000fe4000f8e023f */
[----:B------:R-:W0:Y:S01]  /*0130*/  LDC R3, c[0x0][0x2ac] ;  /* 0x0000ab00ff037b82 */ /* 0x000e220000000800 */
[----:B------:R-:W-:Y:S01]  /*0140*/  ULEA.HI UR11, UP0, UR13, UR12, URZ, 0x1 ;  /* 0x0000000c0d0b7291 */ /* 0x000fe2000f81083f */
[----:B------:R-:W-:Y:S01]  /*0150*/  IMAD R64, R2, -0x15, R63 ;  /* 0xffffffeb02407824 */ /* 0x000fe200078e023f */
[----:B------:R-:W-:-:S02]  /*0160*/  UIADD3 UR10, UR9, UR10, URZ ;  /* 0x0000000a090a7290 */ /* 0x000fc4000fffe03f */
[----:B------:R-:W-:Y:S01]  /*0170*/  UIADD3.X UR12, URZ, UR13, URZ, UP0, !UPT ;  /* 0x0000000d3f0c7290 */ /* 0x000fe200087fe43f */
[----:B------:R-:W-:Y:S02]  /*0180*/  ULDC.64 UR18, c[0x0][0x290] ;  /* 0x0000a40000127ab9 */ /* 0x000fe40000000a00 */
[----:B------:R-:W2:Y:S01]  /*0190*/  S2UR UR7, SR_CgaCtaId ;  /* 0x00000000000779c3 */ /* 0x000ea20000008800 */
[----:B------:R-:W-:Y:S01]  /*01a0*/  ULEA.HI UR8, UP0, UR10, UR8, URZ, 0x1 ;  /* 0x000000080a087291 */ /* 0x000fe2000f81083f */
[----:B------:R-:W-:Y:S01]  /*01b0*/  SHF.L.U32 R64, R64, 0x1, RZ ;  /* 0x0000000140407819 */ /* 0x000fe200000006ff */
[----:B------:R-:W-:Y:S01]  /*01c0*/  UMOV UR4, 0x400 ;  /* 0x0000040000047882 */ /* 0x000fe20000000000 */
[----:B------:R-:W-:Y:S02]  /*01d0*/  USHF.R.S32.HI UR9, URZ, 0x1, UR12 ;  /* 0x000000013f097899 */ /* 0x000fe4000801140c */
[----:B------:R-:W-:Y:S01]  /*01e0*/  UIADD3.X UR10, URZ, UR10, URZ, UP0, !UPT ;  /* 0x0000000a3f0a7290 */ /* 0x000fe200087fe43f */
[----:B------:R-:W-:-:S03]  /*01f0*/  ULDC.U8 UR17, c[0x0][0x2a4] ;  /* 0x0000a90000117ab9 */ /* 0x000fc60000000000 */
[----:B------:R-:W-:Y:S02]  /*0200*/  USHF.R.S64 UR8, UR8, 0x1, UR10 ;  /* 0x0000000108087899 */ /* 0x000fe4000800100a */
[----:B------:R-:W-:Y:S01]  /*0210*/  USHF.R.S32.HI UR10, URZ, 0x1, UR10 ;  /* 0x000000013f0a7899 */ /* 0x000fe2000801140a */
[----:B0-----:R-:W-:Y:S01]  /*0220*/  IMAD R62, R3, UR16, R2 ;  /* 0x00000010033e7c24 */ /* 0x001fe2000f8e0202 */
[----:B------:R-:W-:Y:S02]  /*0230*/  SHF.R.S32.HI R2, RZ, 0x1f, R63 ;  /* 0x0000001fff027819 */ /* 0x000fe4000001143f */
[----:B------:R-:W-:Y:S02]  /*0240*/  USHF.L.U64.HI UR10, UR8, 0x2, UR10 ;  /* 0x00000002080a7899 */ /* 0x000fe4000801020a */
[----:B------:R-:W-:Y:S02]  /*0250*/  ISETP.GE.U32.AND P1, PT, R62, UR18, PT ;  /* 0x000000123e007c0c */ /* 0x000fe4000bf26070 */
[----:B------:R-:W-:Y:S01]  /*0260*/  SHF.R.S32.HI R3, RZ, 0x1f, R62 ;  /* 0x0000001fff037819 */ /* 0x000fe2000001143e */
[----:B--2---:R-:W-:Y:S01]  /*0270*/  ULEA UR4, UR7, UR4, 0x18 ;  /* 0x0000000407047291 */ /* 0x004fe2000f8ec03f */
[----:B------:R-:W-:Y:S01]  /*0280*/  LEA.HI R2, R2, R63, RZ, 0x5 ;  /* 0x0000003f02027211 */ /* 0x000fe200078f28ff */
[----:B------:R-:W-:Y:S01]  /*0290*/  USHF.R.S64 UR7, UR11, 0x1, UR12 ;  /* 0x000000010b077899 */ /* 0x000fe2000800100c */
[----:B------:R-:W-:-:S02]  /*02a0*/  ISETP.GE.AND.EX P1, PT, R3, UR19, PT, P1 ;  /* 0x0000001303007c0c */ /* 0x000fc4000bf26310 */
[----:B------:R-:W-:Y:S01]  /*02b0*/  SHF.R.S32.HI R2, RZ, 0x5, R2 ;  /* 0x00000005ff027819 */ /* 0x000fe20000011402 */
[----:B------:R-:W-:Y:S01]  /*02c0*/  USHF.L.U64.HI UR9, UR7, 0x2, UR9 ;  /* 0x0000000207097899 */ /* 0x000fe20008010209 */
[C---:B------:R-:W-:Y:S02]  /*02d0*/  IADD3 R61, R62.reuse, 0x20, RZ ;  /* 0x000000203e3d7810 */ /* 0x040fe40007ffe0ff */
[C---:B------:R-:W-:Y:S02]  /*02e0*/  IADD3 R60, R62.reuse, 0x40, RZ ;  /* 0x000000403e3c7810 */ /* 0x040fe40007ffe0ff */
[C---:B------:R-:W-:Y:S02]  /*02f0*/  IADD3 R59, R62.reuse, 0x60, RZ ;  /* 0x000000603e3b7810 */ /* 0x040fe40007ffe0ff */
[----:B------:R-:W-:Y:S02]  /*0300*/  ISETP.LT.U32.AND P1, PT, R63, 0x2a0, !P1 ;  /* 0x000002a03f00780c */ /* 0x000fe40004f21070 */
[----:B------:R-:W-:-:S02]  /*0310*/  IADD3 R58, R62, 0x80, RZ ;  /* 0x000000803e3a7810 */ /* 0x000fc40007ffe0ff */
[C---:B------:R-:W-:Y:S02]  /*0320*/  IADD3 R57, R62.reuse, 0xa0, RZ ;  /* 0x000000a03e397810 */ /* 0x040fe40007ffe0ff */
[C---:B------:R-:W-:Y:S02]  /*0330*/  IADD3 R56, R62.reuse, 0xc0, RZ ;  /* 0x000000c03e387810 */ /* 0x040fe40007ffe0ff */
[----:B------:R-:W-:Y:S02]  /*0340*/  IADD3 R55, R62, 0xe0, RZ ;  /* 0x000000e03e377810 */ /* 0x000fe40007ffe0ff */
[----:B------:R-:W-:Y:S01]  /*0350*/  LEA R2, R2, UR4, 0x3 ;  /* 0x0000000402027c11 */ /* 0x000fe2000f8e18ff */
[----:B-1----:R-:W-:-:S06]  /*0360*/  UMOV UR4, URZ ;  /* 0x0000003f00047c82 */ /* 0x002fcc0008000000 */
.L_x_128:
[----:B0-----:R-:W0:Y:S01]  /*0370*/  LDC R10, c[0x0][0x2a0] ;  /* 0x0000a800ff0a7b82 */ /* 0x001e220000000800 */
[----:B------:R-:W-:Y:S01]  /*0380*/  ISETP.LE.AND P4, PT, RZ, UR6, PT ;  /* 0x00000006ff007c0c */ /* 0x000fe2000bf83270 */
[----:B------:R-:W-:Y:S01]  /*0390*/  ULDC.64 UR18, c[0x0][0x290] ;  /* 0x0000a40000127ab9 */ /* 0x000fe20000000a00 */
[----:B------:R-:W-:Y:S01]  /*03a0*/  SHF.R.S32.HI R15, RZ, 0x1f, R61 ;  /* 0x0000001fff0f7819 */ /* 0x000fe2000001143d */
[----:B------:R-:W-:Y:S01]  /*03b0*/  ULDC.64 UR12, c[0x0][0x298] ;  /* 0x0000a600000c7ab9 */ /* 0x000fe20000000a00 */
[----:B------:R-:W-:Y:S02]  /*03c0*/  SHF.R.S32.HI R23, RZ, 0x1f, R60 ;  /* 0x0000001fff177819 */ /* 0x000fe4000001143c */
[----:B------:R-:W-:Y:S01]  /*03d0*/  CS2R R52, SRZ ;  /* 0x0000000000347805 */ /* 0x000fe2000001ff00 */
[----:B-1----:R-:W1:Y:S08]  /*03e0*/  @P1 LDC.64 R18, c[0x0][0x288] ;  /* 0x0000a200ff121b82 */ /* 0x002e700000000a00 */
[----:B--2---:R-:W2:Y:S01]  /*03f0*/  @P1 LDC.64 R20, c[0x0][0x228] ;  /* 0x00008a00ff141b82 */ /* 0x004ea20000000a00 */
[----:B0-----:R-:W-:-:S04]  /*0400*/  IABS R7, R10 ;  /* 0x0000000a00077213 */ /* 0x001fc80000000000 */
[----:B------:R-:W0:Y:S08]  /*0410*/  I2F.RP R6, R7 ;  /* 0x0000000700067306 */ /* 0x000e300000209400 */
[----:B0-----:R-:W0:Y:S02]  /*0420*/  MUFU.RCP R6, R6 ;  /* 0x0000000600067308 */ /* 0x001e240000001000 */
[----:B0-----:R-:W-:-:S06]  /*0430*/  IADD3 R4, R6, 0xffffffe, RZ ;  /* 0x0ffffffe06047810 */ /* 0x001fcc0007ffe0ff */
[----:B------:R0:W3:Y:S02]  /*0440*/  F2I.FTZ.U32.TRUNC.NTZ R5, R4 ;  /* 0x0000000400057305 */ /* 0x0000e4000021f000 */
[----:B0-----:R-:W-:Y:S01]  /*0450*/  HFMA2.MMA R4, -RZ, RZ, 0, 0 ;  /* 0x00000000ff047435 */ /* 0x001fe200000001ff */
[----:B---3--:R-:W-:-:S05]  /*0460*/  IADD3 R8, RZ, -R5, RZ ;  /* 0x80000005ff087210 */ /* 0x008fca0007ffe0ff */
[----:B------:R-:W-:Y:S01]  /*0470*/  IMAD R9, R8, R7, RZ ;  /* 0x0000000708097224 */ /* 0x000fe200078e02ff */
[----:B------:R-:W-:-:S03]  /*0480*/  IABS R8, UR6 ;  /* 0x0000000600087c13 */ /* 0x000fc60008000000 */
[----:B------:R-:W-:Y:S01]  /*0490*/  IMAD.HI.U32 R5, R5, R9, R4 ;  /* 0x0000000905057227 */ /* 0x000fe200078e0004 */
[----:B------:R-:W-:-:S04]  /*04a0*/  LOP3.LUT R4, R10, UR6, RZ, 0x3c, !PT ;  /* 0x000000060a047c12 */ /* 0x000fc8000f8e3cff */
[----:B------:R-:W-:Y:S01]  /*04b0*/  ISETP.GE.AND P0, PT, R4, RZ, PT ;  /* 0x000000ff0400720c */ /* 0x000fe20003f06270 */
[----:B------:R-:W-:-:S05]  /*04c0*/  IMAD.HI.U32 R5, R5, R8, RZ ;  /* 0x0000000805057227 */ /* 0x000fca00078e00ff */
[----:B------:R-:W-:-:S05]  /*04d0*/  IADD3 R6, -R5, RZ, RZ ;  /* 0x000000ff05067210 */ /* 0x000fca0007ffe1ff */
[----:B------:R-:W-:-:S05]  /*04e0*/  IMAD R6, R7, R6, R8 ;  /* 0x0000000607067224 */ /* 0x000fca00078e0208 */
[----:B------:R-:W-:-:S13]  /*04f0*/  ISETP.GT.U32.AND P2, PT, R7, R6, PT ;  /* 0x000000060700720c */ /* 0x000fda0003f44070 */
[-C--:B------:R-:W-:Y:S02]  /*0500*/  @!P2 IADD3 R6, R6, -R7.reuse, RZ ;  /* 0x800000070606a210 */ /* 0x080fe40007ffe0ff */
[----:B------:R-:W-:Y:S02]  /*0510*/  @!P2 IADD3 R5, R5, 0x1, RZ ;  /* 0x000000010505a810 */ /* 0x000fe40007ffe0ff */
[CC--:B------:R-:W-:Y:S02]  /*0520*/  ISETP.GE.U32.AND P5, PT, R6.reuse, R7.reuse, PT ;  /* 0x000000070600720c */ /* 0x0c0fe40003fa6070 */
[----:B------:R-:W-:Y:S02]  /*0530*/  ISETP.GT.U32.AND P3, PT, R7, R6, PT ;  /* 0x000000060700720c */ /* 0x000fe40003f64070 */
[----:B------:R-:W-:Y:S02]  /*0540*/  IADD3 R7, R6, -R7, RZ ;  /* 0x8000000706077210 */ /* 0x000fe40007ffe0ff */
[----:B------:R-:W-:-:S02]  /*0550*/  ISETP.NE.AND P2, PT, R10, RZ, PT ;  /* 0x000000ff0a00720c */ /* 0x000fc40003f45270 */
[----:B------:R-:W-:Y:S02]  /*0560*/  SEL R4, R7, R6, !P3 ;  /* 0x0000000607047207 */ /* 0x000fe40005800000 */
[----:B------:R-:W-:Y:S02]  /*0570*/  ISETP.GE.U32.AND P3, PT, R61, UR18, PT ;  /* 0x000000123d007c0c */ /* 0x000fe4000bf66070 */
[----:B------:R-:W-:Y:S02]  /*0580*/  LOP3.LUT R7, RZ, R10, RZ, 0x33, !PT ;  /* 0x0000000aff077212 */ /* 0x000fe400078e33ff */
[----:B------:R-:W-:Y:S02]  /*0590*/  ISETP.GE.AND.EX P3, PT, R15, UR19, PT, P3 ;  /* 0x000000130f007c0c */ /* 0x000fe4000bf66330 */
[----:B------:R-:W-:Y:S02]  /*05a0*/  @!P4 IADD3 R4, -R4, RZ, RZ ;  /* 0x000000ff0404c210 */ /* 0x000fe40007ffe1ff */
[----:B------:R-:W-:-:S02]  /*05b0*/  @P5 IADD3 R5, R5, 0x1, RZ ;  /* 0x0000000105055810 */ /* 0x000fc40007ffe0ff */
[----:B------:R-:W-:Y:S02]  /*05c0*/  ISETP.GT.U32.OR P3, PT, R63, 0x29f, P3 ;  /* 0x0000029f3f00780c */ /* 0x000fe40001f64470 */
[----:B------:R-:W-:Y:S02]  /*05d0*/  SEL R4, R7, R4, !P2 ;  /* 0x0000000407047207 */ /* 0x000fe40005000000 */
[----:B------:R-:W-:Y:S02]  /*05e0*/  ISETP.GE.U32.AND P4, PT, R60, UR18, PT ;  /* 0x000000123c007c0c */ /* 0x000fe4000bf86070 */
[----:B------:R-:W-:Y:S01]  /*05f0*/  @!P0 IADD3 R5, -R5, RZ, RZ ;  /* 0x000000ff05058210 */ /* 0x000fe20007ffe1ff */
[----:B------:R-:W-:Y:S01]  /*0600*/  IMAD R25, R4, 0x2a, RZ ;  /* 0x0000002a04197824 */ /* 0x000fe200078e02ff */
[----:B------:R-:W-:Y:S02]  /*0610*/  ISETP.GE.AND.EX P4, PT, R23, UR19, PT, P4 ;  /* 0x0000001317007c0c */ /* 0x000fe4000bf86340 */
[----:B------:R-:W-:-:S02]  /*0620*/  SEL R5, R7, R5, !P2 ;  /* 0x0000000507057207 */ /* 0x000fc40005000000 */
[----:B------:R-:W-:Y:S01]  /*0630*/  SHF.R.S32.HI R10, RZ, 0x1f, R64 ;  /* 0x0000001fff0a7819 */ /* 0x000fe20000011440 */
[----:B------:R-:W0:Y:S01]  /*0640*/  @!P3 LDC.64 R6, c[0x0][0x288] ;  /* 0x0000a200ff06bb82 */ /* 0x000e220000000a00 */
[----:B------:R-:W-:Y:S02]  /*0650*/  IADD3 R66, P0, R64, R25, RZ ;  /* 0x0000001940427210 */ /* 0x000fe40007f1e0ff */
[----:B------:R-:W-:Y:S02]  /*0660*/  ISETP.GT.U32.OR P4, PT, R63, 0x29f, P4 ;  /* 0x0000029f3f00780c */ /* 0x000fe40002784470 */
[----:B------:R-:W-:Y:S02]  /*0670*/  SHF.R.S32.HI R8, RZ, 0x1f, R5 ;  /* 0x0000001fff087819 */ /* 0x000fe40000011405 */
[----:B------:R-:W-:Y:S01]  /*0680*/  LEA.HI.X.SX32 R67, R25, R10, 0x1, P0 ;  /* 0x0000000a19437211 */ /* 0x000fe200000f0eff */
[----:B------:R-:W3:Y:S01]  /*0690*/  @!P3 LDC.64 R16, c[0x0][0x230] ;  /* 0x00008c00ff10bb82 */ /* 0x000ee20000000a00 */
[----:B------:R-:W-:Y:S01]  /*06a0*/  ISETP.GE.U32.AND P0, PT, R59, UR18, PT ;  /* 0x000000123b007c0c */ /* 0x000fe2000bf06070 */
[----:B------:R-:W-:-:S02]  /*06b0*/  IMAD R8, R8, UR12, RZ ;  /* 0x0000000c08087c24 */ /* 0x000fc4000f8e02ff */
[----:B------:R-:W-:-:S04]  /*06c0*/  IMAD.WIDE.U32 R66, R5, UR12, R66 ;  /* 0x0000000c05427c25 */ /* 0x000fc8000f8e0042 */
[----:B------:R-:W4:Y:S01]  /*06d0*/  @P1 LDC.64 R10, c[0x0][0x230] ;  /* 0x00008c00ff0a1b82 */ /* 0x000f220000000a00 */
[----:B------:R-:W-:Y:S01]  /*06e0*/  IMAD R69, R5, UR13, R8 ;  /* 0x0000000d05457c24 */ /* 0x000fe2000f8e0208 */
[----:B------:R-:W-:Y:S01]  /*06f0*/  @P1 MOV R68, R66 ;  /* 0x0000004200441202 */ /* 0x000fe20000000f00 */
[----:B-1----:R-:W-:Y:S01]  /*0700*/  @P1 IMAD R5, R3, R18, RZ ;  /* 0x0000001203051224 */ /* 0x002fe200078e02ff */
[----:B------:R-:W-:Y:S01]  /*0710*/  HFMA2.MMA R54, -RZ, RZ, 0, 0 ;  /* 0x00000000ff367435 */ /* 0x000fe200000001ff */
[----:B------:R-:W-:Y:S02]  /*0720*/  CS2R R50, SRZ ;  /* 0x0000000000327805 */ /* 0x000fe4000001ff00 */
[----:B------:R-:W-:Y:S01]  /*0730*/  IADD3 R69, R67, R69, RZ ;  /* 0x0000004543457210 */ /* 0x000fe20007ffe0ff */
[C---:B------:R-:W-:Y:S01]  /*0740*/  @P1 IMAD R19, R62.reuse, R19, R5 ;  /* 0x000000133e131224 */ /* 0x040fe200078e0205 */
[----:B------:R-:W1:Y:S01]  /*0750*/  @!P4 LDC.64 R8, c[0x0][0x288] ;  /* 0x0000a200ff08cb82 */ /* 0x000e620000000a00 */
[----:B0-----:R-:W-:Y:S01]  /*0760*/  @!P3 IMAD R14, R15, R6, RZ ;  /* 0x000000060f0eb224 */ /* 0x001fe200078e02ff */
[----:B------:R-:W-:Y:S01]  /*0770*/  SHF.R.S32.HI R5, RZ, 0x1f, R59 ;  /* 0x0000001fff057819 */ /* 0x000fe2000001143b */
[----:B------:R-:W-:Y:S01]  /*0780*/  @P1 IMAD.WIDE.U32 R12, R62, R18, R68 ;  /* 0x000000123e0c1225 */ /* 0x000fe200078e0044 */
[----:B------:R-:W-:-:S02]  /*0790*/  ULDC.64 UR12, c[0x0][0x248] ;  /* 0x00009200000c7ab9 */ /* 0x000fc40000000a00 */
[----:B------:R-:W-:Y:S01]  /*07a0*/  ISETP.GE.AND.EX P0, PT, R5, UR19, PT, P0 ;  /* 0x0000001305007c0c */ /* 0x000fe2000bf06300 */
[----:B------:R-:W-:Y:S01]  /*07b0*/  @!P3 IMAD R29, R61, R7, R14 ;  /* 0x000000073d1db224 */ /* 0x000fe200078e020e */
[----:B------:R-:W-:Y:S01]  /*07c0*/  @P1 IADD3 R13, R13, R19, RZ ;  /* 0x000000130d0d1210 */ /* 0x000fe20007ffe0ff */
[----:B------:R-:W0:Y:S01]  /*07d0*/  @!P3 LDC.64 R14, c[0x0][0x228] ;  /* 0x00008a00ff0ebb82 */ /* 0x000e220000000a00 */
[C---:B------:R-:W-:Y:S02]  /*07e0*/  @P1 SHF.L.U32 R27, R12.reuse, 0x1, RZ ;  /* 0x000000010c1b1819 */ /* 0x040fe400000006ff */
[----:B------:R-:W-:Y:S02]  /*07f0*/  @P1 SHF.L.U64.HI R24, R12, 0x1, R13 ;  /* 0x000000010c181819 */ /* 0x000fe4000001020d */
[----:B------:R-:W-:Y:S02]  /*0800*/  @!P3 MOV R12, R66 ;  /* 0x00000042000cb202 */ /* 0x000fe40000000f00 */
[----:B----4-:R-:W-:-:S02]  /*0810*/  @P1 IADD3 R18, P2, R27, R10, RZ ;  /* 0x0000000a1b121210 */ /* 0x010fc40007f5e0ff */
[----:B------:R-:W-:Y:S02]  /*0820*/  @!P3 MOV R13, R69 ;  /* 0x00000045000db202 */ /* 0x000fe40000000f00 */
[----:B------:R-:W-:Y:S02]  /*0830*/  @P1 IADD3.X R19, R24, R11, RZ, P2, !PT ;  /* 0x0000000b18131210 */ /* 0x000fe400017fe4ff */
[----:B------:R-:W4:Y:S01]  /*0840*/  @!P4 LDC.64 R10, c[0x0][0x228] ;  /* 0x00008a00ff0acb82 */ /* 0x000f220000000a00 */
[----:B------:R-:W-:Y:S01]  /*0850*/  @!P3 IMAD.WIDE.U32 R6, R61, R6, R12 ;  /* 0x000000063d06b225 */ /* 0x000fe200078e000c */
[----:B------:R-:W-:Y:S01]  /*0860*/  ISETP.GT.U32.OR P0, PT, R63, 0x29f, P0 ;  /* 0x0000029f3f00780c */ /* 0x000fe20000704470 */
[----:B------:R3:W5:Y:S01]  /*0870*/  @P1 LDG.E R53, desc[UR14][R18.64] ;  /* 0x0000000e12351981 */ /* 0x000762000c1e1900 */
[----:B--2---:R-:W-:Y:S01]  /*0880*/  @P1 IADD3 R20, P2, R27, R20, RZ ;  /* 0x000000141b141210 */ /* 0x004fe20007f5e0ff */
[----:B-1----:R-:W-:Y:S01]  /*0890*/  @!P4 IMAD R23, R23, R8, RZ ;  /* 0x000000081717c224 */ /* 0x002fe200078e02ff */
[----:B------:R-:W-:-:S02]  /*08a0*/  @!P3 IADD3 R7, R7, R29, RZ ;  /* 0x0000001d0707b210 */ /* 0x000fc40007ffe0ff */
[----:B------:R-:W1:Y:S01]  /*08b0*/  @!P4 LDC.64 R12, c[0x0][0x230] ;  /* 0x00008c00ff0ccb82 */ /* 0x000e620000000a00 */
[----:B------:R-:W-:Y:S01]  /*08c0*/  @P1 IADD3.X R21, R24, R21, RZ, P2, !PT ;  /* 0x0000001518151210 */ /* 0x000fe200017fe4ff */
[----:B------:R-:W-:Y:S01]  /*08d0*/  @!P4 IMAD R29, R60, R9, R23 ;  /* 0x000000093c1dc224 */ /* 0x000fe200078e0217 */
[----:B------:R-:W-:Y:S02]  /*08e0*/  SHF.R.S32.HI R23, RZ, 0x1f, R58 ;  /* 0x0000001fff177819 */ /* 0x000fe4000001143a */
[----:B------:R-:W-:Y:S01]  /*08f0*/  ISETP.GE.U32.AND P2, PT, R58, UR18, PT ;  /* 0x000000123a007c0c */ /* 0x000fe2000bf46070 */
[----:B------:R-:W-:Y:S01]  /*0900*/  UIMAD.WIDE UR12, UR6, 0x8, UR12 ;  /* 0x00000008060c78a5 */ /* 0x000fe2000f8e020c */
[----:B---3--:R-:W-:Y:S02]  /*0910*/  @!P4 MOV R18, R66 ;  /* 0x000000420012c202 */ /* 0x008fe40000000f00 */
[----:B------:R-:W-:Y:S02]  /*0920*/  SHF.R.S32.HI R31, RZ, 0x1f, R57 ;  /* 0x0000001fff1f7819 */ /* 0x000fe40000011439 */
[----:B------:R-:W-:-:S02]  /*0930*/  CS2R R48, SRZ ;  /* 0x0000000000307805 */ /* 0x000fc4000001ff00 */
[----:B------:R-:W-:Y:S02]  /*0940*/  @!P4 MOV R19, R69 ;  /* 0x000000450013c202 */ /* 0x000fe40000000f00 */
[----:B------:R-:W-:Y:S02]  /*0950*/  CS2R R46, SRZ ;  /* 0x00000000002e7805 */ /* 0x000fe4000001ff00 */
[----:B------:R-:W-:Y:S01]  /*0960*/  ISETP.GE.AND.EX P2, PT, R23, UR19, PT, P2 ;  /* 0x0000001317007c0c */ /* 0x000fe2000bf46320 */
[----:B------:R-:W5:Y:S01]  /*0970*/  @P1 LDG.E R52, desc[UR14][R20.64] ;  /* 0x0000000e14341981 */ /* 0x000f62000c1e1900 */
[----:B------:R-:W-:Y:S01]  /*0980*/  @!P3 SHF.L.U32 R27, R6, 0x1, RZ ;  /* 0x00000001061bb819 */ /* 0x000fe200000006ff */
[----:B------:R-:W-:Y:S01]  /*0990*/  @!P4 IMAD.WIDE.U32 R8, R60, R8, R18 ;  /* 0x000000083c08c225 */ /* 0x000fe200078e0012 */
[----:B------:R-:W-:Y:S02]  /*09a0*/  @!P3 SHF.L.U64.HI R22, R6, 0x1, R7 ;  /* 0x000000010616b819 */ /* 0x000fe40000010207 */
[----:B------:R-:W2:Y:S01]  /*09b0*/  @!P0 LDC.64 R6, c[0x0][0x288] ;  /* 0x0000a200ff068b82 */ /* 0x000ea20000000a00 */
[----:B------:R-:W-:-:S02]  /*09c0*/  ISETP.GT.U32.OR P2, PT, R63, 0x29f, P2 ;  /* 0x0000029f3f00780c */ /* 0x000fc40001744470 */
[----:B------:R-:W-:Y:S02]  /*09d0*/  @!P3 IADD3 R16, P5, R27, R16, RZ ;  /* 0x000000101b10b210 */ /* 0x000fe40007fbe0ff */
[----:B------:R-:W-:Y:S02]  /*09e0*/  @!P4 IADD3 R19, R9, R29, RZ ;  /* 0x0000001d0913c210 */ /* 0x000fe40007ffe0ff */
[----:B------:R-:W-:Y:S02]  /*09f0*/  @!P4 SHF.L.U32 R9, R8, 0x1, RZ ;  /* 0x000000010809c819 */ /* 0x000fe400000006ff */
[----:B------:R-:W-:Y:S02]  /*0a00*/  @!P3 IADD3.X R17, R22, R17, RZ, P5, !PT ;  /* 0x000000111611b210 */ /* 0x000fe40002ffe4ff */
[----:B0-----:R-:W-:Y:S02]  /*0a10*/  @!P3 IADD3 R14, P5, R27, R14, RZ ;  /* 0x0000000e1b0eb210 */ /* 0x001fe40007fbe0ff */
[----:B------:R-:W-:Y:S01]  /*0a20*/  @!P4 SHF.L.U64.HI R18, R8, 0x1, R19 ;  /* 0x000000010812c819 */ /* 0x000fe20000010213 */
[----:B------:R0:W5:Y:S01]  /*0a30*/  @!P3 LDG.E R54, desc[UR14][R16.64] ;  /* 0x0000000e1036b981 */ /* 0x000162000c1e1900 */
[----:B----4-:R-:W-:-:S02]  /*0a40*/  @!P4 IADD3 R8, P6, R9, R10, RZ ;  /* 0x0000000a0908c210 */ /* 0x010fc40007fde0ff */
[----:B------:R-:W-:Y:S02]  /*0a50*/  @!P3 IADD3.X R15, R22, R15, RZ, P5, !PT ;  /* 0x0000000f160fb210 */ /* 0x000fe40002ffe4ff */
[----:B-1----:R-:W-:Y:S02]  /*0a60*/  @!P4 IADD3 R12, P5, R9, R12, RZ ;  /* 0x0000000c090cc210 */ /* 0x002fe40007fbe0ff */
[C---:B------:R-:W-:Y:S01]  /*0a70*/  @!P4 IADD3.X R9, R18.reuse, R11, RZ, P6, !PT ;  /* 0x0000000b1209c210 */ /* 0x040fe200037fe4ff */
[----:B------:R1:W5:Y:S01]  /*0a80*/  @!P3 LDG.E R51, desc[UR14][R14.64] ;  /* 0x0000000e0e33b981 */ /* 0x000362000c1e1900 */
[----:B------:R-:W3:Y:S01]  /*0a90*/  @!P2 LDC.64 R10, c[0x0][0x288] ;  /* 0x0000a200ff0aab82 */ /* 0x000ee20000000a00 */
[----:B--2---:R-:W-:Y:S01]  /*0aa0*/  @!P0 IMAD R22, R5, R6, RZ ;  /* 0x0000000605168224 */ /* 0x004fe200078e02ff */
[----:B------:R-:W-:Y:S01]  /*0ab0*/  ISETP.GE.U32.AND P3, PT, R57, UR18, PT ;  /* 0x0000001239007c0c */ /* 0x000fe2000bf66070 */
[----:B------:R2:W5:Y:S01]  /*0ac0*/  @!P4 LDG.E R48, desc[UR14][R8.64] ;  /* 0x0000000e0830c981 */ /* 0x000562000c1e1900 */
[----:B------:R-:W-:Y:S01]  /*0ad0*/  @!P4 IADD3.X R13, R18, R13, RZ, P5, !PT ;  /* 0x0000000d120dc210 */ /* 0x000fe20002ffe4ff */
[----:B------:R-:W-:-:S03]  /*0ae0*/  @!P0 IMAD R5, R59, R7, R22 ;  /* 0x000000073b058224 */ /* 0x000fc600078e0216 */
[----:B0-----:R-:W0:Y:S01]  /*0af0*/  @!P0 LDC.64 R16, c[0x0][0x228] ;  /* 0x00008a00ff108b82 */ /* 0x001e220000000a00 */
[----:B-1----:R-:W-:Y:S01]  /*0b00*/  @!P0 MOV R14, R66 ;  /* 0x00000042000e8202 */ /* 0x002fe20000000f00 */
[----:B------:R1:W5:Y:S01]  /*0b10*/  @!P4 LDG.E R49, desc[UR14][R12.64] ;  /* 0x0000000e0c31c981 */ /* 0x000362000c1e1900 */
[----:B------:R-:W-:Y:S02]  /*0b20*/  @!P0 MOV R15, R69 ;  /* 0x00000045000f8202 */ /* 0x000fe40000000f00 */
[----:B------:R-:W-:Y:S01]  /*0b30*/  ISETP.GE.AND.EX P3, PT, R31, UR19, PT, P3 ;  /* 0x000000131f007c0c */ /* 0x000fe2000bf66330 */
[----:B------:R-:W-:Y:S02]  /*0b40*/  @!P0 IMAD.WIDE.U32 R6, R59, R6, R14 ;  /* 0x000000063b068225 */ /* 0x000fe400078e000e */
[----:B------:R-:W4:Y:S01]  /*0b50*/  @!P0 LDC.64 R18, c[0x0][0x230] ;  /* 0x00008c00ff128b82 */ /* 0x000f220000000a00 */
[----:B------:R-:W-:Y:S02]  /*0b60*/  MOV R14, UR12 ;  /* 0x0000000c000e7c02 */ /* 0x000fe40008000f00 */
[----:B------:R-:W-:-:S02]  /*0b70*/  MOV R15, UR13 ;  /* 0x0000000d000f7c02 */ /* 0x000fc40008000f00 */
[----:B------:R-:W-:Y:S02]  /*0b80*/  ISETP.GT.U32.OR P3, PT, R63, 0x29f, P3 ;  /* 0x0000029f3f00780c */ /* 0x000fe40001f64470 */
[----:B------:R-:W-:Y:S01]  /*0b90*/  @!P0 IADD3 R7, R7, R5, RZ ;  /* 0x0000000507078210 */ /* 0x000fe20007ffe0ff */
[----:B---3--:R-:W-:Y:S01]  /*0ba0*/  @!P2 IMAD R23, R23, R10, RZ ;  /* 0x0000000a1717a224 */ /* 0x008fe200078e02ff */
[----:B------:R-:W3:Y:S01]  /*0bb0*/  LDG.E.64 R14, desc[UR14][R14.64] ;  /* 0x0000000e0e0e7981 */ /* 0x000ee2000c1e1b00 */
[C---:B------:R-:W-:Y:S01]  /*0bc0*/  @!P0 SHF.L.U32 R5, R6.reuse, 0x1, RZ ;  /* 0x0000000106058819 */ /* 0x040fe200000006ff */
[----:B--2---:R-:W2:Y:S01]  /*0bd0*/  @!P2 LDC.64 R8, c[0x0][0x230] ;  /* 0x00008c00ff08ab82 */ /* 0x004ea20000000a00 */
[----:B------:R-:W-:Y:S01]  /*0be0*/  @!P0 SHF.L.U64.HI R6, R6, 0x1, R7 ;  /* 0x0000000106068819 */ /* 0x000fe20000010207 */
[----:B------:R-:W-:Y:S01]  /*0bf0*/  @!P2 IMAD R7, R58, R11, R23 ;  /* 0x0000000b3a07a224 */ /* 0x000fe200078e0217 */
[----:B------:R-:W-:Y:S02]  /*0c00*/  SHF.R.S32.HI R29, RZ, 0x1f, R56 ;  /* 0x0000001fff1d7819 */ /* 0x000fe40000011438 */
[----:B------:R-:W-:-:S02]  /*0c10*/  ISETP.GE.U32.AND P4, PT, R56, UR18, PT ;  /* 0x0000001238007c0c */ /* 0x000fc4000bf86070 */
[----:B------:R-:W-:Y:S01]  /*0c20*/  @!P2 MOV R22, R66 ;  /* 0x000000420016a202 */ /* 0x000fe20000000f00 */
[----:B-1----:R-:W1:Y:S01]  /*0c30*/  @!P2 LDC.64 R12, c[0x0][0x228] ;  /* 0x00008a00ff0cab82 */ /* 0x002e620000000a00 */
[----:B------:R-:W-:Y:S02]  /*0c40*/  @!P2 MOV R23, R69 ;  /* 0x000000450017a202 */ /* 0x000fe40000000f00 */
[----:B------:R-:W-:Y:S01]  /*0c50*/  ISETP.GE.AND.EX P4, PT, R29, UR19, PT, P4 ;  /* 0x000000131d007c0c */ /* 0x000fe2000bf86340 */
[----:B------:R-:W-:-:S04]  /*0c60*/  @!P2 IMAD.WIDE.U32 R22, R58, R10, R22 ;  /* 0x0000000a3a16a225 */ /* 0x000fc800078e0016 */
[----:B------:R-:W2:Y:S01]  /*0c70*/  @!P3 LDC.64 R10, c[0x0][0x288] ;  /* 0x0000a200ff0abb82 */ /* 0x000ea20000000a00 */
[----:B------:R-:W-:Y:S02]  /*0c80*/  ISETP.GT.U32.OR P4, PT, R63, 0x29f, P4 ;  /* 0x0000029f3f00780c */ /* 0x000fe40002784470 */
[C---:B----4-:R-:W-:Y:S02]  /*0c90*/  @!P0 IADD3 R18, P6, R5.reuse, R18, RZ ;  /* 0x0000001205128210 */ /* 0x050fe40007fde0ff */
[----:B0-----:R-:W-:Y:S02]  /*0ca0*/  @!P0 IADD3 R16, P5, R5, R16, RZ ;  /* 0x0000001005108210 */ /* 0x001fe40007fbe0ff */
[----:B------:R-:W-:Y:S01]  /*0cb0*/  @!P0 IADD3.X R19, R6, R19, RZ, P6, !PT ;  /* 0x0000001306138210 */ /* 0x000fe200037fe4ff */
[----:B------:R-:W0:Y:S01]  /*0cc0*/  @!P3 LDC.64 R20, c[0x0][0x228] ;  /* 0x00008a00ff14bb82 */ /* 0x000e220000000a00 */
[----:B------:R-:W-:Y:S02]  /*0cd0*/  SHF.R.S32.HI R5, RZ, 0x1f, R55 ;  /* 0x0000001fff057819 */ /* 0x000fe40000011437 */
[----:B------:R-:W-:-:S02]  /*0ce0*/  ISETP.GE.U32.AND P6, PT, R55, UR18, PT ;  /* 0x0000001237007c0c */ /* 0x000fc4000bfc6070 */
[----:B------:R-:W-:Y:S02]  /*0cf0*/  CS2R R44, SRZ ;  /* 0x00000000002c7805 */ /* 0x000fe4000001ff00 */
[----:B------:R-:W-:Y:S01]  /*0d00*/  @!P0 IADD3.X R17, R6, R17, RZ, P5, !PT ;  /* 0x0000001106118210 */ /* 0x000fe20002ffe4ff */
[----:B------:R-:W5:Y:S01]  /*0d10*/  @!P0 LDG.E R50, desc[UR14][R18.64] ;  /* 0x0000000e12328981 */ /* 0x000f62000c1e1900 */
[----:B------:R-:W-:Y:S02]  /*0d20*/  ISETP.GE.AND.EX P5, PT, R5, UR19, PT, P6 ;  /* 0x0000001305007c0c */ /* 0x000fe4000bfa6360 */
[----:B------:R-:W-:Y:S01]  /*0d30*/  @!P2 IADD3 R23, R23, R7, RZ ;  /* 0x000000071717a210 */ /* 0x000fe20007ffe0ff */
[----:B------:R4:W5:Y:S01]  /*0d40*/  @!P0 LDG.E R47, desc[UR14][R16.64] ;  /* 0x0000000e102f8981 */ /* 0x000962000c1e1900 */
[----:B------:R-:W0:Y:S01]  /*0d50*/  @!P4 LDC.64 R6, c[0x0][0x288] ;  /* 0x0000a200ff06cb82 */ /* 0x000e220000000a00 */
[----:B------:R-:W-:Y:S02]  /*0d60*/  ISETP.GT.U32.OR P5, PT, R63, 0x29f, P5 ;  /* 0x0000029f3f00780c */ /* 0x000fe40002fa4470 */
[----:B------:R-:W-:-:S02]  /*0d70*/  @!P2 SHF.L.U32 R33, R22, 0x1, RZ ;  /* 0x000000011621a819 */ /* 0x000fc400000006ff */
[----:B------:R-:W-:Y:S01]  /*0d80*/  @!P2 SHF.L.U64.HI R24, R22, 0x1, R23 ;  /* 0x000000011618a819 */ /* 0x000fe20000010217 */
[----:B--2---:R-:W-:Y:S01]  /*0d90*/  @!P3 IMAD R28, R31, R10, RZ ;  /* 0x0000000a1f1cb224 */ /* 0x004fe200078e02ff */
[----:B------:R-:W-:Y:S01]  /*0da0*/  @!P2 IADD3 R26, P6, R33, R8, RZ ;  /* 0x00000008211aa210 */ /* 0x000fe20007fde0ff */
[----:B------:R-:W2:Y:S01]  /*0db0*/  @!P3 LDC.64 R22, c[0x0][0x230] ;  /* 0x00008c00ff16bb82 */ /* 0x000ea20000000a00 */
[----:B----4-:R-:W-:Y:S02]  /*0dc0*/  @!P3 MOV R16, R66 ;  /* 0x000000420010b202 */ /* 0x010fe40000000f00 */
[----:B------:R-:W-:Y:S01]  /*0dd0*/  @!P3 MOV R17, R69 ;  /* 0x000000450011b202 */ /* 0x000fe20000000f00 */
[C---:B------:R-:W-:Y:S01]  /*0de0*/  @!P3 IMAD R31, R57.reuse, R11, R28 ;  /* 0x0000000b391fb224 */ /* 0x040fe200078e021c */
[----:B------:R-:W-:Y:S01]  /*0df0*/  @!P2 IADD3.X R27, R24, R9, RZ, P6, !PT ;  /* 0x00000009181ba210 */ /* 0x000fe200037fe4ff */
[----:B------:R-:W-:Y:S02]  /*0e00*/  @!P3 IMAD.WIDE.U32 R10, R57, R10, R16 ;  /* 0x0000000a390ab225 */ /* 0x000fe400078e0010 */
[----:B------:R-:W4:Y:S01]  /*0e10*/  @!P5 LDC.64 R8, c[0x0][0x288] ;  /* 0x0000a200ff08db82 */ /* 0x000f220000000a00 */
[----:B-1----:R-:W-:Y:S01]  /*0e20*/  @!P2 IADD3 R12, P0, R33, R12, RZ ;  /* 0x0000000c210ca210 */ /* 0x002fe20007f1e0ff */
[----:B------:R1:W5:Y:S01]  /*0e30*/  @!P2 LDG.E R45, desc[UR14][R26.64] ;  /* 0x0000000e1a2da981 */ /* 0x000362000c1e1900 */
[----:B------:R-:W-:-:S02]  /*0e40*/  @!P3 IADD3 R11, R11, R31, RZ ;  /* 0x0000001f0b0bb210 */ /* 0x000fc40007ffe0ff */
[----:B------:R-:W-:Y:S01]  /*0e50*/  @!P2 IADD3.X R13, R24, R13, RZ, P0, !PT ;  /* 0x0000000d180da210 */ /* 0x000fe200007fe4ff */
[----:B0-----:R-:W-:Y:S01]  /*0e60*/  @!P4 IMAD R29, R29, R6, RZ ;  /* 0x000000061d1dc224 */ /* 0x001fe200078e02ff */
[C---:B------:R-:W-:Y:S01]  /*0e70*/  @!P3 SHF.L.U64.HI R24, R10.reuse, 0x1, R11 ;  /* 0x000000010a18b819 */ /* 0x040fe2000001020b */
[----:B------:R-:W0:Y:S01]  /*0e80*/  @!P4 LDC.64 R18, c[0x0][0x230] ;  /* 0x00008c00ff12cb82 */ /* 0x000e220000000a00 */
[----:B------:R-:W-:Y:S02]  /*0e90*/  @!P4 MOV R11, R69 ;  /* 0x00000045000bc202 */ /* 0x000fe40000000f00 */
[----:B-1----:R-:W-:Y:S01]  /*0ea0*/  @!P3 SHF.L.U32 R27, R10, 0x1, RZ ;  /* 0x000000010a1bb819 */ /* 0x002fe200000006ff */
[----:B------:R1:W5:Y:S01]  /*0eb0*/  @!P2 LDG.E R44, desc[UR14][R12.64] ;  /* 0x0000000e0c2ca981 */ /* 0x000362000c1e1900 */
[----:B------:R-:W-:Y:S01]  /*0ec0*/  @!P4 MOV R10, R66 ;  /* 0x00000042000ac202 */ /* 0x000fe20000000f00 */
[C---:B------:R-:W-:Y:S02]  /*0ed0*/  @!P4 IMAD R29, R56.reuse, R7, R29 ;  /* 0x00000007381dc224 */ /* 0x040fe400078e021d */
[----:B------:R-:W0:Y:S02]  /*0ee0*/  @!P4 LDC.64 R16, c[0x0][0x228] ;  /* 0x00008a00ff10cb82 */ /* 0x000e240000000a00 */
[----:B------:R-:W-:Y:S01]  /*0ef0*/  @!P4 IMAD.WIDE.U32 R6, R56, R6, R10 ;  /* 0x000000063806c225 */ /* 0x000fe200078e000a */
[----:B--2---:R-:W-:-:S05]  /*0f00*/  @!P3 IADD3 R22, P0, R27, R22, RZ ;  /* 0x000000161b16b210 */ /* 0x004fca0007f1e0ff */
[----:B------:R-:W2:Y:S01]  /*0f10*/  @!P5 LDC.64 R10, c[0x0][0x230] ;  /* 0x00008c00ff0adb82 */ /* 0x000ea20000000a00 */
[----:B------:R-:W-:Y:S02]  /*0f20*/  @!P3 IADD3 R20, P2, R27, R20, RZ ;  /* 0x000000141b14b210 */ /* 0x000fe40007f5e0ff */
[----:B------:R-:W-:-:S05]  /*0f30*/  @!P4 IADD3 R7, R7, R29, RZ ;  /* 0x0000001d0707c210 */ /* 0x000fca0007ffe0ff */
[----:B-1----:R-:W1:Y:S01]  /*0f40*/  @!P5 LDC.64 R12, c[0x0][0x228] ;  /* 0x00008a00ff0cdb82 */ /* 0x002e620000000a00 */
[C---:B------:R-:W-:Y:S02]  /*0f50*/  @!P3 IADD3.X R23, R24.reuse, R23, RZ, P0, !PT ;  /* 0x000000171817b210 */ /* 0x040fe400007fe4ff */
[----:B------:R-:W-:Y:S01]  /*0f60*/  @!P3 IADD3.X R21, R24, R21, RZ, P2, !PT ;  /* 0x000000151815b210 */ /* 0x000fe200017fe4ff */
[----:B----4-:R-:W-:Y:S01]  /*0f70*/  @!P5 IMAD R26, R5, R8, RZ ;  /* 0x00000008051ad224 */ /* 0x010fe200078e02ff */
[C---:B------:R-:W-:Y:S01]  /*0f80*/  @!P4 SHF.L.U32 R27, R6.reuse, 0x1, RZ ;  /* 0x00000001061bc819 */ /* 0x040fe200000006ff */
[----:B------:R-:W5:Y:S01]  /*0f90*/  @!P3 LDG.E R46, desc[UR14][R22.64] ;  /* 0x0000000e162eb981 */ /* 0x000f62000c1e1900 */
[----:B------:R-:W-:Y:S02]  /*0fa0*/  @!P4 SHF.L.U64.HI R24, R6, 0x1, R7 ;  /* 0x000000010618c819 */ /* 0x000fe40000010207 */
[----:B------:R-:W-:Y:S02]  /*0fb0*/  @!P5 MOV R6, R66 ;  /* 0x000000420006d202 */ /* 0x000fe40000000f00 */
[----:B------:R-:W-:Y:S01]  /*0fc0*/  @!P5 MOV R7, R69 ;  /* 0x000000450007d202 */ /* 0x000fe20000000f00 */
[----:B------:R-:W-:Y:S01]  /*0fd0*/  HFMA2.MMA R5, -RZ, RZ, 0, 0 ;  /* 0x00000000ff057435 */ /* 0x000fe200000001ff */
[----:B------:R-:W-:-:S02]  /*0fe0*/  @!P5 IMAD R29, R55, R9, R26 ;  /* 0x00000009371dd224 */ /* 0x000fc400078e021a */
[----:B------:R-:W-:Y:S01]  /*0ff0*/  @!P5 IMAD.WIDE.U32 R8, R55, R8, R6 ;  /* 0x000000083708d225 */ /* 0x000fe200078e0006 */
[----:B0-----:R-:W-:Y:S02]  /*1000*/  @!P4 IADD3 R18, P0, R27, R18, RZ ;  /* 0x000000121b12c210 */ /* 0x001fe40007f1e0ff */
[----:B------:R-:W-:-:S04]  /*1010*/  @!P5 SHF.L.U32 R7, R8, 0x1, RZ ;  /* 0x000000010807d819 */ /* 0x000fc800000006ff */
[----:B------:R-:W5:Y:S01]  /*1020*/  @!P3 LDG.E R5, desc[UR14][R20.64] ;  /* 0x0000000e1405b981 */ /* 0x000f62000c1e1900 */
[C---:B------:R-:W-:Y:S02]  /*1030*/  @!P4 IADD3.X R19, R24.reuse, R19, RZ, P0, !PT ;  /* 0x000000131813c210 */ /* 0x040fe400007fe4ff */
[C---:B--2---:R-:W-:Y:S02]  /*1040*/  @!P5 IADD3 R10, P2, R7.reuse, R10, RZ ;  /* 0x0000000a070ad210 */ /* 0x044fe40007f5e0ff */
[----:B-1----:R-:W-:Y:S01]  /*1050*/  @!P5 IADD3 R12, P3, R7, R12, RZ ;  /* 0x0000000c070cd210 */ /* 0x002fe20007f7e0ff */
[----:B------:R-:W-:Y:S01]  /*1060*/  HFMA2.MMA R7, -RZ, RZ, 0, 0 ;  /* 0x00000000ff077435 */ /* 0x000fe200000001ff */
[----:B------:R-:W-:Y:S02]  /*1070*/  @!P4 IADD3 R16, P0, R27, R16, RZ ;  /* 0x000000101b10c210 */ /* 0x000fe40007f1e0ff */
[----:B------:R-:W-:Y:S02]  /*1080*/  MOV R6, RZ ;  /* 0x000000ff00067202 */ /* 0x000fe40000000f00 */
[----:B------:R-:W-:-:S04]  /*1090*/  @!P4 IADD3.X R17, R24, R17, RZ, P0, !PT ;  /* 0x000000111811c210 */ /* 0x000fc800007fe4ff */
[----:B------:R-:W5:Y:S04]  /*10a0*/  @!P4 LDG.E R6, desc[UR14][R18.64] ;  /* 0x0000000e1206c981 */ /* 0x000f68000c1e1900 */
[----:B------:R-:W5:Y:S01]  /*10b0*/  @!P4 LDG.E R7, desc[UR14][R16.64] ;  /* 0x0000000e1007c981 */ /* 0x000f62000c1e1900 */
[----:B------:R-:W-:-:S04]  /*10c0*/  @!P5 IADD3 R9, R9, R29, RZ ;  /* 0x0000001d0909d210 */ /* 0x000fc80007ffe0ff */
[----:B------:R-:W-:-:S04]  /*10d0*/  @!P5 SHF.L.U64.HI R8, R8, 0x1, R9 ;  /* 0x000000010808d819 */ /* 0x000fc80000010209 */
[C---:B------:R-:W-:Y:S02]  /*10e0*/  @!P5 IADD3.X R11, R8.reuse, R11, RZ, P2, !PT ;  /* 0x0000000b080bd210 */ /* 0x040fe400017fe4ff */
[----:B------:R-:W-:Y:S02]  /*10f0*/  @!P5 IADD3.X R13, R8, R13, RZ, P3, !PT ;  /* 0x0000000d080dd210 */ /* 0x000fe40001ffe4ff */
[----:B------:R-:W-:Y:S01]  /*1100*/  CS2R R8, SRZ ;  /* 0x0000000000087805 */ /* 0x000fe2000001ff00 */
[----:B------:R-:W-:Y:S01]  /*1110*/  UMOV UR18, 0x3f800000 ;  /* 0x3f80000000127882 */ /* 0x000fe20000000000 */
[----:B------:R-:W-:Y:S04]  /*1120*/  BSSY B0, `(.L_x_78) ;  /* 0x000001c000007945 */ /* 0x000fe80003800000 */
[----:B------:R0:W5:Y:S04]  /*1130*/  @!P5 LDG.E R8, desc[UR14][R10.64] ;  /* 0x0000000e0a08d981 */ /* 0x000168000c1e1900 */
[----:B------:R1:W5:Y:S01]  /*1140*/  @!P5 LDG.E R9, desc[UR14][R12.64] ;  /* 0x0000000e0c09d981 */ /* 0x000362000c1e1900 */
[----:B0-----:R-:W-:-:S02]  /*1150*/  CS2R R10, SRZ ;  /* 0x00000000000a7805 */ /* 0x001fc4000001ff00 */
[----:B-1----:R-:W-:Y:S02]  /*1160*/  CS2R R12, SRZ ;  /* 0x00000000000c7805 */ /* 0x002fe4000001ff00 */
        /* <DEDUP_REMOVED lines=8> */
[----:B------:R-:W0:Y:S02]  /*11f0*/  @P0 MUFU.RSQ R14, R14 ;  /* 0x0000000e000e0308 */ /* 0x000e240000001400 */
[----:B0-----:R-:W-:Y:S02]  /*1200*/  @P0 R2UR UR11, R14 ;  /* 0x000000000e0b02ca */ /* 0x001fe400000e0000 */
[----:B------:R-:W-:-:S11]  /*1210*/  ISETP.GT.U32.AND P0, PT, R63, 0x29f, PT ;  /* 0x0000029f3f00780c */ /* 0x000fd60003f04070 */
[----:B------:R-:W-:Y:S02]  /*1220*/  @UP0 UMOV UR18, UR11 ;  /* 0x0000000b00120c82 */ /* 0x000fe40008000000 */
[----:B------:R-:W-:Y:S05]  /*1230*/  @P0 BRA `(.L_x_79) ;  /* 0x0000000000280947 */ /* 0x000fea0003800000 */
        /* <DEDUP_REMOVED lines=10> */
.L_x_79:
[----:B------:R-:W-:Y:S05]  /*12e0*/  BSYNC B0 ;  /* 0x0000000000007941 */ /* 0x000fea0003800000 */
.L_x_78:
[----:B------:R-:W-:Y:S02]  /*12f0*/  ISETP.NE.AND P5, PT, RZ, UR17, PT ;  /* 0x00000011ff007c0c */ /* 0x000fe4000bfa5270 */
[C---:B0----5:R-:W-:Y:S02]  /*1300*/  PRMT R14, R53.reuse, 0x7632, R14 ;  /* 0x00007632350e7816 */ /* 0x061fe4000000000e */
[----:B------:R-:W-:Y:S02]  /*1310*/  SHF.L.U32 R15, R53, 0x10, RZ ;  /* 0x00000010350f7819 */ /* 0x000fe400000006ff */
[----:B------:R-:W-:Y:S02]  /*1320*/  SHF.L.U32 R20, R54, 0x10, RZ ;  /* 0x0000001036147819 */ /* 0x000fe400000006ff */
[----:B------:R-:W-:Y:S01]  /*1330*/  SHF.L.U32 R14, R14, 0x10, RZ ;  /* 0x000000100e0e7819 */ /* 0x000fe200000006ff */
[----:B------:R-:W-:Y:S01]  /*1340*/  FADD.FTZ R15, R15, -UR13 ;  /* 0x8000000d0f0f7e21 */ /* 0x000fe20008010000 */
[----:B------:R-:W-:Y:S01]  /*1350*/  PRMT R17, R54, 0x7632, R17 ;  /* 0x0000763236117816 */ /* 0x000fe20000000011 */
[----:B------:R-:W-:Y:S01]  /*1360*/  FADD.FTZ R22, R20, -UR13 ;  /* 0x8000000d14167e21 */ /* 0x000fe20008010000 */
[----:B------:R-:W-:Y:S01]  /*1370*/  PRMT R21, R51, 0x7632, R21 ;  /* 0x0000763233157816 */ /* 0x000fe20000000015 */
[----:B------:R-:W-:Y:S01]  /*1380*/  FADD.FTZ R14, R14, -UR13 ;  /* 0x8000000d0e0e7e21 */ /* 0x000fe20008010000 */
[----:B------:R-:W-:-:S02]  /*1390*/  PRMT R18, R52, 0x7632, R18 ;  /* 0x0000763234127816 */ /* 0x000fc40000000012 */
[----:B------:R-:W-:Y:S01]  /*13a0*/  SHF.L.U32 R30, R17, 0x10, RZ ;  /* 0x00000010111e7819 */ /* 0x000fe200000006ff */
[----:B------:R-:W-:Y:S01]  /*13b0*/  FMUL.FTZ R17, R15, UR18 ;  /* 0x000000120f117c20 */ /* 0x000fe20008410000 */
[----:B------:R-:W-:Y:S01]  /*13c0*/  SHF.L.U32 R20, R21, 0x10, RZ ;  /* 0x0000001015147819 */ /* 0x000fe200000006ff */
[----:B------:R-:W-:Y:S01]  /*13d0*/  FMUL.FTZ R21, R22, UR18 ;  /* 0x0000001216157c20 */ /* 0x000fe20008410000 */
[----:B------:R-:W-:Y:S01]  /*13e0*/  SHF.L.U32 R16, R52, 0x10, RZ ;  /* 0x0000001034107819 */ /* 0x000fe200000006ff */
[----:B------:R-:W-:Y:S01]  /*13f0*/  FMUL.FTZ R14, R14, UR18 ;  /* 0x000000120e0e7c20 */ /* 0x000fe20008410000 */
        /* <DEDUP_REMOVED lines=21> */
.L_x_80:
[----:B------:R-:W-:Y:S01]  /*1550*/  FMUL.FTZ R15, R16, R10 ;  /* 0x0000000a100f7220 */ /* 0x000fe20000410000 */
[----:B------:R-:W-:Y:S01]  /*1560*/  FADD.FTZ R22, R30, -UR13 ;  /* 0x8000000d1e167e21 */ /* 0x000fe20008010000 */
[C---:B------:R-:W-:Y:S01]  /*1570*/  FFMA.FTZ R36, R17.reuse, R16, RZ ;  /* 0x0000001011247223 */ /* 0x040fe200000100ff */
[----:B------:R-:W-:Y:S01]  /*1580*/  FMUL.FTZ R23, R18, R11 ;  /* 0x0000000b12177220 */ /* 0x000fe20000410000 */
[----:B------:R-:W-:Y:S01]  /*1590*/  FFMA.FTZ R17, R17, R15, RZ ;  /* 0x0000000f11117223 */ /* 0x000fe200000100ff */
[----:B------:R-:W-:Y:S01]  /*15a0*/  FADD.FTZ R24, RZ, R15 ;  /* 0x0000000fff187221 */ /* 0x000fe20000010000 */
        /* <DEDUP_REMOVED lines=20> */
.L_x_81:
[----:B------:R-:W-:Y:S01]  /*16f0*/  FADD.FTZ R16, RZ, R16 ;  /* 0x00000010ff107221 */ /* 0x000fe20000010000 */
[----:B------:R-:W-:Y:S01]  /*1700*/  FFMA.FTZ R26, R14, R23, R17 ;  /* 0x000000170e1a7223 */ /* 0x000fe20000010011 */
[----:B------:R-:W-:Y:S01]  /*1710*/  FADD.FTZ R25, R23, R24 ;  /* 0x0000001817197221 */ /* 0x000fe20000010000 */
[----:B------:R-:W-:Y:S01]  /*1720*/  FFMA.FTZ R17, R21, R19, R36 ;  /* 0x0000001315117223 */ /* 0x000fe20000010024 */
[----:B------:R-:W-:Y:S01]  /*1730*/  FMUL.FTZ R24, R19, R10 ;  /* 0x0000000a13187220 */ /* 0x000fe20000410000 */
[----:B------:R-:W-:Y:S01]  /*1740*/  FADD.FTZ R15, R16, R19 ;  /* 0x00000013100f7221 */ /* 0x000fe20000010000 */
[----:B------:R-:W-:Y:S01]  /*1750*/  FFMA.FTZ R19, R14, R18, RZ ;  /* 0x000000120e137223 */ /* 0x000fe200000100ff */
[----:B------:R-:W-:Y:S01]  /*1760*/  FADD.FTZ R23, RZ, R18 ;  /* 0x00000012ff177221 */ /* 0x000fe20000010000 */
[----:B------:R-:W-:Y:S01]  /*1770*/  PRMT R16, R49, 0x7632, R16 ;  /* 0x0000763231107816 */ /* 0x000fe20000000010 */
[----:B------:R-:W-:Y:S01]  /*1780*/  FFMA.FTZ R21, R21, R24, R26 ;  /* 0x0000001815157223 */ /* 0x000fe2000001001a */
[----:B------:R-:W-:Y:S01]  /*1790*/  FFMA.FTZ R19, R22, R20, R19 ;  /* 0x0000001416137223 */ /* 0x000fe20000010013 */
[----:B------:R-:W-:Y:S01]  /*17a0*/  FADD.FTZ R14, R23, R20 ;  /* 0x00000014170e7221 */ /* 0x000fe20000010000 */
[----:B------:R-:W-:Y:S01]  /*17b0*/  FMUL.FTZ R20, R20, R11 ;  /* 0x0000000b14147220 */ /* 0x000fe20000410000 */
[----:B------:R-:W-:Y:S01]  /*17c0*/  SHF.L.U32 R18, R49, 0x10, RZ ;  /* 0x0000001031127819 */ /* 0x000fe200000006ff */
[----:B------:R-:W-:Y:S01]  /*17d0*/  FADD.FTZ R23, R25, R24 ;  /* 0x0000001819177221 */ /* 0x000fe20000010000 */
[----:B------:R-:W-:Y:S01]  /*17e0*/  SHF.L.U32 R16, R16, 0x10, RZ ;  /* 0x0000001010107819 */ /* 0x000fe200000006ff */
[--C-:B------:R-:W-:Y:S01]  /*17f0*/  FFMA.FTZ R30, R22, R20, R21.reuse ;  /* 0x00000014161e7223 */ /* 0x100fe20000010015 */
[----:B------:R-:W-:Y:S01]  /*1800*/  PRMT R21, R48, 0x7632, R21 ;  /* 0x0000763230157816 */ /* 0x000fe20000000015 */
[----:B------:R-:W-:Y:S01]  /*1810*/  FADD.FTZ R18, R18, -UR13 ;  /* 0x8000000d12127e21 */ /* 0x000fe20008010000 */
[----:B------:R-:W-:Y:S01]  /*1820*/  SHF.L.U32 R24, R48, 0x10, RZ ;  /* 0x0000001030187819 */ /* 0x000fe200000006ff */
[----:B------:R-:W-:Y:S01]  /*1830*/  FADD.FTZ R22, R16, -UR13 ;  /* 0x8000000d10167e21 */ /* 0x000fe20008010000 */
[----:B------:R-:W-:Y:S01]  /*1840*/  SHF.L.U32 R16, R21, 0x10, RZ ;  /* 0x0000001015107819 */ /* 0x000fe200000006ff */
[----:B------:R-:W-:-:S02]  /*1850*/  FMUL.FTZ R31, R18, UR18 ;  /* 0x00000012121f7c20 */ /* 0x000fc40008410000 */
        /* <DEDUP_REMOVED lines=20> */
.L_x_82:
[----:B------:R-:W-:Y:S01]  /*19a0*/  FMUL.FTZ R21, R24, R10 ;  /* 0x0000000a18157220 */ /* 0x000fe20000410000 */
[----:B------:R-:W-:Y:S01]  /*19b0*/  FADD.FTZ R22, R20, R23 ;  /* 0x0000001714167221 */ /* 0x000fe20000010000 */
[--C-:B------:R-:W-:Y:S01]  /*19c0*/  FFMA.FTZ R18, R31, R24, R17.reuse ;  /* 0x000000181f127223 */ /* 0x100fe20000010011 */
[----:B------:R-:W-:Y:S01]  /*19d0*/  PRMT R17, R50, 0x7632, R17 ;  /* 0x0000763232117816 */ /* 0x000fe20000000011 */
[----:B------:R-:W-:Y:S01]  /*19e0*/  FADD.FTZ R15, R15, R24 ;  /* 0x000000180f0f7221 */ /* 0x000fe20000010000 */
[----:B------:R-:W-:Y:S01]  /*19f0*/  FFMA.FTZ R20, R31, R21, R30 ;  /* 0x000000151f147223 */ /* 0x000fe2000001001e */
[----:B------:R-:W-:Y:S01]  /*1a00*/  FADD.FTZ R24, R22, R21 ;  /* 0x0000001516187221 */ /* 0x000fe20000010000 */
[----:B------:R-:W-:Y:S01]  /*1a10*/  FMUL.FTZ R23, R16, R11 ;  /* 0x0000000b10177220 */ /* 0x000fe20000410000 */
[----:B------:R-:W-:Y:S02]  /*1a20*/  SHF.L.U32 R21, R50, 0x10, RZ ;  /* 0x0000001032157819 */ /* 0x000fe400000006ff */
[----:B------:R-:W-:Y:S01]  /*1a30*/  SHF.L.U32 R22, R17, 0x10, RZ ;  /* 0x0000001011167819 */ /* 0x000fe200000006ff */
[C-C-:B------:R-:W-:Y:S01]  /*1a40*/  FFMA.FTZ R34, R32.reuse, R23, R20.reuse ;  /* 0x0000001720227223 */ /* 0x140fe20000010014 */
[----:B------:R-:W-:Y:S01]  /*1a50*/  PRMT R20, R47, 0x7632, R20 ;  /* 0x000076322f147816 */ /* 0x000fe20000000014 */
[----:B------:R-:W-:Y:S01]  /*1a60*/  FADD.FTZ R21, R21, -UR13 ;  /* 0x8000000d15157e21 */ /* 0x000fe20008010000 */
[----:B------:R-:W-:Y:S01]  /*1a70*/  FFMA.FTZ R17, R32, R16, R19 ;  /* 0x0000001020117223 */ /* 0x000fe20000010013 */
        /* <DEDUP_REMOVED lines=24> */
.L_x_83:
[----:B------:R-:W-:Y:S01]  /*1c00*/  FADD.FTZ R25, R23, R24 ;  /* 0x0000001817197221 */ /* 0x000fe20000010000 */
[----:B------:R-:W-:Y:S01]  /*1c10*/  PRMT R23, R45, 0x7632, R23 ;  /* 0x000076322d177816 */ /* 0x000fe20000000017 */
[----:B------:R-:W-:Y:S01]  /*1c20*/  FMUL.FTZ R28, R19, R10 ;  /* 0x0000000a131c7220 */ /* 0x000fe20000410000 */
[----:B------:R-:W-:Y:S01]  /*1c30*/  SHF.L.U32 R24, R45, 0x10, RZ ;  /* 0x000000102d187819 */ /* 0x000fe200000006ff */
[----:B------:R-:W-:Y:S01]  /*1c40*/  FMUL.FTZ R31, R20, R11 ;  /* 0x0000000b141f7220 */ /* 0x000fe20000410000 */
[----:B------:R-:W-:Y:S01]  /*1c50*/  SHF.L.U32 R23, R23, 0x10, RZ ;  /* 0x0000001017177819 */ /* 0x000fe200000006ff */
[----:B------:R-:W-:Y:S01]  /*1c60*/  FFMA.FTZ R27, R21, R28, R34 ;  /* 0x0000001c151b7223 */ /* 0x000fe20000010022 */
[----:B------:R-:W-:Y:S01]  /*1c70*/  PRMT R26, R44, 0x7632, R26 ;  /* 0x000076322c1a7816 */ /* 0x000fe2000000001a */
[----:B------:R-:W-:Y:S01]  /*1c80*/  FADD.FTZ R30, R24, -UR13 ;  /* 0x8000000d181e7e21 */ /* 0x000fe20008010000 */
[----:B------:R-:W-:Y:S01]  /*1c90*/  FADD.FTZ R28, R25, R28 ;  /* 0x0000001c191c7221 */ /* 0x000fe20000010000 */
[----:B------:R-:W-:Y:S01]  /*1ca0*/  FADD.FTZ R32, R23, -UR13 ;  /* 0x8000000d17207e21 */ /* 0x000fe20008010000 */
[----:B------:R-:W-:Y:S01]  /*1cb0*/  SHF.L.U32 R24, R26, 0x10, RZ ;  /* 0x000000101a187819 */ /* 0x000fe200000006ff */
[----:B------:R-:W-:Y:S01]  /*1cc0*/  FMUL.FTZ R23, R30, UR18 ;  /* 0x000000121e177c20 */ /* 0x000fe20008410000 */
[----:B------:R-:W-:Y:S01]  /*1cd0*/  SHF.L.U32 R25, R44, 0x10, RZ ;  /* 0x000000102c197819 */ /* 0x000fe200000006ff */
[----:B------:R-:W-:Y:S01]  /*1ce0*/  FMUL.FTZ R26, R32, UR18 ;  /* 0x00000012201a7c20 */ /* 0x000fe20008410000 */
[----:B------:R-:W-:Y:S01]  /*1cf0*/  PRMT R29, R46, 0x7632, R29 ;  /* 0x000076322e1d7816 */ /* 0x000fe2000000001d */
        /* <DEDUP_REMOVED lines=19> */
.L_x_84:
[----:B------:R-:W-:Y:S01]  /*1e30*/  FFMA.FTZ R30, R22, R31, R27 ;  /* 0x0000001f161e7223 */ /* 0x000fe2000001001b */
[----:B------:R-:W-:Y:S01]  /*1e40*/  FMUL.FTZ R32, R25, R10 ;  /* 0x0000000a19207220 */ /* 0x000fe20000410000 */
[----:B------:R-:W-:Y:S01]  /*1e50*/  SHF.L.U32 R27, R46, 0x10, RZ ;  /* 0x000000102e1b7819 */ /* 0x000fe200000006ff */
[----:B------:R-:W-:Y:S01]  /*1e60*/  FADD.FTZ R33, R31, R28 ;  /* 0x0000001c1f217221 */ /* 0x000fe20000010000 */
        /* <DEDUP_REMOVED lines=9> */
[----:B------:R-:W-:Y:S01]  /*1f00*/  FMUL.FTZ R33, R24, R11 ;  /* 0x0000000b18217220 */ /* 0x000fe20000410000 */
        /* <DEDUP_REMOVED lines=20> */
.L_x_85:
[----:B------:R-:W-:Y:S01]  /*2050*/  FFMA.FTZ R36, R26, R33, R31 ;  /* 0x000000211a247223 */ /* 0x000fe2000001001f */
[----:B------:R-:W-:Y:S01]  /*2060*/  FMUL.FTZ R34, R27, R10 ;  /* 0x0000000a1b227220 */ /* 0x000fe20000410000 */
[--C-:B------:R-:W-:Y:S01]  /*2070*/  FADD.FTZ R33, R33, R32.reuse ;  /* 0x0000002021217221 */ /* 0x100fe20000010000 */
        /* <DEDUP_REMOVED lines=8> */
[----:B------:R-:W-:Y:S01]  /*2100*/  PRMT R34, R7, 0x7632, R34 ;  /* 0x0000763207227816 */ /* 0x000fe20000000022 */
[----:B------:R-:W-:Y:S01]  /*2110*/  FADD.FTZ R33, R33, -UR13 ;  /* 0x8000000d21217e21 */ /* 0x000fe20008010000 */
[----:B------:R-:W-:Y:S01]  /*2120*/  FADD.FTZ R37, R32, -UR13 ;  /* 0x8000000d20257e21 */ /* 0x000fe20008010000 */
[----:B------:R-:W-:-:S02]  /*2130*/  SHF.L.U32 R31, R7, 0x10, RZ ;  /* 0x00000010071f7819 */ /* 0x000fc400000006ff */
        /* <DEDUP_REMOVED lines=17> */
[----:B-1----:R-:W-:Y:S01]  /*2250*/  FMUL.FTZ R32, R32, R43 ;  /* 0x0000002b20207220 */ /* 0x002fe20000410000 */
[----:B------:R-:W-:Y:S02]  /*2260*/  FADD.FTZ R43, -R43, 1 ;  /* 0x3f8000002b2b7421 */ /* 0x000fe40000010100 */
[----:B------:R-:W-:Y:S02]  /*2270*/  FMUL.FTZ R31, R31, R70 ;  /* 0x000000461f1f7220 */ /* 0x000fe40000410000 */
[----:B------:R-:W-:-:S04]  /*2280*/  FFMA.FTZ R43, R38, R43, 1 ;  /* 0x3f800000262b7423 */ /* 0x000fc8000001002b */
[----:B------:R-:W-:-:S07]  /*2290*/  FMUL.FTZ R32, R32, R43 ;  /* 0x0000002b20207220 */ /* 0x000fce0000410000 */
.L_x_86:
[----:B------:R-:W-:-:S04]  /*22a0*/  FMUL.FTZ R38, R31, R10 ;  /* 0x0000000a1f267220 */ /* 0x000fc80000410000 */
[----:B------:R-:W-:Y:S01]  /*22b0*/  FFMA.FTZ R37, R33, R38, R36 ;  /* 0x0000002621257223 */ /* 0x000fe20000010024 */
[----:B------:R-:W-:Y:S01]  /*22c0*/  FMUL.FTZ R36, R32, R11 ;  /* 0x0000000b20247220 */ /* 0x000fe20000410000 */
[----:B------:R-:W-:Y:S01]  /*22d0*/  FADD.FTZ R39, R35, R38 ;  /* 0x0000002623277221 */ /* 0x000fe20000010000 */
[----:B------:R-:W-:Y:S01]  /*22e0*/  FADD.FTZ R35, R14, R16 ;  /* 0x000000100e237221 */ /* 0x000fe20000010000 */
[----:B------:R-:W-:Y:S01]  /*22f0*/  PRMT R14, R8, 0x7632, R14 ;  /* 0x00007632080e7816 */ /* 0x000fe2000000000e */
[----:B------:R-:W-:Y:S01]  /*2300*/  FFMA.FTZ R16, R34, R36, R37 ;  /* 0x0000002422107223 */ /* 0x000fe20000010025 */
[----:B------:R-:W-:Y:S01]  /*2310*/  SHF.L.U32 R37, R8, 0x10, RZ ;  /* 0x0000001008257819 */ /* 0x000fe200000006ff */
[----:B------:R-:W-:Y:S01]  /*2320*/  FADD.FTZ R36, R36, R39 ;  /* 0x0000002724247221 */ /* 0x000fe20000010000 */
[----:B------:R-:W-:-:S03]  /*2330*/  SHF.L.U32 R14, R14, 0x10, RZ ;  /* 0x000000100e0e7819 */ /* 0x000fc600000006ff */
[----:B------:R-:W-:Y:S01]  /*2340*/  FADD.FTZ R39, R37, -UR13 ;  /* 0x8000000d25277e21 */ /* 0x000fe20008010000 */
[----:B------:R-:W-:Y:S01]  /*2350*/  PRMT R37, R9, 0x7632, R37 ;  /* 0x0000763209257816 */ /* 0x000fe20000000025 */
[----:B------:R-:W-:Y:S02]  /*2360*/  FADD.FTZ R38, R14, -UR13 ;  /* 0x8000000d0e267e21 */ /* 0x000fe40008010000 */
[----:B------:R-:W-:Y:S01]  /*2370*/  FMUL.FTZ R39, R39, UR18 ;  /* 0x0000001227277c20 */ /* 0x000fe20008410000 */
[----:B------:R-:W-:Y:S01]  /*2380*/  SHF.L.U32 R14, R37, 0x10, RZ ;  /* 0x00000010250e7819 */ /* 0x000fe200000006ff */
[----:B------:R-:W-:Y:S01]  /*2390*/  FMUL.FTZ R38, R38, UR18 ;  /* 0x0000001226267c20 */ /* 0x000fe20008410000 */
[----:B------:R-:W-:Y:S01]  /*23a0*/  SHF.L.U32 R37, R9, 0x10, RZ ;  /* 0x0000001009257819 */ /* 0x000fe200000006ff */
[----:B------:R-:W-:Y:S06]  /*23b0*/  @!P5 BRA `(.L_x_87) ;  /* 0x000000000048d947 */ /* 0x000fec0003800000 */
[----:B------:R-:W-:-:S04]  /*23c0*/  FFMA.FTZ R40, R39, R10, R12 ;  /* 0x0000000a27287223 */ /* 0x000fc8000001000c */
[----:B------:R-:W-:-:S06]  /*23d0*/  FMUL.FTZ R41, R40, -1.4426950216293334961 ;  /* 0xbfb8aa3b28297820 */ /* 0x000fcc0000410000 */
[----:B------:R-:W0:Y:S02]  /*23e0*/  MUFU.EX2 R41, R41 ;  /* 0x0000002900297308 */ /* 0x000e240000000800 */
[----:B0-----:R-:W-:-:S06]  /*23f0*/  FADD.FTZ R42, R41, 1 ;  /* 0x3f800000292a7421 */ /* 0x001fcc0000010000 */
[----:B------:R-:W0:Y:S02]  /*2400*/  MUFU.RCP R42, R42 ;  /* 0x0000002a002a7308 */ /* 0x000e240000001000 */
[----:B0-----:R-:W-:Y:S01]  /*2410*/  FADD.FTZ R43, -R42, 1 ;  /* 0x3f8000002a2b7421 */ /* 0x001fe20000010100 */
[----:B------:R-:W-:-:S03]  /*2420*/  FMUL.FTZ R37, R37, R42 ;  /* 0x0000002a25257220 */ /* 0x000fc60000410000 */
[----:B------:R-:W-:-:S04]  /*2430*/  FFMA.FTZ R40, R40, R43, 1 ;  /* 0x3f80000028287423 */ /* 0x000fc8000001002b */
[----:B------:R-:W-:Y:S01]  /*2440*/  FMUL.FTZ R37, R37, R40 ;  /* 0x0000002825257220 */ /* 0x000fe20000410000 */
        /* <DEDUP_REMOVED lines=8> */
[----:B------:R-:W-:-:S07]  /*24d0*/  FMUL.FTZ R14, R14, R41 ;  /* 0x000000290e0e7220 */ /* 0x000fce0000410000 */
.L_x_87:
[----:B------:R-:W-:Y:S01]  /*24e0*/  FMUL.FTZ R41, R37, R10 ;  /* 0x0000000a25297220 */ /* 0x000fe20000410000 */
[----:B------:R-:W-:Y:S01]  /*24f0*/  FMUL.FTZ R40, R14, R11 ;  /* 0x0000000b0e287220 */ /* 0x000fe20000410000 */
[----:B------:R-:W-:Y:S01]  /*2500*/  ISETP.GT.AND P0, PT, R0, 0x1e, PT ;  /* 0x0000001e0000780c */ /* 0x000fe20003f04270 */
[----:B------:R-:W-:Y:S01]  /*2510*/  FFMA.FTZ R18, R21, R19, R18 ;  /* 0x0000001315127223 */ /* 0x000fe20000010012 */
[----:B------:R-:W-:Y:S01]  /*2520*/  FFMA.FTZ R43, R39, R41, R16 ;  /* 0x00000029272b7223 */ /* 0x000fe20000010010 */
[----:B------:R-:W-:Y:S01]  /*2530*/  FADD.FTZ R41, R36, R41 ;  /* 0x0000002924297221 */ /* 0x000fe20000010000 */
[----:B------:R-:W-:Y:S01]  /*2540*/  FADD.FTZ R16, R15, R19 ;  /* 0x000000130f107221 */ /* 0x000fe20000010000 */
[----:B------:R-:W0:Y:S01]  /*2550*/  S2UR UR19, SR_CgaCtaId ;  /* 0x00000000001379c3 */ /* 0x000e220000008800 */
[----:B------:R-:W-:Y:S01]  /*2560*/  FFMA.FTZ R36, R38, R40, R43 ;  /* 0x0000002826247223 */ /* 0x000fe2000001002b */
[----:B------:R-:W-:Y:S01]  /*2570*/  FADD.FTZ R40, R40, R41 ;  /* 0x0000002928287221 */ /* 0x000fe20000010000 */
[----:B------:R-:W-:Y:S01]  /*2580*/  FFMA.FTZ R17, R22, R20, R17 ;  /* 0x0000001416117223 */ /* 0x000fe20000010011 */
[----:B------:R-:W-:Y:S01]  /*2590*/  FADD.FTZ R35, R35, R20 ;  /* 0x0000001423237221 */ /* 0x000fe20000010000 */
[----:B------:R-:W-:Y:S01]  /*25a0*/  FFMA.FTZ R18, R23, R25, R18 ;  /* 0x0000001917127223 */ /* 0x000fe20000010012 */
[----:B------:R-:W1:Y:S01]  /*25b0*/  SHFL.DOWN PT, R41, R36, 0x1, 0x1f ;  /* 0x08201f0024297f89 */ /* 0x000e6200000e0000 */
[----:B------:R-:W-:Y:S01]  /*25c0*/  FADD.FTZ R16, R16, R25 ;  /* 0x0000001910107221 */ /* 0x000fe20000010000 */
[----:B------:R-:W-:Y:S01]  /*25d0*/  FFMA.FTZ R17, R26, R24, R17 ;  /* 0x000000181a117223 */ /* 0x000fe20000010011 */
[----:B------:R-:W-:Y:S01]  /*25e0*/  FADD.FTZ R35, R35, R24 ;  /* 0x0000001823237221 */ /* 0x000fe20000010000 */
[----:B------:R-:W2:Y:S01]  /*25f0*/  SHFL.DOWN PT, R43, R40, 0x1, 0x1f ;  /* 0x08201f00282b7f89 */ /* 0x000ea200000e0000 */
[----:B------:R-:W-:Y:S01]  /*2600*/  UMOV UR12, 0x400 ;  /* 0x00000400000c7882 */ /* 0x000fe20000000000 */
[----:B------:R-:W-:Y:S01]  /*2610*/  FFMA.FTZ R18, R29, R27, R18 ;  /* 0x0000001b1d127223 */ /* 0x000fe20000010012 */
[----:B------:R-:W-:Y:S01]  /*2620*/  UIADD3 UR11, UR12, 0xd0, URZ ;  /* 0x000000d00c0b7890 */ /* 0x000fe2000fffe03f */
[----:B------:R-:W-:Y:S01]  /*2630*/  FADD.FTZ R16, R16, R27 ;  /* 0x0000001b10107221 */ /* 0x000fe20000010000 */
[----:B------:R-:W-:Y:S01]  /*2640*/  FFMA.FTZ R17, R30, R28, R17 ;  /* 0x0000001c1e117223 */ /* 0x000fe20000010011 */
[----:B------:R-:W-:Y:S01]  /*2650*/  FADD.FTZ R35, R35, R28 ;  /* 0x0000001c23237221 */ /* 0x000fe20000010000 */
[----:B------:R-:W-:Y:S01]  /*2660*/  FFMA.FTZ R20, R33, R31, R18 ;  /* 0x0000001f21147223 */ /* 0x000fe20000010012 */
[----:B------:R-:W-:Y:S01]  /*2670*/  ISETP.NE.AND P2, PT, R63, RZ, PT ;  /* 0x000000ff3f00720c */ /* 0x000fe20003f45270 */
[----:B------:R-:W-:Y:S01]  /*2680*/  FADD.FTZ R18, R16, R31 ;  /* 0x0000001f10127221 */ /* 0x000fe20000010000 */
[----:B------:R-:W-:Y:S01]  /*2690*/  FFMA.FTZ R17, R34, R32, R17 ;  /* 0x0000002022117223 */ /* 0x000fe20000010011 */
[----:B------:R-:W-:Y:S01]  /*26a0*/  FADD.FTZ R35, R35, R32 ;  /* 0x0000002023237221 */ /* 0x000fe20000010000 */
[----:B------:R-:W-:Y:S01]  /*26b0*/  FFMA.FTZ R16, R39, R37, R20 ;  /* 0x0000002527107223 */ /* 0x000fe20000010014 */
[----:B------:R-:W-:Y:S01]  /*26c0*/  FADD.FTZ R18, R18, R37 ;  /* 0x0000002512127221 */ /* 0x000fe20000010000 */
[----:B0-----:R-:W-:Y:S01]  /*26d0*/  ULEA UR11, UR19, UR11, 0x18 ;  /* 0x0000000b130b7291 */ /* 0x001fe2000f8ec03f */
[----:B------:R-:W-:Y:S01]  /*26e0*/  FFMA.FTZ R17, R38, R14, R17 ;  /* 0x0000000e26117223 */ /* 0x000fe20000010011 */
[----:B------:R-:W-:Y:S01]  /*26f0*/  BSSY B0, `(.L_x_88) ;  /* 0x0000054000007945 */ /* 0x000fe20003800000 */
[----:B------:R-:W-:Y:S01]  /*2700*/  ISETP.GT.U32.AND P3, PT, R63, 0x14, PT ;  /* 0x000000143f00780c */ /* 0x000fe20003f64070 */
[----:B-1----:R-:W-:-:S02]  /*2710*/  @!P0 FADD.FTZ R36, R36, R41 ;  /* 0x0000002924248221 */ /* 0x002fc40000010000 */
[----:B------:R-:W-:Y:S01]  /*2720*/  LEA R65, R63, UR11, 0x4 ;  /* 0x0000000b3f417c11 */ /* 0x000fe2000f8e20ff */
[----:B--2---:R-:W-:Y:S02]  /*2730*/  @!P0 FADD.FTZ R40, R40, R43 ;  /* 0x0000002b28288221 */ /* 0x004fe40000010000 */
        /* <DEDUP_REMOVED lines=21> */
[----:B------:R-:W-:-:S02]  /*2890*/  FADD.FTZ R19, R35, R14 ;  /* 0x0000000e23137221 */ /* 0x000fc40000010000 */
[----:B------:R-:W-:Y:S02]  /*28a0*/  MOV R14, R36 ;  /* 0x00000024000e7202 */ /* 0x000fe40000000f00 */
[----:B------:R-:W-:Y:S01]  /*28b0*/  MOV R15, R40 ;  /* 0x00000028000f7202 */ /* 0x000fe20000000f00 */
[----:B------:R0:W-:Y:S07]  /*28c0*/  STS.128 [R65], R16 ;  /* 0x0000001041007388 */ /* 0x0001ee0000000c00 */
[----:B------:R0:W-:Y:S01]  /*28d0*/  @!P0 STS.64 [R2+0x18], R14 ;  /* 0x0000180e02008388 */ /* 0x0001e20000000a00 */
[----:B------:R-:W-:Y:S06]  /*28e0*/  BAR.SYNC.DEFER_BLOCKING 0x0 ;  /* 0x0000000000007b1d */ /* 0x000fec0000010000 */
[----:B------:R-:W-:Y:S05]  /*28f0*/  @P2 BRA `(.L_x_89) ;  /* 0x0000000000cc2947 */ /* 0x000fea0003800000 */
[----:B------:R-:W-:-:S09]  /*2900*/  ULEA UR11, UR19, UR12, 0x18 ;  /* 0x0000000c130b7291 */ /* 0x000fd2000f8ec03f */
[----:B------:R-:W1:Y:S04]  /*2910*/  LDS.128 R20, [UR11+0x20] ;  /* 0x0000200bff147984 */ /* 0x000e680008000c00 */
[----:B------:R-:W2:Y:S04]  /*2920*/  LDS.128 R24, [UR11+0x30] ;  /* 0x0000300bff187984 */ /* 0x000ea80008000c00 */
[----:B------:R-:W3:Y:S04]  /*2930*/  LDS.128 R28, [UR11+0x40] ;  /* 0x0000400bff1c7984 */ /* 0x000ee80008000c00 */
[----:B------:R-:W4:Y:S04]  /*2940*/  LDS.128 R32, [UR11+0x50] ;  /* 0x0000500bff207984 */ /* 0x000f280008000c00 */
[----:B------:R-:W5:Y:S01]  /*2950*/  LDS.128 R36, [UR11+0x60] ;  /* 0x0000600bff247984 */ /* 0x000f620008000c00 */
[----:B-1----:R-:W-:Y:S01]  /*2960*/  FADD.FTZ R41, R14, R20 ;  /* 0x000000140e297221 */ /* 0x002fe20000010000 */
[----:B0-----:R-:W-:-:S03]  /*2970*/  FADD.FTZ R14, R15, R21 ;  /* 0x000000150f0e7221 */ /* 0x001fc60000010000 */
[----:B------:R-:W-:Y:S01]  /*2980*/  FADD.FTZ R41, R41, R22 ;  /* 0x0000001629297221 */ /* 0x000fe20000010000 */
[----:B------:R-:W-:Y:S02]  /*2990*/  FADD.FTZ R14, R14, R23 ;  /* 0x000000170e0e7221 */ /* 0x000fe40000010000 */
[----:B------:R-:W0:Y:S01]  /*29a0*/  LDS.128 R20, [UR11+0x70] ;  /* 0x0000700bff147984 */ /* 0x000e220008000c00 */
[----:B--2---:R-:W-:Y:S01]  /*29b0*/  FADD.FTZ R41, R41, R24 ;  /* 0x0000001829297221 */ /* 0x004fe20000010000 */
[----:B------:R-:W-:-:S03]  /*29c0*/  FADD.FTZ R14, R14, R25 ;  /* 0x000000190e0e7221 */ /* 0x000fc60000010000 */
[----:B------:R-:W-:Y:S01]  /*29d0*/  FADD.FTZ R41, R41, R26 ;  /* 0x0000001a29297221 */ /* 0x000fe20000010000 */
[----:B------:R-:W-:Y:S02]  /*29e0*/  FADD.FTZ R14, R14, R27 ;  /* 0x0000001b0e0e7221 */ /* 0x000fe40000010000 */
[----:B------:R-:W1:Y:S01]  /*29f0*/  LDS.128 R24, [UR11+0x80] ;  /* 0x0000800bff187984 */ /* 0x000e620008000c00 */
[----:B---3--:R-:W-:Y:S01]  /*2a00*/  FADD.FTZ R41, R41, R28 ;  /* 0x0000001c29297221 */ /* 0x008fe20000010000 */
[----:B------:R-:W-:-:S03]  /*2a10*/  FADD.FTZ R14, R14, R29 ;  /* 0x0000001d0e0e7221 */ /* 0x000fc60000010000 */
[----:B------:R-:W-:Y:S01]  /*2a20*/  FADD.FTZ R41, R41, R30 ;  /* 0x0000001e29297221 */ /* 0x000fe20000010000 */
[----:B------:R-:W-:Y:S02]  /*2a30*/  FADD.FTZ R14, R14, R31 ;  /* 0x0000001f0e0e7221 */ /* 0x000fe40000010000 */
[----:B------:R-:W2:Y:S01]  /*2a40*/  LDS.128 R28, [UR11+0x90] ;  /* 0x0000900bff1c7984 */ /* 0x000ea20008000c00 */
[----:B----4-:R-:W-:Y:S01]  /*2a50*/  FADD.FTZ R41, R41, R32 ;  /* 0x0000002029297221 */ /* 0x010fe20000010000 */
[----:B------:R-:W-:-:S03]  /*2a60*/  FADD.FTZ R14, R14, R33 ;  /* 0x000000210e0e7221 */ /* 0x000fc60000010000 */
[----:B------:R-:W-:Y:S01]  /*2a70*/  FADD.FTZ R41, R41, R34 ;  /* 0x0000002229297221 */ /* 0x000fe20000010000 */
[----:B------:R-:W-:Y:S02]  /*2a80*/  FADD.FTZ R14, R14, R35 ;  /* 0x000000230e0e7221 */ /* 0x000fe40000010000 */
[----:B------:R-:W3:Y:S01]  /*2a90*/  LDS.128 R32, [UR11+0xa0] ;  /* 0x0000a00bff207984 */ /* 0x000ee20008000c00 */
[----:B-----5:R-:W-:Y:S01]  /*2aa0*/  FADD.FTZ R41, R41, R36 ;  /* 0x0000002429297221 */ /* 0x020fe20000010000 */
[----:B------:R-:W-:-:S03]  /*2ab0*/  FADD.FTZ R14, R14, R37 ;  /* 0x000000250e0e7221 */ /* 0x000fc60000010000 */
[----:B------:R-:W-:Y:S01]  /*2ac0*/  FADD.FTZ R41, R41, R38 ;  /* 0x0000002629297221 */ /* 0x000fe20000010000 */
[----:B------:R-:W-:Y:S02]  /*2ad0*/  FADD.FTZ R14, R14, R39 ;  /* 0x000000270e0e7221 */ /* 0x000fe40000010000 */
[----:B------:R-:W4:Y:S01]  /*2ae0*/  LDS.128 R36, [UR11+0xb0] ;  /* 0x0000b00bff247984 */ /* 0x000f220008000c00 */
        /* <DEDUP_REMOVED lines=8> */
[----:B--2---:R-:W-:Y:S01]  /*2b70*/  FADD.FTZ R41, R41, R28 ;  /* 0x0000001c29297221 */ /* 0x004fe20000010000 */
[----:B------:R-:W-:-:S03]  /*2b80*/  FADD.FTZ R14, R14, R29 ;  /* 0x0000001d0e0e7221 */ /* 0x000fc60000010000 */
[----:B------:R-:W-:Y:S01]  /*2b90*/  FADD.FTZ R41, R41, R30 ;  /* 0x0000001e29297221 */ /* 0x000fe20000010000 */
[----:B------:R-:W-:-:S03]  /*2ba0*/  FADD.FTZ R14, R14, R31 ;  /* 0x0000001f0e0e7221 */ /* 0x000fc60000010000 */
[----:B---3--:R-:W-:Y:S01]  /*2bb0*/  FADD.FTZ R41, R41, R32 ;  /* 0x0000002029297221 */ /* 0x008fe20000010000 */
[----:B------:R-:W-:-:S03]  /*2bc0*/  FADD.FTZ R14, R14, R33 ;  /* 0x000000210e0e7221 */ /* 0x000fc60000010000 */
[----:B------:R-:W-:Y:S01]  /*2bd0*/  FADD.FTZ R41, R41, R34 ;  /* 0x0000002229297221 */ /* 0x000fe20000010000 */
[----:B------:R-:W-:-:S03]  /*2be0*/  FADD.FTZ R14, R14, R35 ;  /* 0x000000230e0e7221 */ /* 0x000fc60000010000 */
[----:B----4-:R-:W-:Y:S01]  /*2bf0*/  FADD.FTZ R41, R41, R36 ;  /* 0x0000002429297221 */ /* 0x010fe20000010000 */
[----:B------:R-:W-:-:S03]  /*2c00*/  FADD.FTZ R20, R14, R37 ;  /* 0x000000250e147221 */ /* 0x000fc60000010000 */
[----:B------:R-:W-:Y:S01]  /*2c10*/  FADD.FTZ R14, R41, R38 ;  /* 0x00000026290e7221 */ /* 0x000fe20000010000 */
[----:B------:R-:W-:-:S07]  /*2c20*/  FADD.FTZ R15, R20, R39 ;  /* 0x00000027140f7221 */ /* 0x000fce0000010000 */
.L_x_89:
[----:B------:R-:W-:Y:S05]  /*2c30*/  BSYNC B0 ;  /* 0x0000000000007941 */ /* 0x000fea0003800000 */
.L_x_88:
[----:B------:R-:W-:Y:S06]  /*2c40*/  BAR.SYNC.DEFER_BLOCKING 0x0 ;  /* 0x0000000000007b1d */ /* 0x000fec0000010000 */
[----:B------:R-:W-:Y:S04]  /*2c50*/  BSSY B0, `(.L_x_90) ;  /* 0x000009d000007945 */ /* 0x000fe80003800000 */
[----:B------:R-:W-:Y:S05]  /*2c60*/  @P3 BRA `(.L_x_91) ;  /* 0x00000008006c3947 */ /* 0x000fea0003800000 */
[----:B------:R-:W1:Y:S04]  /*2c70*/  LDS.128 R20, [R65+0x150] ;  /* 0x0001500041147984 */ /* 0x000e680000000c00 */
[----:B------:R-:W2:Y:S04]  /*2c80*/  LDS.128 R24, [R65+0x2a0] ;  /* 0x0002a00041187984 */ /* 0x000ea80000000c00 */
[----:B------:R-:W3:Y:S04]  /*2c90*/  LDS.128 R28, [R65+0x3f0] ;  /* 0x0003f000411c7984 */ /* 0x000ee80000000c00 */
[----:B------:R-:W4:Y:S04]  /*2ca0*/  LDS.128 R32, [R65+0x540] ;  /* 0x0005400041207984 */ /* 0x000f280000000c00 */
[----:B------:R-:W5:Y:S04]  /*2cb0*/  LDS.128 R36, [R65+0x690] ;  /* 0x0006900041247984 */ /* 0x000f680000000c00 */
[----:B------:R-:W5:Y:S01]  /*2cc0*/  LDS.128 R40, [R65+0x7e0] ;  /* 0x0007e00041287984 */ /* 0x000f620000000c00 */
[----:B-1----:R-:W-:Y:S01]  /*2cd0*/  FADD.FTZ R71, R16, R20 ;  /* 0x0000001410477221 */ /* 0x002fe20000010000 */
[----:B0-----:R-:W-:Y:S01]  /*2ce0*/  FADD.FTZ R16, R17, R21 ;  /* 0x0000001511107221 */ /* 0x001fe20000010000 */
[----:B------:R-:W-:Y:S01]  /*2cf0*/  FADD.FTZ R17, R18, R22 ;  /* 0x0000001612117221 */ /* 0x000fe20000010000 */
[----:B------:R-:W-:Y:S01]  /*2d00*/  FADD.FTZ R18, R19, R23 ;  /* 0x0000001713127221 */ /* 0x000fe20000010000 */
[----:B--2---:R-:W-:Y:S01]  /*2d10*/  FADD.FTZ R71, R71, R24 ;  /* 0x0000001847477221 */ /* 0x004fe20000010000 */
[----:B------:R-:W-:Y:S01]  /*2d20*/  FADD.FTZ R16, R16, R25 ;  /* 0x0000001910107221 */ /* 0x000fe20000010000 */
[----:B------:R-:W-:Y:S01]  /*2d30*/  FADD.FTZ R17, R17, R26 ;  /* 0x0000001a11117221 */ /* 0x000fe20000010000 */
[----:B------:R-:W-:Y:S01]  /*2d40*/  FADD.FTZ R18, R18, R27 ;  /* 0x0000001b12127221 */ /* 0x000fe20000010000 */
[----:B---3--:R-:W-:Y:S01]  /*2d50*/  FADD.FTZ R71, R71, R28 ;  /* 0x0000001c47477221 */ /* 0x008fe20000010000 */
[----:B------:R-:W-:Y:S01]  /*2d60*/  FADD.FTZ R20, R16, R29 ;  /* 0x0000001d10147221 */ /* 0x000fe20000010000 */
[----:B------:R-:W-:Y:S01]  /*2d70*/  FADD.FTZ R21, R17, R30 ;  /* 0x0000001e11157221 */ /* 0x000fe20000010000 */
[----:B------:R-:W-:Y:S01]  /*2d80*/  FADD.FTZ R22, R18, R31 ;  /* 0x0000001f12167221 */ /* 0x000fe20000010000 */
[----:B------:R-:W-:Y:S01]  /*2d90*/  LDS.128 R24, [R65+0xa80] ;  /* 0x000a800041187984 */ /* 0x000fe20000000c00 */
[----:B----4-:R-:W-:Y:S01]  /*2da0*/  FADD.FTZ R20, R20, R33 ;  /* 0x0000002114147221 */ /* 0x010fe20000010000 */
[----:B------:R-:W-:Y:S01]  /*2db0*/  FADD.FTZ R21, R21, R34 ;  /* 0x0000002215157221 */ /* 0x000fe20000010000 */
[----:B------:R-:W-:Y:S01]  /*2dc0*/  FADD.FTZ R28, R22, R35 ;  /* 0x00000023161c7221 */ /* 0x000fe20000010000 */
[----:B------:R-:W0:Y:S01]  /*2dd0*/  LDS.128 R16, [R65+0x930] ;  /* 0x0009300041107984 */ /* 0x000e220000000c00 */
[----:B-----5:R-:W-:Y:S01]  /*2de0*/  FADD.FTZ R30, R20, R37 ;  /* 0x00000025141e7221 */ /* 0x020fe20000010000 */
[----:B------:R-:W-:Y:S01]  /*2df0*/  FADD.FTZ R29, R21, R38 ;  /* 0x00000026151d7221 */ /* 0x000fe20000010000 */
[----:B------:R-:W-:Y:S01]  /*2e00*/  FADD.FTZ R71, R71, R32 ;  /* 0x0000002047477221 */ /* 0x000fe20000010000 */
[----:B------:R-:W1:Y:S01]  /*2e10*/  LDS.128 R20, [R65+0xbd0] ;  /* 0x000bd00041147984 */ /* 0x000e620000000c00 */
[----:B------:R-:W-:Y:S01]  /*2e20*/  FADD.FTZ R38, R30, R41 ;  /* 0x000000291e267221 */ /* 0x000fe20000010000 */
[----:B------:R-:W-:Y:S01]  /*2e30*/  FADD.FTZ R37, R29, R42 ;  /* 0x0000002a1d257221 */ /* 0x000fe20000010000 */
[----:B------:R-:W-:Y:S01]  /*2e40*/  FADD.FTZ R71, R71, R36 ;  /* 0x0000002447477221 */ /* 0x000fe20000010000 */
[----:B------:R-:W2:Y:S01]  /*2e50*/  LDS.128 R32, [R65+0xd20] ;  /* 0x000d200041207984 */ /* 0x000ea20000000c00 */
[----:B------:R-:W-:-:S02]  /*2e60*/  FADD.FTZ R36, R28, R39 ;  /* 0x000000271c247221 */ /* 0x000fc40000010000 */
[----:B------:R-:W-:Y:S01]  /*2e70*/  FADD.FTZ R71, R71, R40 ;  /* 0x0000002847477221 */ /* 0x000fe20000010000 */
[----:B------:R-:W3:Y:S01]  /*2e80*/  LDS.128 R28, [R65+0xe70] ;  /* 0x000e7000411c7984 */ /* 0x000ee20000000c00 */
[----:B------:R-:W-:Y:S02]  /*2e90*/  FADD.FTZ R36, R36, R43 ;  /* 0x0000002b24247221 */ /* 0x000fe40000010000 */
[----:B0-----:R-:W-:Y:S01]  /*2ea0*/  FADD.FTZ R71, R71, R16 ;  /* 0x0000001047477221 */ /* 0x001fe20000010000 */
[----:B------:R-:W-:Y:S01]  /*2eb0*/  FADD.FTZ R38, R38, R17 ;  /* 0x0000001126267221 */ /* 0x000fe20000010000 */
[----:B------:R-:W-:Y:S01]  /*2ec0*/  FADD.FTZ R37, R37, R18 ;  /* 0x0000001225257221 */ /* 0x000fe20000010000 */
[----:B------:R-:W-:Y:S01]  /*2ed0*/  FADD.FTZ R36, R36, R19 ;  /* 0x0000001324247221 */ /* 0x000fe20000010000 */
[----:B------:R-:W-:Y:S01]  /*2ee0*/  FADD.FTZ R71, R71, R24 ;  /* 0x0000001847477221 */ /* 0x000fe20000010000 */
[----:B------:R-:W-:Y:S01]  /*2ef0*/  FADD.FTZ R38, R38, R25 ;  /* 0x0000001926267221 */ /* 0x000fe20000010000 */
[----:B------:R-:W0:Y:S01]  /*2f00*/  LDS.128 R16, [R65+0xfc0] ;  /* 0x000fc00041107984 */ /* 0x000e220000000c00 */
[----:B------:R-:W-:Y:S01]  /*2f10*/  FADD.FTZ R37, R37, R26 ;  /* 0x0000001a25257221 */ /* 0x000fe20000010000 */
[----:B------:R-:W-:Y:S01]  /*2f20*/  FADD.FTZ R36, R36, R27 ;  /* 0x0000001b24247221 */ /* 0x000fe20000010000 */
[----:B-1----:R-:W-:Y:S01]  /*2f30*/  FADD.FTZ R71, R71, R20 ;  /* 0x0000001447477221 */ /* 0x002fe20000010000 */
[----:B------:R-:W-:Y:S01]  /*2f40*/  FADD.FTZ R38, R38, R21 ;  /* 0x0000001526267221 */ /* 0x000fe20000010000 */
[----:B------:R-:W1:Y:S01]  /*2f50*/  LDS.128 R24, [R65+0x1110] ;  /* 0x0011100041187984 */ /* 0x000e620000000c00 */
[----:B------:R-:W-:Y:S01]  /*2f60*/  FADD.FTZ R37, R37, R22 ;  /* 0x0000001625257221 */ /* 0x000fe20000010000 */
[----:B------:R-:W-:Y:S01]  /*2f70*/  FADD.FTZ R36, R36, R23 ;  /* 0x0000001724247221 */ /* 0x000fe20000010000 */
[----:B--2---:R-:W-:Y:S01]  /*2f80*/  FADD.FTZ R71, R71, R32 ;  /* 0x0000002047477221 */ /* 0x004fe20000010000 */
[----:B------:R-:W-:Y:S01]  /*2f90*/  FADD.FTZ R38, R38, R33 ;  /* 0x0000002126267221 */ /* 0x000fe20000010000 */
[----:B------:R-:W2:Y:S01]  /*2fa0*/  LDS.128 R20, [R65+0x1260] ;  /* 0x0012600041147984 */ /* 0x000ea20000000c00 */
[----:B------:R-:W-:Y:S01]  /*2fb0*/  FADD.FTZ R33, R37, R34 ;  /* 0x0000002225217221 */ /* 0x000fe20000010000 */
[----:B---3--:R-:W-:Y:S01]  /*2fc0*/  FADD.FTZ R71, R71, R28 ;  /* 0x0000001c47477221 */ /* 0x008fe20000010000 */
[----:B------:R-:W-:Y:S01]  /*2fd0*/  FADD.FTZ R40, R36, R35 ;  /* 0x0000002324287221 */ /* 0x000fe20000010000 */
[----:B------:R-:W-:Y:S01]  /*2fe0*/  FADD.FTZ R28, R38, R29 ;  /* 0x0000001d261c7221 */ /* 0x000fe20000010000 */
[----:B------:R-:W-:Y:S01]  /*2ff0*/  FADD.FTZ R29, R33, R30 ;  /* 0x0000001e211d7221 */ /* 0x000fe20000010000 */
[----:B------:R-:W3:Y:S01]  /*3000*/  LDS.128 R36, [R65+0x13b0] ;  /* 0x0013b00041247984 */ /* 0x000ee20000000c00 */
[----:B------:R-:W-:-:S03]  /*3010*/  FADD.FTZ R40, R40, R31 ;  /* 0x0000001f28287221 */ /* 0x000fc60000010000 */
[----:B------:R-:W4:Y:S01]  /*3020*/  LDS.128 R32, [R65+0x1500] ;  /* 0x0015000041207984 */ /* 0x000f220000000c00 */
[----:B0-----:R-:W-:Y:S01]  /*3030*/  FADD.FTZ R71, R71, R16 ;  /* 0x0000001047477221 */ /* 0x001fe20000010000 */
[----:B------:R-:W-:Y:S01]  /*3040*/  FADD.FTZ R28, R28, R17 ;  /* 0x000000111c1c7221 */ /* 0x000fe20000010000 */
[----:B------:R-:W-:Y:S01]  /*3050*/  FADD.FTZ R29, R29, R18 ;  /* 0x000000121d1d7221 */ /* 0x000fe20000010000 */
[----:B------:R-:W-:Y:S01]  /*3060*/  FADD.FTZ R40, R40, R19 ;  /* 0x0000001328287221 */ /* 0x000fe20000010000 */
[----:B-1----:R-:W-:Y:S01]  /*3070*/  FADD.FTZ R71, R71, R24 ;  /* 0x0000001847477221 */ /* 0x002fe20000010000 */
[----:B------:R-:W-:Y:S01]  /*3080*/  FADD.FTZ R28, R28, R25 ;  /* 0x000000191c1c7221 */ /* 0x000fe20000010000 */
[----:B------:R-:W0:Y:S01]  /*3090*/  LDS.128 R16, [R65+0x1650] ;  /* 0x0016500041107984 */ /* 0x000e220000000c00 */
        /* <DEDUP_REMOVED lines=11> */
[----:B----4-:R-:W-:Y:S01]  /*3150*/  FADD.FTZ R71, R71, R32 ;  /* 0x0000002047477221 */ /* 0x010fe20000010000 */
[----:B------:R-:W-:Y:S01]  /*3160*/  FADD.FTZ R32, R28, R33 ;  /* 0x000000211c207221 */ /* 0x000fe20000010000 */
[----:B------:R-:W-:Y:S01]  /*3170*/  FADD.FTZ R40, R40, R39 ;  /* 0x0000002728287221 */ /* 0x000fe20000010000 */
[----:B------:R-:W3:Y:S01]  /*3180*/  LDS.128 R28, [R65+0x1a40] ;  /* 0x001a4000411c7984 */ /* 0x000ee20000000c00 */
[----:B------:R-:W-:-:S02]  /*3190*/  FADD.FTZ R33, R37, R34 ;  /* 0x0000002225217221 */ /* 0x000fc40000010000 */
[----:B------:R-:W-:Y:S01]  /*31a0*/  FADD.FTZ R40, R40, R35 ;  /* 0x0000002328287221 */ /* 0x000fe20000010000 */
[----:B------:R-:W4:Y:S01]  /*31b0*/  LDS.128 R36, [R65+0x1b90] ;  /* 0x001b900041247984 */ /* 0x000f220000000c00 */
        /* <DEDUP_REMOVED lines=13> */
[----:B------:R-:W-:Y:S01]  /*3290*/  FADD.FTZ R40, R40, R23 ;  /* 0x0000001728287221 */ /* 0x000fe20000010000 */
[----:B---3--:R-:W-:Y:S01]  /*32a0*/  FADD.FTZ R71, R71, R28 ;  /* 0x0000001c47477221 */ /* 0x008fe20000010000 */
[----:B------:R-:W2:Y:S01]  /*32b0*/  LDS.128 R20, [R65+0x1f80] ;  /* 0x001f800041147984 */ /* 0x000ea20000000c00 */
[----:B------:R-:W-:Y:S01]  /*32c0*/  FADD.FTZ R32, R32, R29 ;  /* 0x0000001d20207221 */ /* 0x000fe20000010000 */
[----:B------:R-:W-:Y:S01]  /*32d0*/  FADD.FTZ R29, R33, R30 ;  /* 0x0000001e211d7221 */ /* 0x000fe20000010000 */
[----:B----4-:R-:W-:Y:S01]  /*32e0*/  FADD.FTZ R71, R71, R36 ;  /* 0x0000002447477221 */ /* 0x010fe20000010000 */
        /* <DEDUP_REMOVED lines=15> */
[----:B------:R-:W-:Y:S01]  /*33e0*/  LDS.128 R24, [R65+0x2610] ;  /* 0x0026100041187984 */ /* 0x000fe20000000c00 */
[----:B--2---:R-:W-:Y:S01]  /*33f0*/  FADD.FTZ R71, R71, R20 ;  /* 0x0000001447477221 */ /* 0x004fe20000010000 */
[----:B------:R-:W-:Y:S01]  /*3400*/  FADD.FTZ R36, R36, R21 ;  /* 0x0000001524247221 */ /* 0x000fe20000010000 */
[----:B------:R-:W-:Y:S01]  /*3410*/  FADD.FTZ R37, R37, R22 ;  /* 0x0000001625257221 */ /* 0x000fe20000010000 */
[----:B------:R-:W-:Y:S02]  /*3420*/  FADD.FTZ R40, R40, R23 ;  /* 0x0000001728287221 */ /* 0x000fe40000010000 */
[----:B------:R-:W1:Y:S01]  /*3430*/  LDS.128 R20, [R65+0x24c0] ;  /* 0x0024c00041147984 */ /* 0x000e620000000c00 */
[----:B---3--:R-:W-:Y:S01]  /*3440*/  FADD.FTZ R71, R71, R32 ;  /* 0x0000002047477221 */ /* 0x008fe20000010000 */
[----:B------:R-:W-:Y:S01]  /*3450*/  FADD.FTZ R36, R36, R33 ;  /* 0x0000002124247221 */ /* 0x000fe20000010000 */
[----:B------:R-:W-:Y:S01]  /*3460*/  FADD.FTZ R41, R37, R34 ;  /* 0x0000002225297221 */ /* 0x000fe20000010000 */
[----:B------:R-:W-:Y:S01]  /*3470*/  FADD.FTZ R40, R40, R35 ;  /* 0x0000002328287221 */ /* 0x000fe20000010000 */
[----:B----4-:R-:W-:Y:S01]  /*3480*/  FADD.FTZ R71, R71, R28 ;  /* 0x0000001c47477221 */ /* 0x010fe20000010000 */
[----:B------:R-:W2:Y:S01]  /*3490*/  LDS.128 R32, [R65+0x2760] ;  /* 0x0027600041207984 */ /* 0x000ea20000000c00 */
[----:B------:R-:W-:Y:S01]  /*34a0*/  FADD.FTZ R28, R36, R29 ;  /* 0x0000001d241c7221 */ /* 0x000fe20000010000 */
[----:B------:R-:W-:Y:S01]  /*34b0*/  FADD.FTZ R41, R41, R30 ;  /* 0x0000001e29297221 */ /* 0x000fe20000010000 */
[----:B------:R-:W-:Y:S01]  /*34c0*/  FADD.FTZ R40, R40, R31 ;  /* 0x0000001f28287221 */ /* 0x000fe20000010000 */
[----:B------:R-:W3:Y:S01]  /*34d0*/  LDS.128 R36, [R65+0x28b0] ;  /* 0x0028b00041247984 */ /* 0x000ee20000000c00 */
[----:B0-----:R-:W-:Y:S01]  /*34e0*/  FADD.FTZ R71, R71, R16 ;  /* 0x0000001047477221 */ /* 0x001fe20000010000 */
[----:B------:R-:W-:Y:S01]  /*34f0*/  FADD.FTZ R28, R28, R17 ;  /* 0x000000111c1c7221 */ /* 0x000fe20000010000 */
[----:B------:R-:W-:Y:S01]  /*3500*/  FADD.FTZ R41, R41, R18 ;  /* 0x0000001229297221 */ /* 0x000fe20000010000 */
[----:B------:R-:W-:Y:S01]  /*3510*/  FADD.FTZ R40, R40, R19 ;  /* 0x0000001328287221 */ /* 0x000fe20000010000 */
[----:B-1----:R-:W-:Y:S01]  /*3520*/  FADD.FTZ R71, R71, R20 ;  /* 0x0000001447477221 */ /* 0x002fe20000010000 */
[----:B------:R-:W-:Y:S01]  /*3530*/  FADD.FTZ R28, R28, R21 ;  /* 0x000000151c1c7221 */ /* 0x000fe20000010000 */
[----:B------:R-:W-:Y:S01]  /*3540*/  FADD.FTZ R41, R41, R22 ;  /* 0x0000001629297221 */ /* 0x000fe20000010000 */
[----:B------:R-:W-:Y:S01]  /*3550*/  FADD.FTZ R40, R40, R23 ;  /* 0x0000001728287221 */ /* 0x000fe20000010000 */
[----:B------:R-:W-:Y:S01]  /*3560*/  FADD.FTZ R71, R71, R24 ;  /* 0x0000001847477221 */ /* 0x000fe20000010000 */
[----:B------:R-:W-:Y:S01]  /*3570*/  FADD.FTZ R28, R28, R25 ;  /* 0x000000191c1c7221 */ /* 0x000fe20000010000 */
        /* <DEDUP_REMOVED lines=9> */
[----:B------:R-:W-:-:S07]  /*3610*/  FADD.FTZ R19, R40, R39 ;  /* 0x0000002728137221 */ /* 0x000fce0000010000 */
.L_x_91:
[----:B------:R-:W-:Y:S05]  /*3620*/  BSYNC B0 ;  /* 0x0000000000007941 */ /* 0x000fea0003800000 */
.L_x_90:
        /* <DEDUP_REMOVED lines=11> */
[----:B------:R-:W-:Y:S02]  /*36e0*/  MOV R25, UR8 ;  /* 0x0000000800197c02 */ /* 0x000fe40008000f00 */
[-C--:B------:R-:W-:Y:S02]  /*36f0*/  LEA R28, P3, R29, R22.reuse, 0x2 ;  /* 0x000000161d1c7211 */ /* 0x080fe400078610ff */
[----:B------:R-:W-:Y:S02]  /*3700*/  LEA R24, P6, R25, R22, 0x2 ;  /* 0x0000001619187211 */ /* 0x000fe400078c10ff */
[C---:B------:R-:W-:Y:S02]  /*3710*/  IADD3.X R29, R23.reuse, UR9, RZ, P3, !PT ;  /* 0x00000009171d7c10 */ /* 0x040fe40009ffe4ff */
[----:B------:R-:W-:-:S03]  /*3720*/  IADD3.X R25, R23, UR10, RZ, P6, !PT ;  /* 0x0000000a17197c10 */ /* 0x000fc6000b7fe4ff */
[----:B------:R2:W-:Y:S01]  /*3730*/  REDG.E.ADD.F32.FTZ.RN.STRONG.GPU desc[UR14][R28.64], R17 ;  /* 0x000000111c0079a6 */ /* 0x0005e2000c10f38e */
[----:B-1----:R-:W-:-:S04]  /*3740*/  LEA R26, P4, R20, R22, 0x2 ;  /* 0x00000016141a7211 */ /* 0x002fc800078810ff */
[----:B------:R-:W-:-:S05]  /*3750*/  LEA.HI.X R27, R20, R23, R21, 0x2, P4 ;  /* 0x00000017141b7211 */ /* 0x000fca00020f1415 */
[----:B------:R2:W-:Y:S04]  /*3760*/  REDG.E.ADD.F32.FTZ.RN.STRONG.GPU desc[UR14][R26.64], R18 ;  /* 0x000000121a0079a6 */ /* 0x0005e8000c10f38e */
[----:B------:R2:W-:Y:S02]  /*3770*/  REDG.E.ADD.F32.FTZ.RN.STRONG.GPU desc[UR14][R24.64], R19 ;  /* 0x00000013180079a6 */ /* 0x0005e4000c10f38e */
.L_x_93:
[----:B------:R-:W-:Y:S05]  /*3780*/  BSYNC B0 ;  /* 0x0000000000007941 */ /* 0x000fea0003800000 */
.L_x_92:
[----:B------:R-:W-:Y:S02]  /*3790*/  PRMT R34, R51, 0x7632, R34 ;  /* 0x0000763233227816 */ /* 0x000fe40000000022 */
[----:B------:R-:W-:Y:S02]  /*37a0*/  PRMT R33, R49, 0x7632, R33 ;  /* 0x0000763231217816 */ /* 0x000fe40000000021 */
[----:B------:R-:W-:Y:S02]  /*37b0*/  PRMT R32, R48, 0x7632, R32 ;  /* 0x0000763230207816 */ /* 0x000fe40000000020 */
[----:B------:R-:W-:Y:S02]  /*37c0*/  PRMT R31, R50, 0x7632, R31 ;  /* 0x00007632321f7816 */ /* 0x000fe4000000001f */
[----:B------:R-:W-:Y:S02]  /*37d0*/  PRMT R30, R47, 0x7632, R30 ;  /* 0x000076322f1e7816 */ /* 0x000fe4000000001e */
[----:B--2---:R-:W-:-:S02]  /*37e0*/  PRMT R29, R45, 0x7632, R29 ;  /* 0x000076322d1d7816 */ /* 0x004fc4000000001d */
[----:B------:R-:W-:Y:S02]  /*37f0*/  PRMT R28, R44, 0x7632, R28 ;  /* 0x000076322c1c7816 */ /* 0x000fe4000000001c */
[----:B------:R-:W-:Y:S02]  /*3800*/  PRMT R27, R46, 0x7632, R27 ;  /* 0x000076322e1b7816 */ /* 0x000fe4000000001b */
        /* <DEDUP_REMOVED lines=8> */
[----:B------:R-:W-:-:S06]  /*3890*/  ULOP3.LUT UR11, UR4, 0x1, URZ, 0xc0, !UPT ;  /* 0x00000001040b7892 */ /* 0x000fcc000f8ec03f */
[----:B0-----:R-:W0:Y:S08]  /*38a0*/  LDC.64 R16, c[0x0][0x258] ;  /* 0x00009600ff107b82 */ /* 0x001e300000000a00 */
[----:B------:R-:W3:Y:S01]  /*38b0*/  LDC.64 R40, c[0x0][0x260] ;  /* 0x00009800ff287b82 */ /* 0x000ee20000000a00 */
[----:B-1----:R-:W-:-:S04]  /*38c0*/  IMAD R18, R37, UR11, RZ ;  /* 0x0000000b25127c24 */ /* 0x002fc8000f8e02ff */
[C---:B------:R-:W-:Y:S01]  /*38d0*/  IMAD R20, R18.reuse, R35, RZ ;  /* 0x0000002312147224 */ /* 0x040fe200078e02ff */
[----:B--2---:R-:W-:-:S04]  /*38e0*/  IADD3 R19, R18, R36, RZ ;  /* 0x0000002412137210 */ /* 0x004fc80007ffe0ff */
[----:B------:R-:W-:Y:S01]  /*38f0*/  SHF.L.U32 R21, R20, 0x1, RZ ;  /* 0x0000000114157819 */ /* 0x000fe200000006ff */
[----:B0-----:R-:W-:-:S04]  /*3900*/  IMAD.WIDE.U32 R16, R19, 0x4, R16 ;  /* 0x0000000413107825 */ /* 0x001fc800078e0010 */
        /* <DEDUP_REMOVED lines=23> */
.L_x_96:
[----:B------:R-:W2:Y:S04]  /*3a80*/  LDG.E.STRONG.GPU R18, desc[UR14][R16.64] ;  /* 0x0000000e10127981 */ /* 0x000ea8000c1ef900 */
[----:B--2---:R-:W-:Y:S01]  /*3a90*/  CCTL.IVALL ;  /* 0x00000000ff00798f */ /* 0x004fe20002000000 */
[----:B------:R-:W-:Y:S05]  /*3aa0*/  YIELD ;  /* 0x0000000000007946 */ /* 0x000fea0003800000 */
[----:B------:R-:W-:-:S13]  /*3ab0*/  ISETP.NE.AND P0, PT, R18, R21, PT ;  /* 0x000000151200720c */ /* 0x000fda0003f05270 */
[----:B------:R-:W-:Y:S05]  /*3ac0*/  @P0 BRA `(.L_x_96) ;  /* 0xfffffffc00ec0947 */ /* 0x000fea000383ffff */
.L_x_95:
        /* <DEDUP_REMOVED lines=17> */
.L_x_100:
[----:B------:R-:W-:-:S13]  /*3be0*/  ISETP.EQ.OR P3, PT, R39, UR16, P2 ;  /* 0x0000001027007c0c */ /* 0x000fda0009762670 */
[----:B------:R-:W-:-:S04]  /*3bf0*/  @!P3 IMAD R17, R37, R39, R36 ;  /* 0x000000272511b224 */ /* 0x000fc800078e0224 */
[----:B------:R-:W-:-:S06]  /*3c00*/  @!P3 IMAD.WIDE.U32 R16, R17, 0x8, R40 ;  /* 0x000000081110b825 */ /* 0x000fcc00078e0028 */
[----:B------:R-:W2:Y:S01]  /*3c10*/  @!P3 LDG.E.64 R16, desc[UR14][R16.64] ;  /* 0x0000000e1010b981 */ /* 0x000ea2000c1e1b00 */
[C---:B------:R-:W-:Y:S02]  /*3c20*/  IADD3 R19, R39.reuse, 0x1, RZ ;  /* 0x0000000127137810 */ /* 0x040fe40007ffe0ff */
[C---:B------:R-:W-:Y:S02]  /*3c30*/  IADD3 R21, R39.reuse, 0x2, RZ ;  /* 0x0000000227157810 */ /* 0x040fe40007ffe0ff */
[----:B------:R-:W-:Y:S02]  /*3c40*/  IADD3 R20, R39, 0x3, RZ ;  /* 0x0000000327147810 */ /* 0x000fe40007ffe0ff */
[----:B------:R-:W-:Y:S02]  /*3c50*/  ISETP.EQ.OR P4, PT, R21, UR16, P2 ;  /* 0x0000001015007c0c */ /* 0x000fe40009782670 */
[----:B------:R-:W-:-:S11]  /*3c60*/  ISETP.EQ.OR P6, PT, R20, UR16, P2 ;  /* 0x0000001014007c0c */ /* 0x000fd600097c2670 */
[----:B------:R-:W-:Y:S02]  /*3c70*/  @!P4 IMAD R21, R37, R21, R36 ;  /* 0x000000152515c224 */ /* 0x000fe400078e0224 */
[----:B--2---:R-:W-:Y:S01]  /*3c80*/  @!P3 FADD.FTZ R14, R14, R16 ;  /* 0x000000100e0eb221 */ /* 0x004fe20000010000 */
        /* <DEDUP_REMOVED lines=17> */
[----:B------:R-:W-:-:S03]  /*3da0*/  ISETP.EQ.OR P4, PT, R16, UR16, P2 ;  /* 0x0000001010007c0c */ /* 0x000fc60009782670 */
[----:B----4-:R-:W-:Y:S01]  /*3db0*/  @!P6 FADD.FTZ R15, R15, R21 ;  /* 0x000000150f0fe221 */ /* 0x010fe20000010000 */
[----:B------:R-:W-:Y:S01]  /*3dc0*/  IADD3 R21, R39, 0x6, RZ ;  /* 0x0000000627157810 */ /* 0x000fe20007ffe0ff */
[----:B------:R-:W-:-:S05]  /*3dd0*/  @!P6 FADD.FTZ R14, R14, R20 ;  /* 0x000000140e0ee221 */ /* 0x000fca0000010000 */
[--C-:B------:R-:W-:Y:S01]  /*3de0*/  @!P3 IMAD R17, R37, R42, R36.reuse ;  /* 0x0000002a2511b224 */ /* 0x100fe200078e0224 */
[----:B------:R-:W-:Y:S02]  /*3df0*/  ISETP.EQ.OR P6, PT, R21, UR16, P2 ;  /* 0x0000001015007c0c */ /* 0x000fe400097c2670 */
[----:B------:R-:W-:Y:S02]  /*3e00*/  @!P4 IMAD R19, R37, R16, R36 ;  /* 0x000000102513c224 */ /* 0x000fe400078e0224 */
[----:B------:R-:W-:-:S04]  /*3e10*/  @!P3 IMAD.WIDE.U32 R16, R17, 0x8, R40 ;  /* 0x000000081110b825 */ /* 0x000fc800078e0028 */
[----:B------:R-:W-:Y:S02]  /*3e20*/  @!P4 IMAD.WIDE.U32 R18, R19, 0x8, R40 ;  /* 0x000000081312c825 */ /* 0x000fe400078e0028 */
[----:B------:R-:W2:Y:S03]  /*3e30*/  @!P3 LDG.E.64 R16, desc[UR14][R16.64] ;  /* 0x0000000e1010b981 */ /* 0x000ea6000c1e1b00 */
[----:B------:R-:W-:Y:S01]  /*3e40*/  @!P6 IMAD R21, R37, R21, R36 ;  /* 0x000000152515e224 */ /* 0x000fe200078e0224 */
[----:B------:R-:W3:Y:S03]  /*3e50*/  @!P4 LDG.E.64 R18, desc[UR14][R18.64] ;  /* 0x0000000e1212c981 */ /* 0x000ee6000c1e1b00 */
        /* <DEDUP_REMOVED lines=11> */
[----:B------:R-:W-:-:S06]  /*3f10*/  IADD3 R21, R39, 0x9, RZ ;  /* 0x0000000927157810 */ /* 0x000fcc0007ffe0ff */
[----:B------:R-:W-:Y:S02]  /*3f20*/  @!P3 IMAD R17, R37, R42, R36 ;  /* 0x0000002a2511b224 */ /* 0x000fe400078e0224 */
[----:B------:R-:W-:Y:S01]  /*3f30*/  @!P6 FADD.FTZ R14, R14, R20 ;  /* 0x000000140e0ee221 */ /* 0x000fe20000010000 */
[----:B------:R-:W-:Y:S01]  /*3f40*/  ISETP.EQ.OR P6, PT, R21, UR16, P2 ;  /* 0x0000001015007c0c */ /* 0x000fe200097c2670 */
[----:B------:R-:W-:Y:S02]  /*3f50*/  @!P4 IMAD R19, R37, R16, R36 ;  /* 0x000000102513c224 */ /* 0x000fe400078e0224 */
[----:B------:R-:W-:-:S04]  /*3f60*/  @!P3 IMAD.WIDE.U32 R16, R17, 0x8, R40 ;  /* 0x000000081110b825 */ /* 0x000fc800078e0028 */
[----:B------:R-:W-:Y:S02]  /*3f70*/  @!P4 IMAD.WIDE.U32 R18, R19, 0x8, R40 ;  /* 0x000000081312c825 */ /* 0x000fe400078e0028 */
[----:B------:R-:W2:Y:S04]  /*3f80*/  @!P3 LDG.E.64 R16, desc[UR14][R16.64] ;  /* 0x0000000e1010b981 */ /* 0x000ea8000c1e1b00 */
[----:B------:R-:W3:Y:S01]  /*3f90*/  @!P4 LDG.E.64 R18, desc[UR14][R18.64] ;  /* 0x0000000e1212c981 */ /* 0x000ee2000c1e1b00 */
[----:B------:R-:W-:-:S04]  /*3fa0*/  @!P6 IMAD R21, R37, R21, R36 ;  /* 0x000000152515e224 */ /* 0x000fc800078e0224 */
        /* <DEDUP_REMOVED lines=10> */
[----:B----4-:R-:W-:-:S07]  /*4050*/  @!P6 FADD.FTZ R15, R15, R21 ;  /* 0x000000150f0fe221 */ /* 0x010fce0000010000 */
[--C-:B------:R-:W-:Y:S01]  /*4060*/  @!P3 IMAD R17, R37, R42, R36.reuse ;  /* 0x0000002a2511b224 */ /* 0x100fe200078e0224 */
[----:B------:R-:W-:Y:S02]  /*4070*/  IADD3 R21, R39, 0xc, RZ ;  /* 0x0000000c27157810 */ /* 0x000fe40007ffe0ff */
[----:B------:R-:W-:Y:S02]  /*4080*/  @!P4 IMAD R19, R37, R16, R36 ;  /* 0x000000102513c224 */ /* 0x000fe400078e0224 */
[----:B------:R-:W-:-:S04]  /*4090*/  @!P3 IMAD.WIDE.U32 R16, R17, 0x8, R40 ;  /* 0x000000081110b825 */ /* 0x000fc800078e0028 */
[----:B------:R-:W-:Y:S01]  /*40a0*/  @!P6 FADD.FTZ R14, R14, R20 ;  /* 0x000000140e0ee221 */ /* 0x000fe20000010000 */
[----:B------:R-:W-:Y:S01]  /*40b0*/  ISETP.EQ.OR P6, PT, R21, UR16, P2 ;  /* 0x0000001015007c0c */ /* 0x000fe200097c2670 */
[----:B------:R-:W-:Y:S01]  /*40c0*/  @!P4 IMAD.WIDE.U32 R18, R19, 0x8, R40 ;  /* 0x000000081312c825 */ /* 0x000fe200078e0028 */
[----:B------:R-:W2:Y:S05]  /*40d0*/  @!P3 LDG.E.64 R16, desc[UR14][R16.64] ;  /* 0x0000000e1010b981 */ /* 0x000eaa000c1e1b00 */
[----:B------:R-:W3:Y:S06]  /*40e0*/  @!P4 LDG.E.64 R18, desc[UR14][R18.64] ;  /* 0x0000000e1212c981 */ /* 0x000eec000c1e1b00 */
[----:B------:R-:W-:-:S04]  /*40f0*/  @!P6 IMAD R21, R37, R21, R36 ;  /* 0x000000152515e224 */ /* 0x000fc800078e0224 */
        /* <DEDUP_REMOVED lines=9> */
[----:B------:R-:W-:-:S11]  /*4190*/  ISETP.EQ.OR P3, PT, R43, UR16, P2 ;  /* 0x000000102b007c0c */ /* 0x000fd60009762670 */
[--C-:B------:R-:W-:Y:S02]  /*41a0*/  @!P4 IMAD R17, R37, R42, R36.reuse ;  /* 0x0000002a2511c224 */ /* 0x100fe400078e0224 */
[----:B----4-:R-:W-:Y:S01]  /*41b0*/  @!P6 FADD.FTZ R15, R15, R21 ;  /* 0x000000150f0fe221 */ /* 0x010fe20000010000 */
[----:B------:R-:W-:Y:S01]  /*41c0*/  IADD3 R21, R39, 0xf, RZ ;  /* 0x0000000f27157810 */ /* 0x000fe20007ffe0ff */
        /* <DEDUP_REMOVED lines=20> */
.L_x_99:
[----:B------:R-:W-:-:S13]  /*4310*/  ISETP.GT.AND P3, PT, R38, 0x4, PT ;  /* 0x000000042600780c */ /* 0x000fda0003f64270 */
[----:B------:R-:W-:Y:S05]  /*4320*/  @!P3 BRA `(.L_x_101) ;  /* 0x0000000000ecb947 */ /* 0x000fea0003800000 */
[C---:B------:R-:W-:Y:S02]  /*4330*/  ISETP.EQ.OR P0, PT, R39.reuse, UR16, P2 ;  /* 0x0000001027007c0c */ /* 0x040fe40009702670 */
[----:B------:R-:W-:-:S04]  /*4340*/  IADD3 R21, R39, 0x1, RZ ;  /* 0x0000000127157810 */ /* 0x000fc80007ffe0ff */
[----:B------:R-:W-:-:S07]  /*4350*/  ISETP.EQ.OR P3, PT, R21, UR16, P2 ;  /* 0x0000001015007c0c */ /* 0x000fce0009762670 */
[----:B------:R-:W-:-:S04]  /*4360*/  @!P0 IMAD R17, R39, R37, R36 ;  /* 0x0000002527118224 */ /* 0x000fc800078e0224 */
[----:B------:R-:W-:-:S06]  /*4370*/  @!P0 IMAD.WIDE.U32 R16, R17, 0x8, R40 ;  /* 0x0000000811108825 */ /* 0x000fcc00078e0028 */
[----:B------:R-:W2:Y:S01]  /*4380*/  @!P0 LDG.E.64 R16, desc[UR14][R16.64] ;  /* 0x0000000e10108981 */ /* 0x000ea2000c1e1b00 */
[----:B------:R-:W-:-:S04]  /*4390*/  @!P3 IMAD R21, R37, R21, R36 ;  /* 0x000000152515b224 */ /* 0x000fc800078e0224 */
[----:B------:R-:W-:-:S06]  /*43a0*/  @!P3 IMAD.WIDE.U32 R20, R21, 0x8, R40 ;  /* 0x000000081514b825 */ /* 0x000fcc00078e0028 */
[----:B------:R-:W3:Y:S01]  /*43b0*/  @!P3 LDG.E.64 R20, desc[UR14][R20.64] ;  /* 0x0000000e1414b981 */ /* 0x000ee2000c1e1b00 */
[C---:B------:R-:W-:Y:S02]  /*43c0*/  IADD3 R19, R39.reuse, 0x2, RZ ;  /* 0x0000000227137810 */ /* 0x040fe40007ffe0ff */
[----:B------:R-:W-:Y:S02]  /*43d0*/  IADD3 R42, R39, 0x3, RZ ;  /* 0x00000003272a7810 */ /* 0x000fe40007ffe0ff */
[----:B------:R-:W-:Y:S02]  /*43e0*/  ISETP.EQ.OR P4, PT, R19, UR16, P2 ;  /* 0x0000001013007c0c */ /* 0x000fe40009782670 */
[----:B------:R-:W-:Y:S02]  /*43f0*/  ISETP.EQ.OR P6, PT, R42, UR16, P2 ;  /* 0x000000102a007c0c */ /* 0x000fe400097c2670 */
[----:B------:R-:W-:-:S09]  /*4400*/  IADD3 R39, R39, 0x4, RZ ;  /* 0x0000000427277810 */ /* 0x000fd20007ffe0ff */
[----:B------:R-:W-:-:S04]  /*4410*/  @!P4 IMAD R19, R37, R19, R36 ;  /* 0x000000132513c224 */ /* 0x000fc800078e0224 */
[----:B------:R-:W-:-:S06]  /*4420*/  @!P4 IMAD.WIDE.U32 R18, R19, 0x8, R40 ;  /* 0x000000081312c825 */ /* 0x000fcc00078e0028 */
[----:B------:R-:W4:Y:S01]  /*4430*/  @!P4 LDG.E.64 R18, desc[UR14][R18.64] ;  /* 0x0000000e1212c981 */ /* 0x000f22000c1e1b00 */
[----:B--2---:R-:W-:Y:S01]  /*4440*/  @!P0 FADD.FTZ R15, R15, R17 ;  /* 0x000000110f0f8221 */ /* 0x004fe20000010000 */
[----:B------:R-:W-:Y:S02]  /*4450*/  @!P6 IMAD R17, R37, R42, R36 ;  /* 0x0000002a2511e224 */ /* 0x000fe400078e0224 */
[----:B------:R-:W-:Y:S01]  /*4460*/  @!P0 FADD.FTZ R14, R14, R16 ;  /* 0x000000100e0e8221 */ /* 0x000fe20000010000 */
[----:B------:R-:W-:Y:S01]  /*4470*/  ISETP.EQ.OR P0, PT, R39, UR16, P2 ;  /* 0x0000001027007c0c */ /* 0x000fe20009702670 */
[----:B------:R-:W-:-:S06]  /*4480*/  @!P6 IMAD.WIDE.U32 R16, R17, 0x8, R40 ;  /* 0x000000081110e825 */ /* 0x000fcc00078e0028 */
[----:B------:R-:W2:Y:S01]  /*4490*/  @!P6 LDG.E.64 R16, desc[UR14][R16.64] ;  /* 0x0000000e1010e981 */ /* 0x000ea2000c1e1b00 */
[----:B---3--:R-:W-:Y:S01]  /*44a0*/  @!P3 FADD.FTZ R15, R15, R21 ;  /* 0x000000150f0fb221 */ /* 0x008fe20000010000 */
[----:B------:R-:W-:-:S04]  /*44b0*/  @!P3 FADD.FTZ R14, R14, R20 ;  /* 0x000000140e0eb221 */ /* 0x000fc80000010000 */
[----:B------:R-:W-:-:S04]  /*44c0*/  @!P0 IMAD R21, R37, R39, R36 ;  /* 0x0000002725158224 */ /* 0x000fc800078e0224 */
[----:B------:R-:W-:-:S06]  /*44d0*/  @!P0 IMAD.WIDE.U32 R20, R21, 0x8, R40 ;  /* 0x0000000815148825 */ /* 0x000fcc00078e0028 */
[----:B------:R-:W3:Y:S01]  /*44e0*/  @!P0 LDG.E.64 R20, desc[UR14][R20.64] ;  /* 0x0000000e14148981 */ /* 0x000ee2000c1e1b00 */
[C---:B------:R-:W-:Y:S01]  /*44f0*/  IADD3 R42, R39.reuse, 0x3, RZ ;  /* 0x00000003272a7810 */ /* 0x040fe20007ffe0ff */
[----:B----4-:R-:W-:Y:S01]  /*4500*/  @!P4 FADD.FTZ R14, R14, R18 ;  /* 0x000000120e0ec221 */ /* 0x010fe20000010000 */
[----:B------:R-:W-:Y:S01]  /*4510*/  IADD3 R18, R39, 0x1, RZ ;  /* 0x0000000127127810 */ /* 0x000fe20007ffe0ff */
[----:B------:R-:W-:Y:S01]  /*4520*/  @!P4 FADD.FTZ R15, R15, R19 ;  /* 0x000000130f0fc221 */ /* 0x000fe20000010000 */
[----:B------:R-:W-:Y:S02]  /*4530*/  IADD3 R19, R39, 0x2, RZ ;  /* 0x0000000227137810 */ /* 0x000fe40007ffe0ff */
[----:B------:R-:W-:Y:S02]  /*4540*/  ISETP.EQ.OR P4, PT, R18, UR16, P2 ;  /* 0x0000001012007c0c */ /* 0x000fe40009782670 */
[----:B------:R-:W-:Y:S01]  /*4550*/  ISETP.EQ.OR P3, PT, R42, UR16, P2 ;  /* 0x000000102a007c0c */ /* 0x000fe20009762670 */
[----:B--2---:R-:W-:Y:S01]  /*4560*/  @!P6 FADD.FTZ R14, R14, R16 ;  /* 0x000000100e0ee221 */ /* 0x004fe20000010000 */
[----:B------:R-:W-:Y:S01]  /*4570*/  @!P6 FADD.FTZ R15, R15, R17 ;  /* 0x000000110f0fe221 */ /* 0x000fe20000010000 */
[----:B------:R-:W-:-:S08]  /*4580*/  ISETP.EQ.OR P6, PT, R19, UR16, P2 ;  /* 0x0000001013007c0c */ /* 0x000fd000097c2670 */
[----:B------:R-:W-:-:S04]  /*4590*/  @!P4 IMAD R17, R37, R18, R36 ;  /* 0x000000122511c224 */ /* 0x000fc800078e0224 */
[----:B------:R-:W-:-:S06]  /*45a0*/  @!P4 IMAD.WIDE.U32 R16, R17, 0x8, R40 ;  /* 0x000000081110c825 */ /* 0x000fcc00078e0028 */
[----:B------:R-:W2:Y:S01]  /*45b0*/  @!P4 LDG.E.64 R16, desc[UR14][R16.64] ;  /* 0x0000000e1010c981 */ /* 0x000ea2000c1e1b00 */
[--C-:B------:R-:W-:Y:S02]  /*45c0*/  @!P6 IMAD R19, R37, R19, R36.reuse ;  /* 0x000000132513e224 */ /* 0x100fe400078e0224 */
[----:B---3--:R-:W-:Y:S01]  /*45d0*/  @!P0 FADD.FTZ R15, R15, R21 ;  /* 0x000000150f0f8221 */ /* 0x008fe20000010000 */
[----:B------:R-:W-:Y:S02]  /*45e0*/  @!P3 IMAD R21, R37, R42, R36 ;  /* 0x0000002a2515b224 */ /* 0x000fe400078e0224 */
[----:B------:R-:W-:-:S04]  /*45f0*/  @!P6 IMAD.WIDE.U32 R18, R19, 0x8, R40 ;  /* 0x000000081312e825 */ /* 0x000fc800078e0028 */
[----:B------:R-:W-:Y:S01]  /*4600*/  @!P0 FADD.FTZ R14, R14, R20 ;  /* 0x000000140e0e8221 */ /* 0x000fe20000010000 */
[----:B------:R-:W-:Y:S01]  /*4610*/  @!P3 IMAD.WIDE.U32 R20, R21, 0x8, R40 ;  /* 0x000000081514b825 */ /* 0x000fe200078e0028 */
[----:B------:R-:W3:Y:S05]  /*4620*/  @!P6 LDG.E.64 R18, desc[UR14][R18.64] ;  /* 0x0000000e1212e981 */ /* 0x000eea000c1e1b00 */
[----:B------:R-:W4:Y:S01]  /*4630*/  @!P3 LDG.E.64 R20, desc[UR14][R20.64] ;  /* 0x0000000e1414b981 */ /* 0x000f22000c1e1b00 */
[----:B------:R-:W-:Y:S02]  /*4640*/  IADD3 R38, R38, -0x4, RZ ;  /* 0xfffffffc26267810 */ /* 0x000fe40007ffe0ff */
[----:B------:R-:W-:-:S02]  /*4650*/  PLOP3.LUT P0, PT, PT, PT, PT, 0x8, 0x0 ;  /* 0x000000000000781c */ /* 0x000fc40003f0e170 */
[----:B------:R-:W-:Y:S02]  /*4660*/  IADD3 R38, R38, -0x4, RZ ;  /* 0xfffffffc26267810 */ /* 0x000fe40007ffe0ff */
[----:B------:R-:W-:Y:S01]  /*4670*/  IADD3 R39, R39, 0x4, RZ ;  /* 0x0000000427277810 */ /* 0x000fe20007ffe0ff */
[----:B--2---:R-:W-:Y:S01]  /*4680*/  @!P4 FADD.FTZ R14, R14, R16 ;  /* 0x000000100e0ec221 */ /* 0x004fe20000010000 */
[----:B------:R-:W-:-:S03]  /*4690*/  @!P4 FADD.FTZ R15, R15, R17 ;  /* 0x000000110f0fc221 */ /* 0x000fc60000010000 */
[----:B---3--:R-:W-:Y:S01]  /*46a0*/  @!P6 FADD.FTZ R14, R14, R18 ;  /* 0x000000120e0ee221 */ /* 0x008fe20000010000 */
[----:B------:R-:W-:-:S03]  /*46b0*/  @!P6 FADD.FTZ R15, R15, R19 ;  /* 0x000000130f0fe221 */ /* 0x000fc60000010000 */
[----:B----4-:R-:W-:Y:S01]  /*46c0*/  @!P3 FADD.FTZ R14, R14, R20 ;  /* 0x000000140e0eb221 */ /* 0x010fe20000010000 */
[----:B------:R-:W-:-:S07]  /*46d0*/  @!P3 FADD.FTZ R15, R15, R21 ;  /* 0x000000150f0fb221 */ /* 0x000fce0000010000 */
.L_x_101:
[----:B------:R-:W-:-:S13]  /*46e0*/  ISETP.NE.OR P0, PT, R38, RZ, P0 ;  /* 0x000000ff2600720c */ /* 0x000fda0000705670 */
[----:B------:R-:W-:Y:S05]  /*46f0*/  @!P0 BRA `(.L_x_97) ;  /* 0x00000000007c8947 */ /* 0x000fea0003800000 */
.L_x_98:
[----:B------:R-:W-:-:S13]  /*4700*/  ISETP.EQ.OR P3, PT, R39, UR16, P2 ;  /* 0x0000001027007c0c */ /* 0x000fda0009762670 */
[----:B------:R-:W-:-:S04]  /*4710*/  @!P3 IMAD R21, R37, R39, R36 ;  /* 0x000000272515b224 */ /* 0x000fc800078e0224 */
[----:B------:R-:W-:-:S06]  /*4720*/  @!P3 IMAD.WIDE.U32 R20, R21, 0x8, R40 ;  /* 0x000000081514b825 */ /* 0x000fcc00078e0028 */
[----:B------:R-:W2:Y:S01]  /*4730*/  @!P3 LDG.E.64 R20, desc[UR14][R20.64] ;  /* 0x0000000e1414b981 */ /* 0x000ea2000c1e1b00 */
        /* <DEDUP_REMOVED lines=10> */
[----:B------:R-:W3:Y:S02]  /*47e0*/  @!P4 LDG.E.64 R18, desc[UR14][R18.64] ;  /* 0x0000000e1212c981 */ /* 0x000ee4000c1e1b00 */
[----:B------:R-:W-:Y:S02]  /*47f0*/  @!P0 IMAD R43, R37, R43, R36 ;  /* 0x0000002b252b8224 */ /* 0x000fe400078e0224 */
[----:B------:R-:W4:Y:S01]  /*4800*/  @!P6 LDG.E.64 R16, desc[UR14][R16.64] ;  /* 0x0000000e1010e981 */ /* 0x000f22000c1e1b00 */
[----:B--2---:R-:W-:Y:S01]  /*4810*/  @!P3 FADD.FTZ R14, R14, R20 ;  /* 0x000000140e0eb221 */ /* 0x004fe20000010000 */
[----:B------:R-:W-:Y:S01]  /*4820*/  @!P3 FADD.FTZ R15, R15, R21 ;  /* 0x000000150f0fb221 */ /* 0x000fe20000010000 */
[----:B------:R-:W-:-:S06]  /*4830*/  @!P0 IMAD.WIDE.U32 R20, R43, 0x8, R40 ;  /* 0x000000082b148825 */ /* 0x000fcc00078e0028 */
[----:B------:R-:W2:Y:S01]  /*4840*/  @!P0 LDG.E.64 R20, desc[UR14][R20.64] ;  /* 0x0000000e14148981 */ /* 0x000ea2000c1e1b00 */
[----:B------:R-:W-:-:S04]  /*4850*/  IADD3 R38, R38, -0x4, RZ ;  /* 0xfffffffc26267810 */ /* 0x000fc80007ffe0ff */
[----:B------:R-:W-:Y:S02]  /*4860*/  ISETP.NE.AND P3, PT, R38, RZ, PT ;  /* 0x000000ff2600720c */ /* 0x000fe40003f65270 */
[----:B------:R-:W-:Y:S01]  /*4870*/  IADD3 R39, R39, 0x4, RZ ;  /* 0x0000000427277810 */ /* 0x000fe20007ffe0ff */
[----:B---3--:R-:W-:Y:S01]  /*4880*/  @!P4 FADD.FTZ R14, R14, R18 ;  /* 0x000000120e0ec221 */ /* 0x008fe20000010000 */
[----:B------:R-:W-:-:S03]  /*4890*/  @!P4 FADD.FTZ R15, R15, R19 ;  /* 0x000000130f0fc221 */ /* 0x000fc60000010000 */
[----:B----4-:R-:W-:Y:S01]  /*48a0*/  @!P6 FADD.FTZ R14, R14, R16 ;  /* 0x000000100e0ee221 */ /* 0x010fe20000010000 */
[----:B------:R-:W-:-:S03]  /*48b0*/  @!P6 FADD.FTZ R15, R15, R17 ;  /* 0x000000110f0fe221 */ /* 0x000fc60000010000 */
[----:B--2---:R-:W-:Y:S01]  /*48c0*/  @!P0 FADD.FTZ R14, R14, R20 ;  /* 0x000000140e0e8221 */ /* 0x004fe20000010000 */
[----:B------:R-:W-:Y:S01]  /*48d0*/  @!P0 FADD.FTZ R15, R15, R21 ;  /* 0x000000150f0f8221 */ /* 0x000fe20000010000 */
[----:B------:R-:W-:Y:S06]  /*48e0*/  @P3 BRA `(.L_x_98) ;  /* 0xfffffffc00843947 */ /* 0x000fec000383ffff */
.L_x_97:
        /* <DEDUP_REMOVED lines=11> */
.L_x_103:
[----:B------:R-:W-:Y:S05]  /*49a0*/  BSYNC B0 ;  /* 0x0000000000007941 */ /* 0x000fea0003800000 */
.L_x_102:
        /* <DEDUP_REMOVED lines=16> */
.L_x_94:
[----:B------:R-:W1:Y:S01]  /*4ab0*/  S2UR UR12, SR_CgaCtaId ;  /* 0x00000000000c79c3 */ /* 0x000e620000008800 */
[----:B------:R-:W-:Y:S01]  /*4ac0*/  UMOV UR11, 0x400 ;  /* 0x00000400000b7882 */ /* 0x000fe20000000000 */
[C---:B------:R-:W-:Y:S01]  /*4ad0*/  PRMT R21, R53.reuse, 0x7632, R21 ;  /* 0x0000763235157816 */ /* 0x040fe20000000015 */
[----:B------:R-:W-:Y:S01]  /*4ae0*/  ULDC.64 UR22, c[0x0][0x290] ;  /* 0x0000a40000167ab9 */ /* 0x000fe20000000a00 */
[----:B------:R-:W-:Y:S02]  /*4af0*/  SHF.L.U32 R53, R53, 0x10, RZ ;  /* 0x0000001035357819 */ /* 0x000fe400000006ff */
[----:B------:R-:W-:Y:S02]  /*4b00*/  SHF.R.S32.HI R20, RZ, 0x1f, R61 ;  /* 0x0000001fff147819 */ /* 0x000fe4000001143d */
[----:B------:R-:W-:Y:S01]  /*4b10*/  ISETP.GE.U32.AND P0, PT, R61, UR22, PT ;  /* 0x000000163d007c0c */ /* 0x000fe2000bf06070 */
[----:B------:R-:W-:Y:S01]  /*4b20*/  FADD.FTZ R53, R53, -UR13 ;  /* 0x8000000d35357e21 */ /* 0x000fe20008010000 */
[----:B------:R-:W-:-:S02]  /*4b30*/  SHF.L.U32 R54, R54, 0x10, RZ ;  /* 0x0000001036367819 */ /* 0x000fc400000006ff */
[----:B------:R-:W-:Y:S01]  /*4b40*/  ISETP.GE.AND.EX P0, PT, R20, UR23, PT, P0 ;  /* 0x0000001714007c0c */ /* 0x000fe2000bf06300 */
[----:B------:R-:W-:Y:S01]  /*4b50*/  FMUL.FTZ R53, R53, UR18 ;  /* 0x0000001235357c20 */ /* 0x000fe20008410000 */
[----:B-1----:R-:W-:-:S09]  /*4b60*/  ULEA UR11, UR12, UR11, 0x18 ;  /* 0x0000000b0c0b7291 */ /* 0x002fd2000f8ec03f */
[----:B------:R0:W-:Y:S01]  /*4b70*/  @!P2 STS.64 [UR11+0xc8], R14 ;  /* 0x0000c80eff00a988 */ /* 0x0001e20008000a0b */
[----:B------:R-:W-:Y:S01]  /*4b80*/  BAR.SYNC.DEFER_BLOCKING 0x0 ;  /* 0x0000000000007b1d */ /* 0x000fe20000010000 */
[----:B0-----:R-:W-:Y:S02]  /*4b90*/  SHF.L.U32 R14, R21, 0x10, RZ ;  /* 0x00000010150e7819 */ /* 0x001fe400000006ff */
[----:B------:R-:W-:-:S03]  /*4ba0*/  SHF.L.U32 R15, R52, 0x10, RZ ;  /* 0x00000010340f7819 */ /* 0x000fc600000006ff */
[----:B------:R-:W-:-:S04]  /*4bb0*/  FADD.FTZ R14, R14, -UR13 ;  /* 0x8000000d0e0e7e21 */ /* 0x000fc80008010000 */
[----:B------:R-:W-:Y:S01]  /*4bc0*/  FMUL.FTZ R40, R14, UR18 ;  /* 0x000000120e287c20 */ /* 0x000fe20008410000 */
[----:B------:R-:W0:Y:S01]  /*4bd0*/  LDS.64 R16, [UR11+0xc8] ;  /* 0x0000c80bff107984 */ /* 0x000e220008000a00 */
[----:B------:R-:W-:Y:S02]  /*4be0*/  ULDC UR11, c[0x0][0x2bc] ;  /* 0x0000af00000b7ab9 */ /* 0x000fe40000000800 */
[----:B0-----:R-:W-:Y:S01]  /*4bf0*/  FMUL.FTZ R18, R16, UR11 ;  /* 0x0000000b10127c20 */ /* 0x001fe20008410000 */
[----:B------:R-:W-:Y:S01]  /*4c00*/  PRMT R16, R52, 0x7632, R16 ;  /* 0x0000763234107816 */ /* 0x000fe20000000010 */
[----:B------:R-:W-:-:S03]  /*4c10*/  FMUL.FTZ R19, R17, UR11 ;  /* 0x0000000b11137c20 */ /* 0x000fc60008410000 */
        /* <DEDUP_REMOVED lines=20> */
.L_x_104:
[----:B------:R-:W-:Y:S04]  /*4d60*/  BSSY B0, `(.L_x_105) ;  /* 0x0000014000007945 */ /* 0x000fe80003800000 */
[----:B------:R-:W-:Y:S05]  /*4d70*/  @!P1 BRA `(.L_x_106) ;  /* 0x0000000000489947 */ /* 0x000fea0003800000 */
[C-C-:B------:R-:W-:Y:S01]  /*4d80*/  FFMA.FTZ R14, R18.reuse, R53, R19.reuse ;  /* 0x00000035120e7223 */ /* 0x140fe20000010013 */
[----:B------:R-:W-:Y:S01]  /*4d90*/  ULDC.64 UR20, c[0x0][0x288] ;  /* 0x0000a20000147ab9 */ /* 0x000fe20000000a00 */
[----:B------:R-:W-:Y:S01]  /*4da0*/  FFMA.FTZ R21, R18, R40, R19 ;  /* 0x0000002812157223 */ /* 0x000fe20000010013 */
[----:B------:R-:W-:Y:S02]  /*4db0*/  IMAD R35, R3, UR20, RZ ;  /* 0x0000001403237c24 */ /* 0x000fe4000f8e02ff */
[----:B------:R-:W-:Y:S01]  /*4dc0*/  FFMA.FTZ R17, R15, R10, -R14 ;  /* 0x0000000a0f117223 */ /* 0x000fe2000001080e */
[----:B------:R-:W-:Y:S01]  /*4dd0*/  MOV R14, R66 ;  /* 0x00000042000e7202 */ /* 0x000fe20000000f00 */
[----:B------:R-:W-:Y:S01]  /*4de0*/  FFMA.FTZ R21, R16, R11, -R21 ;  /* 0x0000000b10157223 */ /* 0x000fe20000010815 */
[----:B------:R-:W-:Y:S01]  /*4df0*/  MOV R15, R69 ;  /* 0x00000045000f7202 */ /* 0x000fe20000000f00 */
[C---:B------:R-:W-:Y:S02]  /*4e00*/  IMAD R35, R62.reuse, UR21, R35 ;  /* 0x000000153e237c24 */ /* 0x040fe4000f8e0223 */
[----:B------:R-:W-:Y:S01]  /*4e10*/  FMUL.FTZ R36, R17, UR18 ;  /* 0x0000001211247c20 */ /* 0x000fe20008410000 */
[----:B------:R-:W-:Y:S01]  /*4e20*/  FMUL.FTZ R21, R21, UR18 ;  /* 0x0000001215157c20 */ /* 0x000fe20008410000 */
[----:B------:R-:W-:Y:S01]  /*4e30*/  IMAD.WIDE.U32 R14, R62, UR20, R14 ;  /* 0x000000143e0e7c25 */ /* 0x000fe2000f8e000e */
[----:B------:R-:W-:-:S03]  /*4e40*/  ULDC.64 UR20, c[0x0][0x210] ;  /* 0x0000840000147ab9 */ /* 0x000fc60000000a00 */
[----:B------:R-:W-:Y:S02]  /*4e50*/  F2FP.BF16.F32.PACK_AB R21, R21, R36 ;  /* 0x000000241515723e */ /* 0x000fe400000010ff */
[----:B------:R-:W-:Y:S02]  /*4e60*/  LEA R16, P2, R14, UR20, 0x1 ;  /* 0x000000140e107c11 */ /* 0x000fe4000f8408ff */
[----:B------:R-:W-:-:S04]  /*4e70*/  IADD3 R35, R15, R35, RZ ;  /* 0x000000230f237210 */ /* 0x000fc80007ffe0ff */
[----:B------:R-:W-:-:S05]  /*4e80*/  LEA.HI.X R17, R14, UR21, R35, 0x1, P2 ;  /* 0x000000150e117c11 */ /* 0x000fca00090f0c23 */
[----:B------:R0:W-:Y:S02]  /*4e90*/  STG.E desc[UR14][R16.64], R21 ;  /* 0x0000001510007986 */ /* 0x0001e4000c10190e */
.L_x_106:
[----:B------:R-:W-:Y:S05]  /*4ea0*/  BSYNC B0 ;  /* 0x0000000000007941 */ /* 0x000fea0003800000 */
.L_x_105:
[----:B------:R-:W-:Y:S01]  /*4eb0*/  SHF.L.U32 R4, R4, 0x10, RZ ;  /* 0x0000001004047819 */ /* 0x000fe200000006ff */
[----:B------:R-:W-:Y:S01]  /*4ec0*/  FADD.FTZ R54, R54, -UR13 ;  /* 0x8000000d36367e21 */ /* 0x000fe20008010000 */
[----:B------:R-:W-:Y:S02]  /*4ed0*/  ISETP.GE.U32.AND P2, PT, R60, UR22, PT ;  /* 0x000000163c007c0c */ /* 0x000fe4000bf46070 */
[----:B------:R-:W-:Y:S01]  /*4ee0*/  ISETP.GT.U32.OR P0, PT, R63, 0x29f, P0 ;  /* 0x0000029f3f00780c */ /* 0x000fe20000704470 */
[----:B------:R-:W-:Y:S01]  /*4ef0*/  FADD.FTZ R14, R4, -UR13 ;  /* 0x8000000d040e7e21 */ /* 0x000fe20008010000 */
[----:B------:R-:W-:Y:S01]  /*4f00*/  SHF.L.U32 R51, R51, 0x10, RZ ;  /* 0x0000001033337819 */ /* 0x000fe200000006ff */
[----:B------:R-:W-:Y:S01]  /*4f10*/  FMUL.FTZ R39, R54, UR18 ;  /* 0x0000001236277c20 */ /* 0x000fe20008410000 */
[----:B------:R-:W-:Y:S01]  /*4f20*/  SHF.L.U32 R34, R34, 0x10, RZ ;  /* 0x0000001022227819 */ /* 0x000fe200000006ff */
[----:B------:R-:W-:Y:S01]  /*4f30*/  FMUL.FTZ R40, R14, UR18 ;  /* 0x000000120e287c20 */ /* 0x000fe20008410000 */
[----:B------:R-:W-:Y:S01]  /*4f40*/  SHF.R.S32.HI R4, RZ, 0x1f, R60 ;  /* 0x0000001fff047819 */ /* 0x000fe2000001143c */
[----:B------:R-:W-:Y:S06]  /*4f50*/  @!P5 BRA `(.L_x_107) ;  /* 0x000000000048d947 */ /* 0x000fec0003800000 */
[----:B------:R-:W-:Y:S01]  /*4f60*/  FFMA.FTZ R15, R40, R11, R13 ;  /* 0x0000000b280f7223 */ /* 0x000fe2000001000d */
[----:B------:R-:W-:-:S03]  /*4f70*/  FFMA.FTZ R14, R39, R10, R12 ;  /* 0x0000000a270e7223 */ /* 0x000fc6000001000c */
[----:B0-----:R-:W-:Y:S01]  /*4f80*/  FMUL.FTZ R21, R15, -1.4426950216293334961 ;  /* 0xbfb8aa3b0f157820 */ /* 0x001fe20000410000 */
        /* <DEDUP_REMOVED lines=15> */
.L_x_107:
[----:B------:R-:W-:Y:S04]  /*5080*/  BSSY B0, `(.L_x_108) ;  /* 0x0000014000007945 */ /* 0x000fe80003800000 */
[----:B------:R-:W-:Y:S05]  /*5090*/  @P0 BRA `(.L_x_109) ;  /* 0x0000000000480947 */ /* 0x000fea0003800000 */
[C-C-:B------:R-:W-:Y:S01]  /*50a0*/  FFMA.FTZ R14, R18.reuse, R39, R19.reuse ;  /* 0x00000027120e7223 */ /* 0x140fe20000010013 */
[----:B------:R-:W-:Y:S01]  /*50b0*/  FFMA.FTZ R15, R18, R40, R19 ;  /* 0x00000028120f7223 */ /* 0x000fe20000010013 */
[----:B------:R-:W-:Y:S02]  /*50c0*/  ULDC.64 UR20, c[0x0][0x288] ;  /* 0x0000a20000147ab9 */ /* 0x000fe40000000a00 */
[----:B0-----:R-:W-:Y:S02]  /*50d0*/  IMAD R16, R20, UR20, RZ ;  /* 0x0000001414107c24 */ /* 0x001fe4000f8e02ff */
[----:B------:R-:W-:Y:S01]  /*50e0*/  FFMA.FTZ R51, R51, R10, -R14 ;  /* 0x0000000a33337223 */ /* 0x000fe2000001080e */
[----:B------:R-:W-:Y:S01]  /*50f0*/  FFMA.FTZ R20, R34, R11, -R15 ;  /* 0x0000000b22147223 */ /* 0x000fe2000001080f */
[----:B------:R-:W-:Y:S01]  /*5100*/  MOV R14, R66 ;  /* 0x00000042000e7202 */ /* 0x000fe20000000f00 */
[----:B------:R-:W-:Y:S01]  /*5110*/  IMAD R17, R61, UR21, R16 ;  /* 0x000000153d117c24 */ /* 0x000fe2000f8e0210 */
[----:B------:R-:W-:Y:S01]  /*5120*/  MOV R15, R69 ;  /* 0x00000045000f7202 */ /* 0x000fe20000000f00 */
[----:B------:R-:W-:Y:S01]  /*5130*/  FMUL.FTZ R51, R51, UR18 ;  /* 0x0000001233337c20 */ /* 0x000fe20008410000 */
[----:B------:R-:W-:Y:S01]  /*5140*/  FMUL.FTZ R20, R20, UR18 ;  /* 0x0000001214147c20 */ /* 0x000fe20008410000 */
[----:B------:R-:W-:Y:S01]  /*5150*/  IMAD.WIDE.U32 R14, R61, UR20, R14 ;  /* 0x000000143d0e7c25 */ /* 0x000fe2000f8e000e */
[----:B------:R-:W-:-:S02]  /*5160*/  ULDC.64 UR20, c[0x0][0x210] ;  /* 0x0000840000147ab9 */ /* 0x000fc40000000a00 */
[----:B------:R-:W-:Y:S02]  /*5170*/  LEA R16, P0, R14, UR20, 0x1 ;  /* 0x000000140e107c11 */ /* 0x000fe4000f8008ff */
[----:B------:R-:W-:Y:S02]  /*5180*/  IADD3 R17, R15, R17, RZ ;  /* 0x000000110f117210 */ /* 0x000fe40007ffe0ff */
[----:B------:R-:W-:Y:S02]  /*5190*/  F2FP.BF16.F32.PACK_AB R15, R20, R51 ;  /* 0x00000033140f723e */ /* 0x000fe400000010ff */
[----:B------:R-:W-:-:S05]  /*51a0*/  LEA.HI.X R17, R14, UR21, R17, 0x1, P0 ;  /* 0x000000150e117c11 */ /* 0x000fca00080f0c11 */
[----:B------:R1:W-:Y:S02]  /*51b0*/  STG.E desc[UR14][R16.64], R15 ;  /* 0x0000000f10007986 */ /* 0x0003e4000c10190e */
.L_x_109:
[----:B------:R-:W-:Y:S05]  /*51c0*/  BSYNC B0 ;  /* 0x0000000000007941 */ /* 0x000fea0003800000 */
.L_x_108:
[----:B------:R-:W-:Y:S02]  /*51d0*/  SHF.L.U32 R49, R49, 0x10, RZ ;  /* 0x0000001031317819 */ /* 0x000fe400000006ff */
[----:B------:R-:W-:Y:S02]  /*51e0*/  SHF.L.U32 R33, R33, 0x10, RZ ;  /* 0x0000001021217819 */ /* 0x000fe400000006ff */
[----:B------:R-:W-:Y:S01]  /*51f0*/  SHF.R.S32.HI R20, RZ, 0x1f, R59 ;  /* 0x0000001fff147819 */ /* 0x000fe2000001143b */
[----:B------:R-:W-:Y:S01]  /*5200*/  FADD.FTZ R49, R49, -UR13 ;  /* 0x8000000d31317e21 */ /* 0x000fe20008010000 */
[----:B------:R-:W-:Y:S01]  /*5210*/  ISETP.GE.U32.AND P0, PT, R59, UR22, PT ;  /* 0x000000163b007c0c */ /* 0x000fe2000bf06070 */
[----:B------:R-:W-:Y:S01]  /*5220*/  FADD.FTZ R33, R33, -UR13 ;  /* 0x8000000d21217e21 */ /* 0x000fe20008010000 */
[----:B------:R-:W-:Y:S01]  /*5230*/  ISETP.GE.AND.EX P2, PT, R4, UR23, PT, P2 ;  /* 0x0000001704007c0c */ /* 0x000fe2000bf46320 */
[----:B------:R-:W-:Y:S01]  /*5240*/  FMUL.FTZ R49, R49, UR18 ;  /* 0x0000001231317c20 */ /* 0x000fe20008410000 */
[----:B------:R-:W-:Y:S01]  /*5250*/  ISETP.GE.AND.EX P0, PT, R20, UR23, PT, P0 ;  /* 0x0000001714007c0c */ /* 0x000fe2000bf06300 */
[----:B------:R-:W-:Y:S01]  /*5260*/  FMUL.FTZ R36, R33, UR18 ;  /* 0x0000001221247c20 */ /* 0x000fe20008410000 */
[----:B------:R-:W-:-:S02]  /*5270*/  ISETP.GT.U32.OR P2, PT, R63, 0x29f, P2 ;  /* 0x0000029f3f00780c */ /* 0x000fc40001744470 */
[----:B-1----:R-:W-:Y:S02]  /*5280*/  SHF.L.U32 R15, R48, 0x10, RZ ;  /* 0x00000010300f7819 */ /* 0x002fe400000006ff */
[----:B------:R-:W-:Y:S02]  /*5290*/  SHF.L.U32 R32, R32, 0x10, RZ ;  /* 0x0000001020207819 */ /* 0x000fe400000006ff */
[----:B------:R-:W-:Y:S01]  /*52a0*/  SHF.L.U32 R50, R50, 0x10, RZ ;  /* 0x0000001032327819 */ /* 0x000fe200000006ff */
[----:B------:R-:W-:Y:S06]  /*52b0*/  @!P5 BRA `(.L_x_110) ;  /* 0x000000000048d947 */ /* 0x000fec0003800000 */
[----:B0-----:R-:W-:Y:S01]  /*52c0*/  FFMA.FTZ R16, R36, R11, R13 ;  /* 0x0000000b24107223 */ /* 0x001fe2000001000d */
        /* <DEDUP_REMOVED lines=17> */
.L_x_110:
[----:B------:R-:W-:Y:S04]  /*53e0*/  BSSY B0, `(.L_x_111) ;  /* 0x0000014000007945 */ /* 0x000fe80003800000 */
[----:B------:R-:W-:Y:S05]  /*53f0*/  @P2 BRA `(.L_x_112) ;  /* 0x0000000000482947 */ /* 0x000fea0003800000 */
[C-C-:B------:R-:W-:Y:S01]  /*5400*/  FFMA.FTZ R14, R18.reuse, R49, R19.reuse ;  /* 0x00000031120e7223 */ /* 0x140fe20000010013 */
[----:B------:R-:W-:Y:S01]  /*5410*/  ULDC.64 UR20, c[0x0][0x288] ;  /* 0x0000a20000147ab9 */ /* 0x000fe20000000a00 */
[----:B0-----:R-:W-:Y:S01]  /*5420*/  FFMA.FTZ R17, R18, R36, R19 ;  /* 0x0000002412117223 */ /* 0x001fe20000010013 */
[----:B------:R-:W-:Y:S02]  /*5430*/  IMAD R21, R4, UR20, RZ ;  /* 0x0000001404157c24 */ /* 0x000fe4000f8e02ff */
[----:B------:R-:W-:Y:S01]  /*5440*/  FFMA.FTZ R16, R15, R10, -R14 ;  /* 0x0000000a0f107223 */ /* 0x000fe2000001080e */
[----:B------:R-:W-:Y:S01]  /*5450*/  MOV R14, R66 ;  /* 0x00000042000e7202 */ /* 0x000fe20000000f00 */
[----:B------:R-:W-:Y:S01]  /*5460*/  FFMA.FTZ R4, R32, R11, -R17 ;  /* 0x0000000b20047223 */ /* 0x000fe20000010811 */
[----:B------:R-:W-:Y:S01]  /*5470*/  MOV R15, R69 ;  /* 0x00000045000f7202 */ /* 0x000fe20000000f00 */
[----:B------:R-:W-:Y:S02]  /*5480*/  IMAD R17, R60, UR21, R21 ;  /* 0x000000153c117c24 */ /* 0x000fe4000f8e0215 */
        /* <DEDUP_REMOVED lines=9> */
.L_x_112:
[----:B------:R-:W-:Y:S05]  /*5520*/  BSYNC B0 ;  /* 0x0000000000007941 */ /* 0x000fea0003800000 */
.L_x_111:
[----:B------:R-:W-:Y:S01]  /*5530*/  SHF.L.U32 R31, R31, 0x10, RZ ;  /* 0x000000101f1f7819 */ /* 0x000fe200000006ff */
[----:B------:R-:W-:Y:S01]  /*5540*/  FADD.FTZ R50, R50, -UR13 ;  /* 0x8000000d32327e21 */ /* 0x000fe20008010000 */
[----:B------:R-:W-:Y:S02]  /*5550*/  SHF.L.U32 R47, R47, 0x10, RZ ;  /* 0x000000102f2f7819 */ /* 0x000fe400000006ff */
[----:B------:R-:W-:Y:S01]  /*5560*/  ISETP.GT.U32.OR P0, PT, R63, 0x29f, P0 ;  /* 0x0000029f3f00780c */ /* 0x000fe20000704470 */
[----:B------:R-:W-:Y:S01]  /*5570*/  FADD.FTZ R31, R31, -UR13 ;  /* 0x8000000d1f1f7e21 */ /* 0x000fe20008010000 */
[----:B------:R-:W-:Y:S01]  /*5580*/  SHF.L.U32 R30, R30, 0x10, RZ ;  /* 0x000000101e1e7819 */ /* 0x000fe200000006ff */
[----:B------:R-:W-:Y:S01]  /*5590*/  FMUL.FTZ R37, R50, UR18 ;  /* 0x0000001232257c20 */ /* 0x000fe20008410000 */
[----:B0-----:R-:W-:Y:S01]  /*55a0*/  SHF.R.S32.HI R21, RZ, 0x1f, R58 ;  /* 0x0000001fff157819 */ /* 0x001fe2000001143a */
[----:B------:R-:W-:Y:S01]  /*55b0*/  FMUL.FTZ R36, R31, UR18 ;  /* 0x000000121f247c20 */ /* 0x000fe20008410000 */
[----:B------:R-:W-:Y:S01]  /*55c0*/  SHF.R.S32.HI R4, RZ, 0x1f, R57 ;  /* 0x0000001fff047819 */ /* 0x000fe20000011439 */
[----:B------:R-:W-:Y:S06]  /*55d0*/  @!P5 BRA `(.L_x_113) ;  /* 0x000000000048d947 */ /* 0x000fec0003800000 */
[----:B-1----:R-:W-:Y:S01]  /*55e0*/  FFMA.FTZ R15, R36, R11, R13 ;  /* 0x0000000b240f7223 */ /* 0x002fe2000001000d */
        /* <DEDUP_REMOVED lines=17> */
.L_x_113:
[----:B------:R-:W-:Y:S04]  /*5700*/  BSSY B0, `(.L_x_114) ;  /* 0x0000014000007945 */ /* 0x000fe80003800000 */
[----:B------:R-:W-:Y:S05]  /*5710*/  @P0 BRA `(.L_x_115) ;  /* 0x0000000000480947 */ /* 0x000fea0003800000 */
[C-C-:B------:R-:W-:Y:S01]  /*5720*/  FFMA.FTZ R14, R18.reuse, R37, R19.reuse ;  /* 0x00000025120e7223 */ /* 0x140fe20000010013 */
[----:B-1----:R-:W-:Y:S01]  /*5730*/  FFMA.FTZ R15, R18, R36, R19 ;  /* 0x00000024120f7223 */ /* 0x002fe20000010013 */
[----:B------:R-:W-:Y:S02]  /*5740*/  ULDC.64 UR20, c[0x0][0x288] ;  /* 0x0000a20000147ab9 */ /* 0x000fe40000000a00 */
[----:B------:R-:W-:Y:S02]  /*5750*/  IMAD R16, R20, UR20, RZ ;  /* 0x0000001414107c24 */ /* 0x000fe4000f8e02ff */
        /* <DEDUP_REMOVED lines=14> */
.L_x_115:
[----:B------:R-:W-:Y:S05]  /*5840*/  BSYNC B0 ;  /* 0x0000000000007941 */ /* 0x000fea0003800000 */
.L_x_114:
[----:B------:R-:W-:Y:S02]  /*5850*/  SHF.L.U32 R45, R45, 0x10, RZ ;  /* 0x000000102d2d7819 */ /* 0x000fe400000006ff */
[----:B------:R-:W-:Y:S02]  /*5860*/  SHF.L.U32 R29, R29, 0x10, RZ ;  /* 0x000000101d1d7819 */ /* 0x000fe400000006ff */
[----:B------:R-:W-:Y:S01]  /*5870*/  ISETP.GE.U32.AND P0, PT, R58, UR22, PT ;  /* 0x000000163a007c0c */ /* 0x000fe2000bf06070 */
[----:B------:R-:W-:Y:S01]  /*5880*/  FADD.FTZ R45, R45, -UR13 ;  /* 0x8000000d2d2d7e21 */ /* 0x000fe20008010000 */
[----:B------:R-:W-:Y:S01]  /*5890*/  ISETP.GE.U32.AND P2, PT, R57, UR22, PT ;  /* 0x0000001639007c0c */ /* 0x000fe2000bf46070 */
[----:B------:R-:W-:Y:S01]  /*58a0*/  FADD.FTZ R29, R29, -UR13 ;  /* 0x8000000d1d1d7e21 */ /* 0x000fe20008010000 */
[----:B01----:R-:W-:Y:S01]  /*58b0*/  SHF.R.S32.HI R15, RZ, 0x1f, R56 ;  /* 0x0000001fff0f7819 */ /* 0x003fe20000011438 */
[----:B------:R-:W-:Y:S01]  /*58c0*/  FMUL.FTZ R45, R45, UR18 ;  /* 0x000000122d2d7c20 */ /* 0x000fe20008410000 */
[----:B------:R-:W-:Y:S01]  /*58d0*/  SHF.R.S32.HI R14, RZ, 0x1f, R55 ;  /* 0x0000001fff0e7819 */ /* 0x000fe20000011437 */
[----:B------:R-:W-:Y:S01]  /*58e0*/  FMUL.FTZ R34, R29, UR18 ;  /* 0x000000121d227c20 */ /* 0x000fe20008410000 */
[----:B------:R-:W-:-:S02]  /*58f0*/  ISETP.GE.U32.AND P4, PT, R56, UR22, PT ;  /* 0x0000001638007c0c */ /* 0x000fc4000bf86070 */
[----:B------:R-:W-:Y:S02]  /*5900*/  ISETP.GE.U32.AND P3, PT, R55, UR22, PT ;  /* 0x0000001637007c0c */ /* 0x000fe4000bf66070 */
[----:B------:R-:W-:Y:S02]  /*5910*/  ISETP.GE.AND.EX P0, PT, R21, UR23, PT, P0 ;  /* 0x0000001715007c0c */ /* 0x000fe4000bf06300 */
[----:B------:R-:W-:Y:S02]  /*5920*/  ISETP.GE.AND.EX P2, PT, R4, UR23, PT, P2 ;  /* 0x0000001704007c0c */ /* 0x000fe4000bf46320 */
[----:B------:R-:W-:Y:S02]  /*5930*/  ISETP.GE.AND.EX P4, PT, R15, UR23, PT, P4 ;  /* 0x000000170f007c0c */ /* 0x000fe4000bf86340 */
[----:B------:R-:W-:Y:S02]  /*5940*/  ISETP.GE.AND.EX P3, PT, R14, UR23, PT, P3 ;  /* 0x000000170e007c0c */ /* 0x000fe4000bf66330 */
[----:B------:R-:W-:-:S02]  /*5950*/  SHF.L.U32 R17, R44, 0x10, RZ ;  /* 0x000000102c117819 */ /* 0x000fc400000006ff */
[C---:B------:R-:W-:Y:S02]  /*5960*/  ISETP.GT.U32.OR P0, PT, R63.reuse, 0x29f, P0 ;  /* 0x0000029f3f00780c */ /* 0x040fe40000704470 */
[----:B------:R-:W-:Y:S02]  /*5970*/  ISETP.GT.U32.OR P2, PT, R63, 0x29f, P2 ;  /* 0x0000029f3f00780c */ /* 0x000fe40001744470 */
[----:B------:R-:W-:Y:S02]  /*5980*/  SHF.L.U32 R28, R28, 0x10, RZ ;  /* 0x000000101c1c7819 */ /* 0x000fe400000006ff */
        /* <DEDUP_REMOVED lines=21> */
.L_x_116:
[----:B------:R-:W-:Y:S04]  /*5ae0*/  BSSY B0, `(.L_x_117) ;  /* 0x0000014000007945 */ /* 0x000fe80003800000 */
[----:B------:R-:W-:Y:S05]  /*5af0*/  @P0 BRA `(.L_x_118) ;  /* 0x0000000000480947 */ /* 0x000fea0003800000 */
        /* <DEDUP_REMOVED lines=18> */
.L_x_118:
[----:B------:R-:W-:Y:S05]  /*5c20*/  BSYNC B0 ;  /* 0x0000000000007941 */ /* 0x000fea0003800000 */
.L_x_117:
[----:B------:R-:W-:Y:S01]  /*5c30*/  FADD.FTZ R46, R46, -UR13 ;  /* 0x8000000d2e2e7e21 */ /* 0x000fe20008010000 */
[----:B------:R-:W-:Y:S01]  /*5c40*/  FADD.FTZ R27, R27, -UR13 ;  /* 0x8000000d1b1b7e21 */ /* 0x000fe20008010000 */
[----:B------:R-:W-:Y:S02]  /*5c50*/  SHF.L.U32 R5, R5, 0x10, RZ ;  /* 0x0000001005057819 */ /* 0x000fe400000006ff */
[----:B------:R-:W-:Y:S01]  /*5c60*/  SHF.L.U32 R26, R26, 0x10, RZ ;  /* 0x000000101a1a7819 */ /* 0x000fe200000006ff */
[----:B------:R-:W-:Y:S01]  /*5c70*/  FMUL.FTZ R33, R46, UR18 ;  /* 0x000000122e217c20 */ /* 0x000fe20008410000 */
[----:B------:R-:W-:Y:S01]  /*5c80*/  FMUL.FTZ R32, R27, UR18 ;  /* 0x000000121b207c20 */ /* 0x000fe20008410000 */
        /* <DEDUP_REMOVED lines=19> */
.L_x_119:
        /* <DEDUP_REMOVED lines=10> */
[----:B------:R-:W-:Y:S02]  /*5e60*/  FMUL.FTZ R21, R20, UR18 ;  /* 0x0000001214157c20 */ /* 0x000fe40008410000 */
[----:B------:R-:W-:Y:S01]  /*5e70*/  FMUL.FTZ R20, R26, UR18 ;  /* 0x000000121a147c20 */ /* 0x000fe20008410000 */
[----:B------:R-:W-:-:S04]  /*5e80*/  IMAD.WIDE.U32 R16, R57, UR20, R4 ;  /* 0x0000001439107c25 */ /* 0x000fc8000f8e0004 */
[----:B------:R-:W-:Y:S01]  /*5e90*/  IMAD R5, R57, UR21, R28 ;  /* 0x0000001539057c24 */ /* 0x000fe2000f8e021c */
[----:B------:R-:W-:Y:S02]  /*5ea0*/  ULDC.64 UR20, c[0x0][0x210] ;  /* 0x0000840000147ab9 */ /* 0x000fe40000000a00 */
[----:B------:R-:W-:Y:S02]  /*5eb0*/  LEA R4, P0, R16, UR20, 0x1 ;  /* 0x0000001410047c11 */ /* 0x000fe4000f8008ff */
[----:B------:R-:W-:Y:S02]  /*5ec0*/  IADD3 R5, R17, R5, RZ ;  /* 0x0000000511057210 */ /* 0x000fe40007ffe0ff */
[----:B------:R-:W-:Y:S02]  /*5ed0*/  F2FP.BF16.F32.PACK_AB R17, R20, R21 ;  /* 0x000000151411723e */ /* 0x000fe400000010ff */
[----:B------:R-:W-:-:S05]  /*5ee0*/  LEA.HI.X R5, R16, UR21, R5, 0x1, P0 ;  /* 0x0000001510057c11 */ /* 0x000fca00080f0c05 */
[----:B------:R1:W-:Y:S02]  /*5ef0*/  STG.E desc[UR14][R4.64], R17 ;  /* 0x0000001104007986 */ /* 0x0003e4000c10190e */
.L_x_121:
[----:B------:R-:W-:Y:S05]  /*5f00*/  BSYNC B0 ;  /* 0x0000000000007941 */ /* 0x000fea0003800000 */
.L_x_120:
[----:B------:R-:W-:Y:S02]  /*5f10*/  SHF.L.U32 R6, R6, 0x10, RZ ;  /* 0x0000001006067819 */ /* 0x000fe400000006ff */
[----:B------:R-:W-:Y:S02]  /*5f20*/  SHF.L.U32 R25, R25, 0x10, RZ ;  /* 0x0000001019197819 */ /* 0x000fe400000006ff */
[----:B------:R-:W-:Y:S01]  /*5f30*/  SHF.L.U32 R7, R7, 0x10, RZ ;  /* 0x0000001007077819 */ /* 0x000fe200000006ff */
[----:B------:R-:W-:Y:S01]  /*5f40*/  FADD.FTZ R6, R6, -UR13 ;  /* 0x8000000d06067e21 */ /* 0x000fe20008010000 */
[----:B------:R-:W-:Y:S01]  /*5f50*/  ISETP.GT.U32.OR P4, PT, R63, 0x29f, P4 ;  /* 0x0000029f3f00780c */ /* 0x000fe20002784470 */
[----:B------:R-:W-:Y:S01]  /*5f60*/  FADD.FTZ R25, R25, -UR13 ;  /* 0x8000000d19197e21 */ /* 0x000fe20008010000 */
[----:B------:R-:W-:Y:S01]  /*5f70*/  ISETP.GT.U32.OR P3, PT, R63, 0x29f, P3 ;  /* 0x0000029f3f00780c */ /* 0x000fe20001f64470 */
[----:B------:R-:W-:Y:S01]  /*5f80*/  FMUL.FTZ R27, R6, UR18 ;  /* 0x00000012061b7c20 */ /* 0x000fe20008410000 */
[----:B------:R-:W-:Y:S01]  /*5f90*/  SHF.L.U32 R24, R24, 0x10, RZ ;  /* 0x0000001018187819 */ /* 0x000fe200000006ff */
[----:B------:R-:W-:Y:S01]  /*5fa0*/  FMUL.FTZ R26, R25, UR18 ;  /* 0x00000012191a7c20 */ /* 0x000fe20008410000 */
[----:B------:R-:W-:-:S02]  /*5fb0*/  SHF.L.U32 R28, R8, 0x10, RZ ;  /* 0x00000010081c7819 */ /* 0x000fc400000006ff */
[----:B------:R-:W-:Y:S01]  /*5fc0*/  SHF.L.U32 R23, R23, 0x10, RZ ;  /* 0x0000001017177819 */ /* 0x000fe200000006ff */
[----:B------:R-:W-:Y:S06]  /*5fd0*/  @!P5 BRA `(.L_x_122) ;  /* 0x000000000048d947 */ /* 0x000fec0003800000 */
[----:B-1----:R-:W-:Y:S01]  /*5fe0*/  FFMA.FTZ R4, R27, R10, R12 ;  /* 0x0000000a1b047223 */ /* 0x002fe2000001000c */
[----:B------:R-:W-:-:S03]  /*5ff0*/  FFMA.FTZ R5, R26, R11, R13 ;  /* 0x0000000b1a057223 */ /* 0x000fc6000001000d */
[----:B------:R-:W-:Y:S01]  /*6000*/  FMUL.FTZ R6, R4, -1.4426950216293334961 ;  /* 0xbfb8aa3b04067820 */ /* 0x000fe20000410000 */
[----:B------:R-:W-:-:S05]  /*6010*/  FMUL.FTZ R16, R5, -1.4426950216293334961 ;  /* 0xbfb8aa3b05107820 */ /* 0x000fca0000410000 */
[----:B------:R-:W1:Y:S08]  /*6020*/  MUFU.EX2 R6, R6 ;  /* 0x0000000600067308 */ /* 0x000e700000000800 */
[----:B------:R-:W0:Y:S01]  /*6030*/  MUFU.EX2 R16, R16 ;  /* 0x0000001000107308 */ /* 0x000e220000000800 */
[----:B-1----:R-:W-:-:S07]  /*6040*/  FADD.FTZ R8, R6, 1 ;  /* 0x3f80000006087421 */ /* 0x002fce0000010000 */
[----:B------:R-:W1:Y:S01]  /*6050*/  MUFU.RCP R8, R8 ;  /* 0x0000000800087308 */ /* 0x000e620000001000 */
[----:B0-----:R-:W-:-:S07]  /*6060*/  FADD.FTZ R17, R16, 1 ;  /* 0x3f80000010117421 */ /* 0x001fce0000010000 */
[----:B------:R-:W0:Y:S01]  /*6070*/  MUFU.RCP R17, R17 ;  /* 0x0000001100117308 */ /* 0x000e220000001000 */
[----:B-1----:R-:W-:Y:S01]  /*6080*/  FADD.FTZ R21, -R8, 1 ;  /* 0x3f80000008157421 */ /* 0x002fe20000010100 */
[----:B------:R-:W-:-:S03]  /*6090*/  FMUL.FTZ R7, R7, R8 ;  /* 0x0000000807077220 */ /* 0x000fc60000410000 */
[----:B------:R-:W-:Y:S01]  /*60a0*/  FFMA.FTZ R4, R4, R21, 1 ;  /* 0x3f80000004047423 */ /* 0x000fe20000010015 */
[----:B0-----:R-:W-:Y:S01]  /*60b0*/  FADD.FTZ R20, -R17, 1 ;  /* 0x3f80000011147421 */ /* 0x001fe20000010100 */
[----:B------:R-:W-:Y:S02]  /*60c0*/  FMUL.FTZ R24, R24, R17 ;  /* 0x0000001118187220 */ /* 0x000fe40000410000 */
[----:B------:R-:W-:Y:S01]  /*60d0*/  FMUL.FTZ R7, R7, R4 ;  /* 0x0000000407077220 */ /* 0x000fe20000410000 */
[----:B------:R-:W-:-:S04]  /*60e0*/  FFMA.FTZ R5, R5, R20, 1 ;  /* 0x3f80000005057423 */ /* 0x000fc80000010014 */
[----:B------:R-:W-:-:S07]  /*60f0*/  FMUL.FTZ R24, R24, R5 ;  /* 0x0000000518187220 */ /* 0x000fce0000410000 */
.L_x_122:
[----:B------:R-:W-:Y:S04]  /*6100*/  BSSY B0, `(.L_x_123) ;  /* 0x0000014000007945 */ /* 0x000fe80003800000 */
[----:B------:R-:W-:Y:S05]  /*6110*/  @P4 BRA `(.L_x_124) ;  /* 0x0000000000484947 */ /* 0x000fea0003800000 */
[C-C-:B-1----:R-:W-:Y:S01]  /*6120*/  FFMA.FTZ R4, R18.reuse, R27, R19.reuse ;  /* 0x0000001b12047223 */ /* 0x142fe20000010013 */
[----:B------:R-:W-:Y:S01]  /*6130*/  FFMA.FTZ R5, R18, R26, R19 ;  /* 0x0000001a12057223 */ /* 0x000fe20000010013 */
[----:B------:R-:W-:Y:S02]  /*6140*/  ULDC.64 UR20, c[0x0][0x288] ;  /* 0x0000a20000147ab9 */ /* 0x000fe40000000a00 */
[----:B------:R-:W-:Y:S01]  /*6150*/  FFMA.FTZ R8, R7, R10, -R4 ;  /* 0x0000000a07087223 */ /* 0x000fe20000010804 */
[----:B------:R-:W-:Y:S01]  /*6160*/  FFMA.FTZ R24, R24, R11, -R5 ;  /* 0x0000000b18187223 */ /* 0x000fe20000010805 */
[----:B------:R-:W-:Y:S01]  /*6170*/  MOV R4, R66 ;  /* 0x0000004200047202 */ /* 0x000fe20000000f00 */
[----:B------:R-:W-:Y:S01]  /*6180*/  IMAD R15, R15, UR20, RZ ;  /* 0x000000140f0f7c24 */ /* 0x000fe2000f8e02ff */
[----:B------:R-:W-:-:S03]  /*6190*/  MOV R5, R69 ;  /* 0x0000004500057202 */ /* 0x000fc60000000f00 */
[----:B------:R-:W-:-:S04]  /*61a0*/  IMAD.WIDE.U32 R6, R56, UR20, R4 ;  /* 0x0000001438067c25 */ /* 0x000fc8000f8e0004 */
[----:B------:R-:W-:Y:S01]  /*61b0*/  IMAD R5, R56, UR21, R15 ;  /* 0x0000001538057c24 */ /* 0x000fe2000f8e020f */
[----:B------:R-:W-:Y:S01]  /*61c0*/  ULDC.64 UR20, c[0x0][0x210] ;  /* 0x0000840000147ab9 */ /* 0x000fe20000000a00 */
[----:B------:R-:W-:Y:S01]  /*61d0*/  FMUL.FTZ R15, R8, UR18 ;  /* 0x00000012080f7c20 */ /* 0x000fe20008410000 */
[----:B------:R-:W-:Y:S01]  /*61e0*/  FMUL.FTZ R8, R24, UR18 ;  /* 0x0000001218087c20 */ /* 0x000fe20008410000 */
[----:B------:R-:W-:Y:S02]  /*61f0*/  LEA R4, P0, R6, UR20, 0x1 ;  /* 0x0000001406047c11 */ /* 0x000fe4000f8008ff */
[----:B------:R-:W-:Y:S02]  /*6200*/  IADD3 R5, R7, R5, RZ ;  /* 0x0000000507057210 */ /* 0x000fe40007ffe0ff */
[----:B------:R-:W-:Y:S02]  /*6210*/  F2FP.BF16.F32.PACK_AB R7, R8, R15 ;  /* 0x0000000f0807723e */ /* 0x000fe400000010ff */
[----:B------:R-:W-:-:S05]  /*6220*/  LEA.HI.X R5, R6, UR21, R5, 0x1, P0 ;  /* 0x0000001506057c11 */ /* 0x000fca00080f0c05 */
[----:B------:R2:W-:Y:S02]  /*6230*/  STG.E desc[UR14][R4.64], R7 ;  /* 0x0000000704007986 */ /* 0x0005e4000c10190e */
.L_x_124:
[----:B------:R-:W-:Y:S05]  /*6240*/  BSYNC B0 ;  /* 0x0000000000007941 */ /* 0x000fea0003800000 */
.L_x_123:
[----:B------:R-:W-:Y:S01]  /*6250*/  FADD.FTZ R28, R28, -UR13 ;  /* 0x8000000d1c1c7e21 */ /* 0x000fe20008010000 */
[----:B------:R-:W-:Y:S01]  /*6260*/  FADD.FTZ R23, R23, -UR13 ;  /* 0x8000000d17177e21 */ /* 0x000fe20008010000 */
[----:B------:R-:W-:Y:S02]  /*6270*/  SHF.L.U32 R9, R9, 0x10, RZ ;  /* 0x0000001009097819 */ /* 0x000fe400000006ff */
[----:B------:R-:W-:Y:S01]  /*6280*/  SHF.L.U32 R22, R22, 0x10, RZ ;  /* 0x0000001016167819 */ /* 0x000fe200000006ff */
[----:B0-----:R-:W-:Y:S01]  /*6290*/  FMUL.FTZ R21, R28, UR18 ;  /* 0x000000121c157c20 */ /* 0x001fe20008410000 */
[----:B------:R-:W-:Y:S01]  /*62a0*/  FMUL.FTZ R20, R23, UR18 ;  /* 0x0000001217147c20 */ /* 0x000fe20008410000 */
[----:B------:R-:W-:Y:S06]  /*62b0*/  @!P5 BRA `(.L_x_125) ;  /* 0x000000000048d947 */ /* 0x000fec0003800000 */
[----:B------:R-:W-:Y:S01]  /*62c0*/  FFMA.FTZ R12, R21, R10, R12 ;  /* 0x0000000a150c7223 */ /* 0x000fe2000001000c */
[----:B------:R-:W-:-:S03]  /*62d0*/  FFMA.FTZ R13, R20, R11, R13 ;  /* 0x0000000b140d7223 */ /* 0x000fc6000001000d */
[----:B-12---:R-:W-:Y:S01]  /*62e0*/  FMUL.FTZ R4, R12, -1.4426950216293334961 ;  /* 0xbfb8aa3b0c047820 */ /* 0x006fe20000410000 */
        /* <DEDUP_REMOVED lines=15> */
.L_x_125:
[----:B------:R-:W-:Y:S04]  /*63e0*/  BSSY B0, `(.L_x_126) ;  /* 0x0000013000007945 */ /* 0x000fe80003800000 */
[----:B------:R-:W-:Y:S05]  /*63f0*/  @P3 BRA `(.L_x_127) ;  /* 0x0000000000443947 */ /* 0x000fea0003800000 */
[----:B------:R-:W-:Y:S01]  /*6400*/  ULDC.64 UR12, c[0x0][0x288] ;  /* 0x0000a200000c7ab9 */ /* 0x000fe20000000a00 */
[C-C-:B-12---:R-:W-:Y:S01]  /*6410*/  FFMA.FTZ R4, R18.reuse, R21, R19.reuse ;  /* 0x0000001512047223 */ /* 0x146fe20000010013 */
        /* <DEDUP_REMOVED lines=15> */
.L_x_127:
[----:B------:R-:W-:Y:S05]  /*6510*/  BSYNC B0 ;  /* 0x0000000000007941 */ /* 0x000fea0003800000 */
.L_x_126:
[----:B------:R-:W-:Y:S01]  /*6520*/  ULDC UR11, c[0x0][0x10] ;  /* 0x00000400000b7ab9 */ /* 0x000fe20000000800 */
[----:B------:R-:W-:Y:S02]  /*6530*/  UIADD3 UR4, UR4, 0x1, URZ ;  /* 0x0000000104047890 */ /* 0x000fe4000fffe03f */
[----:B------:R-:W-:-:S04]  /*6540*/  UIADD3 UR6, UR11, UR6, URZ ;  /* 0x000000060b067290 */ /* 0x000fc8000fffe03f */
[----:B------:R-:W-:-:S06]  /*6550*/  UISETP.GE.AND UP0, UPT, UR6, UR5, UPT ;  /* 0x000000050600728c */ /* 0x000fcc000bf06270 */
[----:B------:R-:W-:-:S13]  /*6560*/  PLOP3.LUT P0, PT, PT, PT, UP0, 0x80, 0x0 ;  /* 0x000000000000781c */ /* 0x000fda0003f0f008 */
[----:B------:R-:W-:Y:S05]  /*6570*/  @!P0 BRA `(.L_x_128) ;  /* 0xffffff9c007c8947 */ /* 0x000fea000383ffff */
.L_x_77:
[----:B012---:R-:W0:Y:S01]  /*6580*/  LDC R4, c[0x0][0xc] ;  /* 0x00000300ff047b82 */ /* 0x007e220000000800 */
        /* <DEDUP_REMOVED lines=18> */
.L_x_130:
[----:B------:R-:W-:Y:S05]  /*66b0*/  BSYNC B0 ;  /* 0x0000000000007941 */ /* 0x000fea0003800000 */
.L_x_129:
        /* <DEDUP_REMOVED lines=11> */
.L_x_132:
[----:B------:R-:W2:Y:S04]  /*6770*/  LDG.E.STRONG.GPU R5, desc[UR14][R2.64] ;  /* 0x0000000e02057981 */ /* 0x000ea8000c1ef900 */
[----:B--2---:R-:W-:Y:S01]  /*6780*/  CCTL.IVALL ;  /* 0x00000000ff00798f */ /* 0x004fe20002000000 */
[----:B------:R-:W-:Y:S05]  /*6790*/  YIELD ;  /* 0x0000000000007946 */ /* 0x000fea0003800000 */
[----:B------:R-:W-:-:S13]  /*67a0*/  ISETP.NE.AND P0, PT, R5, R0, PT ;  /* 0x000000000500720c */ /* 0x000fda0003f05270 */
[----:B------:R-:W-:Y:S05]  /*67b0*/  @P0 BRA `(.L_x_132) ;  /* 0xfffffffc00ec0947 */ /* 0x000fea000383ffff */
.L_x_131:
[----:B------:R-:W-:Y:S05]  /*67c0*/  WARPSYNC.ALL ;  /* 0x0000000000007948 */ /* 0x000fea0003800000 */
[----:B------:R-:W0:Y:S08]  /*67d0*/  LDC.64 R22, c[0x0][0x288] ;  /* 0x0000a200ff167b82 */ /* 0x000e300000000a00 */
[----:B------:R-:W-:Y:S01]  /*67e0*/  BAR.SYNC.DEFER_BLOCKING 0x0 ;  /* 0x0000000000007b1d */ /* 0x000fe20000010000 */
[----:B0-----:R-:W-:-:S04]  /*67f0*/  LEA.HI R0, P0, R23, R22, RZ, 0x1 ;  /* 0x0000001617007211 */ /* 0x001fc800078108ff */
[----:B------:R-:W-:-:S04]  /*6800*/  IADD3.X R3, RZ, R23, RZ, P0, !PT ;  /* 0x00000017ff037210 */ /* 0x000fc800007fe4ff */
[----:B------:R-:W-:Y:S02]  /*6810*/  SHF.R.S64 R24, R0, 0x1, R3 ;  /* 0x0000000100187819 */ /* 0x000fe40000001003 */
        /* <DEDUP_REMOVED lines=18> */
.L_x_133:
        /* <DEDUP_REMOVED lines=23> */
.L_x_134:
        /* <DEDUP_REMOVED lines=13> */
.L_x_3226:


//--------------------- .text._Z35group_norm_nhwc_bwd_one_pass_kernelI11Bf16IOFp32WLi512ELi42ELi672EEv26Group_norm_nhwc_bwd_params --------------------------
	.section	.text._Z35group_norm_nhwc_bwd_one_pass_kernelI11Bf16IOFp32WLi512ELi42ELi672EEv26Group_norm_nhwc_bwd_params,"ax",@progbits
	.align	128
        .global         _Z35group_norm_nhwc_bwd_one_pass_kernelI11Bf16IOFp32WLi512ELi42ELi672EEv26Group_norm_nhwc_bwd_params
        .type           _Z35group_norm_nhwc_bwd_one_pass_kernelI11Bf16IOFp32WLi512ELi42ELi672EEv26Group_norm_nhwc_bwd_params,@function
        .size           _Z35group_norm_nhwc_bwd_one_pass_kernelI11Bf16IOFp32WLi512ELi42ELi672EEv26Group_norm_nhwc_bwd_params,(.L_x_3227 - _Z35group_norm_nhwc_bwd_one_pass_kernelI11Bf16IOFp32WLi512ELi42ELi672EEv26Group_norm_nhwc_bwd_params)
        .other          _Z35group_norm_nhwc_bwd_one_pass_kernelI11Bf16IOFp32WLi512ELi42ELi672EEv26Group_norm_nhwc_bwd_params,@"STO_CUDA_ENTRY STV_DEFAULT"
_Z35group_norm_nhwc_bwd_one_pass_kernelI11Bf16IOFp32WLi512ELi42ELi672EEv26Group_norm_nhwc_bwd_params:
.text._Z35group_norm_nhwc_bwd_one_pass_kernelI11Bf16IOFp32WLi512ELi42ELi672EEv26Group_norm_nhwc_bwd_params:
[----:B------:R-:W0:Y:S08]  /*0000*/  LDC R1, c[0x0][0x28] ;  /* 0x00000a00ff017b82 */ /* 0x000e300000000800 */
[----:B------:R-:W1:Y:S01]  /*0010*/  S2UR UR6, SR_CTAID.Y ;  /* 0x00000000000679c3 */ /* 0x000e620000002600 */
[----:B------:R-:W2:Y:S01]  /*0020*/  S2R R0, SR_TID.X ;  /* 0x0000000000007919 */ /* 0x000ea20000002100 */
[----:B------:R-:W-:Y:S01]  /*0030*/  ULDC UR5, c[0x0][0x2a0] ;  /* 0x0000a80000057ab9 */ /* 0x000fe20000000800 */
[----:B------:R-:W-:Y:S01]  /*0040*/  ULDC UR4, c[0x0][0x270] ;  /* 0x00009c0000047ab9 */ /* 0x000fe20000000800 */
[----:B------:R-:W-:Y:S01]  /*0050*/  ULDC.64 UR14, c[0x0][0x208] ;  /* 0x00008200000e7ab9 */ /* 0x000fe20000000a00 */
[----:B------:R-:W-:Y:S01]  /*0060*/  UIMAD UR5, UR5, UR4, URZ ;  /* 0x00000004050572a4 */ /* 0x000fe2000f8e023f */
[----:B0-----:R-:W-:-:S03]  /*0070*/  IADD3 R1, R1, -0x28, RZ ;  /* 0xffffffd801017810 */ /* 0x001fc60007ffe0ff */
[----:B-1----:R-:W-:-:S06]  /*0080*/  UISETP.GE.AND UP0, UPT, UR6, UR5, UPT ;  /* 0x000000050600728c */ /* 0x002fcc000bf06270 */
[----:B------:R-:W-:Y:S01]  /*0090*/  PLOP3.LUT P0, PT, PT, PT, UP0, 0x80, 0x0 ;  /* 0x000000000000781c */ /* 0x000fe20003f0f008 */
[----:B--2---:R-:W-:-:S05]  /*00a0*/  IMAD.WIDE.U32 R2, R0, -0x79e79e79, RZ ;  /* 0x8618618700027825 */ /* 0x004fca00078e00ff */
[----:B------:R-:W-:-:S04]  /*00b0*/  IADD3 R2, -R3, R0, RZ ;  /* 0x0000000003027210 */ /* 0x000fc80007ffe1ff */
[----:B------:R-:W-:-:S03]  /*00c0*/  LEA.HI R2, R2, R3, RZ, 0x1f ;  /* 0x0000000302027211 */ /* 0x000fc600078ff8ff */
[----:B------:R-:W-:Y:S05]  /*00d0*/  @P0 BRA `(.L_x_135) ;  /* 0x000000a000300947 */ /* 0x000fea0003800000 */
[----:B------:R-:W0:Y:S01]  /*00e0*/  S2UR UR16, SR_CTAID.X ;  /* 0x00000000001079c3 */ /* 0x000e220000002500 */
[----:B------:R-:W-:Y:S01]  /*00f0*/  SHF.R.U32.HI R2, RZ, 0x4, R2 ;  /* 0x00000004ff027819 */ /* 0x000fe20000011602 */
[----:B------:R-:W-:Y:S01]  /*0100*/  UMOV UR4, 0x400 ;  /* 0x0000040000047882 */ /* 0x000fe20000000000 */
[----:B------:R-:W-:Y:S01]  /*0110*/  ULDC.64 UR12, c[0x0][0x288] ;  /* 0x0000a200000c7ab9 */ /* 0x000fe20000000a00 */
[----:B------:R-:W-:Y:S01]  /*0120*/  ULDC.64 UR18, c[0x0][0x290] ;  /* 0x0000a40000127ab9 */ /* 0x000fe20000000a00 */
[----:B------:R-:W-:Y:S02]  /*0130*/  UIMAD.WIDE.U32 UR8, UR12, 0x3, URZ ;  /* 0x000000030c0878a5 */ /* 0x000fe4000f8e003f */
[----:B------:R-:W-:Y:S01]  /*0140*/  UIMAD UR10, UR13, 0x3, URZ ;  /* 0x000000030d0a78a4 */ /* 0x000fe2000f8e023f */
[----:B------:R-:W0:Y:S01]  /*0150*/  LDC R3, c[0x0][0x2ac] ;  /* 0x0000ab00ff037b82 */ /* 0x000e220000000800 */
[----:B------:R-:W-:Y:S02]  /*0160*/  ULEA.HI UR11, UP0, UR13, UR12, URZ, 0x1 ;  /* 0x0000000c0d0b7291 */ /* 0x000fe4000f81083f */
[----:B------:R-:W-:-:S02]  /*0170*/  UIADD3 UR10, UR9, UR10, URZ ;  /* 0x0000000a090a7290 */ /* 0x000fc4000fffe03f */
[----:B------:R-:W-:Y:S02]  /*0180*/  UIADD3.X UR12, URZ, UR13, URZ, UP0, !UPT ;  /* 0x0000000d3f0c7290 */ /* 0x000fe400087fe43f */
[----:B------:R-:W-:Y:S01]  /*0190*/  ULEA.HI UR8, UP0, UR10, UR8, URZ, 0x1 ;  /* 0x000000080a087291 */ /* 0x000fe2000f81083f */
[----:B------:R-:W1:Y:S01]  /*01a0*/  S2UR UR7, SR_CgaCtaId ;  /* 0x00000000000779c3 */ /* 0x000e620000008800 */
[----:B------:R-:W-:Y:S02]  /*01b0*/  USHF.R.S32.HI UR9, URZ, 0x1, UR12 ;  /* 0x000000013f097899 */ /* 0x000fe4000801140c */
[----:B------:R-:W-:Y:S01]  /*01c0*/  UIADD3.X UR10, URZ, UR10, URZ, UP0, !UPT ;  /* 0x0000000a3f0a7290 */ /* 0x000fe200087fe43f */
[----:B------:R-:W-:-:S03]  /*01d0*/  ULDC.U8 UR17, c[0x0][0x2a4] ;  /* 0x0000a90000117ab9 */ /* 0x000fc60000000000 */
[----:B------:R-:W-:Y:S02]  /*01e0*/  USHF.R.S64 UR8, UR8, 0x1, UR10 ;  /* 0x0000000108087899 */ /* 0x000fe4000800100a */
[----:B------:R-:W-:-:S04]  /*01f0*/  USHF.R.S32.HI UR10, URZ, 0x1, UR10 ;  /* 0x000000013f0a7899 */ /* 0x000fc8000801140a */
[----:B------:R-:W-:Y:S01]  /*0200*/  USHF.L.U64.HI UR10, UR8, 0x2, UR10 ;  /* 0x00000002080a7899 */ /* 0x000fe2000801020a */
[----:B0-----:R-:W-:Y:S01]  /*0210*/  IMAD R2, R3, UR16, R2 ;  /* 0x0000001003027c24 */ /* 0x001fe2000f8e0202 */
[----:B------:R-:W-:-:S04]  /*0220*/  SHF.R.S32.HI R3, RZ, 0x1f, R0 ;  /* 0x0000001fff037819 */ /* 0x000fc80000011400 */
[----:B------:R-:W-:Y:S02]  /*0230*/  LEA.HI R3, R3, R0, RZ, 0x5 ;  /* 0x0000000003037211 */ /* 0x000fe400078f28ff */
[----:B------:R-:W-:Y:S01]  /*0240*/  SHF.R.S32.HI R4, RZ, 0x1f, R2 ;  /* 0x0000001fff047819 */ /* 0x000fe20000011402 */
[----:B-1----:R-:W-:Y:S01]  /*0250*/  ULEA UR4, UR7, UR4, 0x18 ;  /* 0x0000000407047291 */ /* 0x002fe2000f8ec03f */
[----:B------:R-:W-:Y:S01]  /*0260*/  SHF.R.S32.HI R9, RZ, 0x5, R3 ;  /* 0x00000005ff097819 */ /* 0x000fe20000011403 */
[----:B------:R-:W-:Y:S01]  /*0270*/  USHF.R.S64 UR7, UR11, 0x1, UR12 ;  /* 0x000000010b077899 */ /* 0x000fe2000800100c */
[C---:B------:R-:W-:Y:S01]  /*0280*/  ISETP.GE.U32.AND P1, PT, R2.reuse, UR18, PT ;  /* 0x0000001202007c0c */ /* 0x040fe2000bf26070 */
[----:B------:R0:W-:Y:S01]  /*0290*/  STL [R1+0x1c], R4 ;  /* 0x00001c0401007387 */ /* 0x0001e20000100800 */
[----:B------:R-:W-:Y:S01]  /*02a0*/  IADD3 R3, R2, 0x20, RZ ;  /* 0x0000002002037810 */ /* 0x000fe20007ffe0ff */
[----:B------:R-:W-:Y:S01]  /*02b0*/  USHF.L.U64.HI UR9, UR7, 0x2, UR9 ;  /* 0x0000000207097899 */ /* 0x000fe20008010209 */
[----:B------:R-:W-:Y:S01]  /*02c0*/  LEA R9, R9, UR4, 0x3 ;  /* 0x0000000409097c11 */ /* 0x000fe2000f8e18ff */
[----:B------:R-:W-:Y:S01]  /*02d0*/  UMOV UR4, URZ ;  /* 0x0000003f00047c82 */ /* 0x000fe20008000000 */
[----:B------:R-:W-:-:S02]  /*02e0*/  ISETP.GE.AND.EX P1, PT, R4, UR19, PT, P1 ;  /* 0x0000001304007c0c */ /* 0x000fc4000bf26310 */
[----:B------:R-:W-:Y:S01]  /*02f0*/  IADD3 R5, R2, 0x60, RZ ;  /* 0x0000006002057810 */ /* 0x000fe20007ffe0ff */
[----:B------:R1:W-:Y:S01]  /*0300*/  STL [R1+0x20], R9 ;  /* 0x0000200901007387 */ /* 0x0003e20000100800 */
[----:B------:R-:W-:Y:S02]  /*0310*/  ISETP.LT.U32.AND P1, PT, R0, 0x2a0, !P1 ;  /* 0x000002a00000780c */ /* 0x000fe40004f21070 */
[C---:B0-----:R-:W-:Y:S02]  /*0320*/  IADD3 R4, R2.reuse, 0x40, RZ ;  /* 0x0000004002047810 */ /* 0x041fe40007ffe0ff */
[C---:B------:R-:W-:Y:S02]  /*0330*/  IADD3 R6, R2.reuse, 0x80, RZ ;  /* 0x0000008002067810 */ /* 0x040fe40007ffe0ff */
[C---:B------:R-:W-:Y:S02]  /*0340*/  IADD3 R7, R2.reuse, 0xa0, RZ ;  /* 0x000000a002077810 */ /* 0x040fe40007ffe0ff */
[----:B------:R-:W-:-:S07]  /*0350*/  IADD3 R8, R2, 0xc0, RZ ;  /* 0x000000c002087810 */ /* 0x000fce0007ffe0ff */
.L_x_218:
[----:B------:R-:W2:Y:S01]  /*0360*/  LDL R16, [R1+0x1c] ;  /* 0x00001c0001107983 */ /* 0x000ea20000100800 */
[----:B0-----:R-:W0:Y:S01]  /*0370*/  LDC R14, c[0x0][0x2a0] ;  /* 0x0000a800ff0e7b82 */ /* 0x001e220000000800 */
[----:B------:R-:W-:Y:S01]  /*0380*/  ISETP.LE.AND P5, PT, RZ, UR6, PT ;  /* 0x00000006ff007c0c */ /* 0x000fe2000bfa3270 */
[----:B------:R-:W-:Y:S01]  /*0390*/  ULDC.64 UR18, c[0x0][0x290] ;  /* 0x0000a40000127ab9 */ /* 0x000fe20000000a00 */
[----:B------:R-:W3:Y:S01]  /*03a0*/  S2R R17, SR_TID.X ;  /* 0x0000000000117919 */ /* 0x000ee20000002100 */
[----:B------:R-:W-:Y:S01]  /*03b0*/  SHF.R.S32.HI R23, RZ, 0x1f, R8 ;  /* 0x0000001fff177819 */ /* 0x000fe20000011408 */
[----:B------:R-:W-:Y:S01]  /*03c0*/  ULDC.64 UR12, c[0x0][0x298] ;  /* 0x0000a600000c7ab9 */ /* 0x000fe20000000a00 */
[----:B------:R-:W-:Y:S02]  /*03d0*/  IADD3 R31, R2, 0xe0, RZ ;  /* 0x000000e0021f7810 */ /* 0x000fe40007ffe0ff */
[----:B------:R-:W4:Y:S08]  /*03e0*/  @P1 LDC.64 R24, c[0x0][0x288] ;  /* 0x0000a200ff181b82 */ /* 0x000f300000000a00 */
[----:B------:R-:W4:Y:S01]  /*03f0*/  @P1 LDC.64 R28, c[0x0][0x228] ;  /* 0x00008a00ff1c1b82 */ /* 0x000f220000000a00 */
[----:B------:R-:W-:Y:S01]  /*0400*/  HFMA2.MMA R68, -RZ, RZ, 0, 0 ;  /* 0x00000000ff447435 */ /* 0x000fe200000001ff */
[----:B------:R-:W-:-:S02]  /*0410*/  SHF.R.S32.HI R27, RZ, 0x1f, R31 ;  /* 0x0000001fff1b7819 */ /* 0x000fc4000001141f */
[----:B------:R-:W-:Y:S02]  /*0420*/  CS2R R42, SRZ ;  /* 0x00000000002a7805 */ /* 0x000fe4000001ff00 */
[C---:B------:R-:W-:Y:S02]  /*0430*/  IADD3 R30, R2.reuse, 0x100, RZ ;  /* 0x00000100021e7810 */ /* 0x040fe40007ffe0ff */
[----:B------:R-:W-:Y:S02]  /*0440*/  IADD3 R34, R2, 0x120, RZ ;  /* 0x0000012002227810 */ /* 0x000fe40007ffe0ff */
[----:B0-----:R-:W-:-:S04]  /*0450*/  IABS R13, R14 ;  /* 0x0000000e000d7213 */ /* 0x001fc80000000000 */
[----:B-1----:R-:W0:Y:S08]  /*0460*/  I2F.RP R9, R13 ;  /* 0x0000000d00097306 */ /* 0x002e300000209400 */
[----:B0-----:R-:W0:Y:S02]  /*0470*/  MUFU.RCP R9, R9 ;  /* 0x0000000900097308 */ /* 0x001e240000001000 */
[----:B0-----:R-:W-:-:S06]  /*0480*/  IADD3 R10, R9, 0xffffffe, RZ ;  /* 0x0ffffffe090a7810 */ /* 0x001fcc0007ffe0ff */
[----:B------:R0:W1:Y:S02]  /*0490*/  F2I.FTZ.U32.TRUNC.NTZ R11, R10 ;  /* 0x0000000a000b7305 */ /* 0x000064000021f000 */
[----:B0-----:R-:W-:Y:S01]  /*04a0*/  HFMA2.MMA R10, -RZ, RZ, 0, 0 ;  /* 0x00000000ff0a7435 */ /* 0x001fe200000001ff */
[----:B-1----:R-:W-:-:S05]  /*04b0*/  IADD3 R12, RZ, -R11, RZ ;  /* 0x8000000bff0c7210 */ /* 0x002fca0007ffe0ff */
[----:B------:R-:W-:Y:S01]  /*04c0*/  IMAD R15, R12, R13, RZ ;  /* 0x0000000d0c0f7224 */ /* 0x000fe200078e02ff */
[----:B------:R-:W-:-:S03]  /*04d0*/  IABS R12, UR6 ;  /* 0x00000006000c7c13 */ /* 0x000fc60008000000 */
[----:B------:R-:W-:Y:S01]  /*04e0*/  IMAD.HI.U32 R11, R11, R15, R10 ;  /* 0x0000000f0b0b7227 */ /* 0x000fe200078e000a */
[----:B------:R-:W-:-:S04]  /*04f0*/  LOP3.LUT R15, R14, UR6, RZ, 0x3c, !PT ;  /* 0x000000060e0f7c12 */ /* 0x000fc8000f8e3cff */
[----:B------:R-:W-:Y:S01]  /*0500*/  ISETP.GE.AND P2, PT, R15, RZ, PT ;  /* 0x000000ff0f00720c */ /* 0x000fe20003f46270 */
[----:B------:R-:W-:-:S05]  /*0510*/  IMAD.HI.U32 R9, R11, R12, RZ ;  /* 0x0000000c0b097227 */ /* 0x000fca00078e00ff */
[----:B------:R-:W-:-:S05]  /*0520*/  IADD3 R11, -R9, RZ, RZ ;  /* 0x000000ff090b7210 */ /* 0x000fca0007ffe1ff */
[----:B------:R-:W-:Y:S02]  /*0530*/  IMAD R12, R13, R11, R12 ;  /* 0x0000000b0d0c7224 */ /* 0x000fe400078e020c */
[----:B---3--:R-:W-:-:S03]  /*0540*/  IMAD.WIDE.U32 R10, R17, -0x79e79e79, RZ ;  /* 0x86186187110a7825 */ /* 0x008fc600078e00ff */
[----:B------:R-:W-:Y:S02]  /*0550*/  ISETP.GT.U32.AND P3, PT, R13, R12, PT ;  /* 0x0000000c0d00720c */ /* 0x000fe40003f64070 */
[----:B------:R-:W-:-:S04]  /*0560*/  IADD3 R10, -R11, R17, RZ ;  /* 0x000000110b0a7210 */ /* 0x000fc80007ffe1ff */
[----:B------:R-:W-:-:S04]  /*0570*/  LEA.HI R10, R10, R11, RZ, 0x1f ;  /* 0x0000000b0a0a7211 */ /* 0x000fc800078ff8ff */
[----:B------:R-:W-:-:S03]  /*0580*/  SHF.R.U32.HI R10, RZ, 0x4, R10 ;  /* 0x00000004ff0a7819 */ /* 0x000fc6000001160a */
[-C--:B------:R-:W-:Y:S02]  /*0590*/  @!P3 IADD3 R12, R12, -R13.reuse, RZ ;  /* 0x8000000d0c0cb210 */ /* 0x080fe40007ffe0ff */
[----:B------:R-:W-:Y:S01]  /*05a0*/  @!P3 IADD3 R9, R9, 0x1, RZ ;  /* 0x000000010909b810 */ /* 0x000fe20007ffe0ff */
[----:B------:R-:W-:Y:S01]  /*05b0*/  IMAD R33, R10, -0x15, R17 ;  /* 0xffffffeb0a217824 */ /* 0x000fe200078e0211 */
        /* <DEDUP_REMOVED lines=8> */
[----:B------:R-:W-:Y:S02]  /*0640*/  @P4 IADD3 R9, R9, 0x1, RZ ;  /* 0x0000000109094810 */ /* 0x000fe40007ffe0ff */
[----:B------:R-:W-:-:S02]  /*0650*/  @!P5 IADD3 R11, -R11, RZ, RZ ;  /* 0x000000ff0b0bd210 */ /* 0x000fc40007ffe1ff */
[----:B------:R-:W-:Y:S02]  /*0660*/  ISETP.GT.U32.OR P0, PT, R0, 0x29f, P0 ;  /* 0x0000029f0000780c */ /* 0x000fe40000704470 */
[----:B------:R-:W-:Y:S02]  /*0670*/  @!P2 IADD3 R9, -R9, RZ, RZ ;  /* 0x000000ff0909a210 */ /* 0x000fe40007ffe1ff */
[C---:B------:R-:W-:Y:S02]  /*0680*/  SEL R18, R10.reuse, R11, !P3 ;  /* 0x0000000b0a127207 */ /* 0x040fe40005800000 */
[----:B------:R-:W-:Y:S02]  /*0690*/  SEL R9, R10, R9, !P3 ;  /* 0x000000090a097207 */ /* 0x000fe40005800000 */
[----:B------:R-:W-:Y:S01]  /*06a0*/  SHF.L.U32 R33, R33, 0x1, RZ ;  /* 0x0000000121217819 */ /* 0x000fe200000006ff */
[----:B------:R-:W-:Y:S01]  /*06b0*/  IMAD R32, R18, 0x2a, RZ ;  /* 0x0000002a12207824 */ /* 0x000fe200078e02ff */
[----:B------:R-:W-:Y:S01]  /*06c0*/  SHF.R.S32.HI R10, RZ, 0x1f, R9 ;  /* 0x0000001fff0a7819 */ /* 0x000fe20000011409 */
[----:B------:R0:W-:Y:S01]  /*06d0*/  STL [R1+0x18], R18 ;  /* 0x0000181201007387 */ /* 0x0001e20000100800 */
[----:B------:R-:W-:-:S02]  /*06e0*/  SHF.R.S32.HI R11, RZ, 0x1f, R33 ;  /* 0x0000001fff0b7819 */ /* 0x000fc40000011421 */
[----:B------:R-:W-:Y:S01]  /*06f0*/  IADD3 R12, P2, R33, R32, RZ ;  /* 0x00000020210c7210 */ /* 0x000fe20007f5e0ff */
[----:B------:R-:W-:Y:S01]  /*0700*/  IMAD R10, R10, UR12, RZ ;  /* 0x0000000c0a0a7c24 */ /* 0x000fe2000f8e02ff */
[----:B------:R-:W-:Y:S02]  /*0710*/  ISETP.GE.U32.AND P4, PT, R31, UR18, PT ;  /* 0x000000121f007c0c */ /* 0x000fe4000bf86070 */
[----:B------:R-:W-:Y:S01]  /*0720*/  LEA.HI.X.SX32 R13, R32, R11, 0x1, P2 ;  /* 0x0000000b200d7211 */ /* 0x000fe200010f0eff */
[----:B------:R-:W-:Y:S01]  /*0730*/  IMAD R15, R9, UR13, R10 ;  /* 0x0000000d090f7c24 */ /* 0x000fe2000f8e020a */
[----:B------:R-:W-:Y:S01]  /*0740*/  ISETP.GE.AND.EX P4, PT, R27, UR19, PT, P4 ;  /* 0x000000131b007c0c */ /* 0x000fe2000bf86340 */
[----:B0-----:R-:W0:Y:S01]  /*0750*/  @!P0 LDC.64 R18, c[0x0][0x288] ;  /* 0x0000a200ff128b82 */ /* 0x001e220000000a00 */
[----:B------:R-:W-:Y:S01]  /*0760*/  ISETP.GE.U32.AND P3, PT, R30, UR18, PT ;  /* 0x000000121e007c0c */ /* 0x000fe2000bf66070 */
[----:B------:R-:W-:Y:S01]  /*0770*/  IMAD.WIDE.U32 R12, R9, UR12, R12 ;  /* 0x0000000c090c7c25 */ /* 0x000fe2000f8e000c */
[----:B------:R-:W-:Y:S01]  /*0780*/  ISETP.GT.U32.OR P4, PT, R0, 0x29f, P4 ;  /* 0x0000029f0000780c */ /* 0x000fe20002784470 */
[----:B------:R-:W-:Y:S01]  /*0790*/  HFMA2.MMA R66, -RZ, RZ, 0, 0 ;  /* 0x00000000ff427435 */ /* 0x000fe200000001ff */
[----:B------:R-:W-:-:S02]  /*07a0*/  ISETP.GE.U32.AND P2, PT, R34, UR18, PT ;  /* 0x0000001222007c0c */ /* 0x000fc4000bf46070 */
[----:B------:R-:W-:Y:S02]  /*07b0*/  CS2R R64, SRZ ;  /* 0x0000000000407805 */ /* 0x000fe4000001ff00 */
[----:B------:R-:W-:Y:S01]  /*07c0*/  IADD3 R15, R13, R15, RZ ;  /* 0x0000000f0d0f7210 */ /* 0x000fe20007ffe0ff */
[----:B------:R-:W1:Y:S01]  /*07d0*/  @P1 LDC.64 R10, c[0x0][0x230] ;  /* 0x00008c00ff0a1b82 */ /* 0x000e620000000a00 */
[----:B------:R-:W-:Y:S02]  /*07e0*/  @P1 MOV R14, R12 ;  /* 0x0000000c000e1202 */ /* 0x000fe40000000f00 */
[----:B------:R-:W-:Y:S02]  /*07f0*/  CS2R R62, SRZ ;  /* 0x00000000003e7805 */ /* 0x000fe4000001ff00 */
[----:B------:R-:W-:Y:S02]  /*0800*/  CS2R R60, SRZ ;  /* 0x00000000003c7805 */ /* 0x000fe4000001ff00 */
[----:B------:R-:W-:-:S02]  /*0810*/  CS2R R52, SRZ ;  /* 0x0000000000347805 */ /* 0x000fc4000001ff00 */
[----:B------:R-:W-:Y:S01]  /*0820*/  SHF.R.S32.HI R55, RZ, 0x1f, R3 ;  /* 0x0000001fff377819 */ /* 0x000fe20000011403 */
[----:B----4-:R-:W-:Y:S01]  /*0830*/  @P1 IMAD.WIDE.U32 R20, R2, R24, R14 ;  /* 0x0000001802141225 */ /* 0x010fe200078e000e */
[----:B------:R-:W-:Y:S01]  /*0840*/  HFMA2.MMA R54, -RZ, RZ, 0, 0 ;  /* 0x00000000ff367435 */ /* 0x000fe200000001ff */
[----:B------:R-:W-:Y:S01]  /*0850*/  SHF.R.S32.HI R50, RZ, 0x1f, R4 ;  /* 0x0000001fff327819 */ /* 0x000fe20000011404 */
[----:B------:R-:W-:Y:S01]  /*0860*/  HFMA2.MMA R51, -RZ, RZ, 0, 0 ;  /* 0x00000000ff337435 */ /* 0x000fe200000001ff */
[----:B------:R-:W-:Y:S01]  /*0870*/  SHF.R.S32.HI R46, RZ, 0x1f, R5 ;  /* 0x0000001fff2e7819 */ /* 0x000fe20000011405 */
[----:B------:R-:W-:Y:S01]  /*0880*/  ULDC.64 UR12, c[0x0][0x248] ;  /* 0x00009200000c7ab9 */ /* 0x000fe20000000a00 */
[----:B0-----:R-:W-:Y:S01]  /*0890*/  @!P0 IMAD R22, R23, R18, RZ ;  /* 0x0000001217168224 */ /* 0x001fe200078e02ff */
[----:B------:R-:W-:-:S03]  /*08a0*/  @P1 SHF.L.U32 R23, R20, 0x1, RZ ;  /* 0x0000000114171819 */ /* 0x000fc600000006ff */
[----:B------:R-:W-:Y:S01]  /*08b0*/  @!P0 IMAD R19, R8, R19, R22 ;  /* 0x0000001308138224 */ /* 0x000fe200078e0216 */
[C---:B------:R-:W-:Y:S02]  /*08c0*/  @P1 IADD3 R28, P6, R23.reuse, R28, RZ ;  /* 0x0000001c171c1210 */ /* 0x040fe40007fde0ff */
[----:B-1----:R-:W-:Y:S02]  /*08d0*/  @P1 IADD3 R10, P5, R23, R10, RZ ;  /* 0x0000000a170a1210 */ /* 0x002fe40007fbe0ff */
[----:B------:R-:W0:Y:S01]  /*08e0*/  @!P0 LDC.64 R22, c[0x0][0x228] ;  /* 0x00008a00ff168b82 */ /* 0x000e220000000a00 */
[----:B--2---:R-:W-:-:S07]  /*08f0*/  @P1 IMAD R9, R16, R24, RZ ;  /* 0x0000001810091224 */ /* 0x004fce00078e02ff */
[----:B------:R-:W1:Y:S01]  /*0900*/  @!P4 LDC.64 R16, c[0x0][0x288] ;  /* 0x0000a200ff10cb82 */ /* 0x000e620000000a00 */
[----:B------:R-:W-:Y:S01]  /*0910*/  @P1 IMAD R25, R2, R25, R9 ;  /* 0x0000001902191224 */ /* 0x000fe200078e0209 */
[----:B------:R-:W-:-:S04]  /*0920*/  SHF.R.S32.HI R9, RZ, 0x1f, R30 ;  /* 0x0000001fff097819 */ /* 0x000fc8000001141e */
[----:B------:R-:W-:Y:S02]  /*0930*/  @P1 IADD3 R21, R21, R25, RZ ;  /* 0x0000001915151210 */ /* 0x000fe40007ffe0ff */
[----:B------:R-:W2:Y:S01]  /*0940*/  @!P0 LDC.64 R24, c[0x0][0x230] ;  /* 0x00008c00ff188b82 */ /* 0x000ea20000000a00 */
[----:B------:R-:W-:Y:S02]  /*0950*/  ISETP.GE.AND.EX P3, PT, R9, UR19, PT, P3 ;  /* 0x0000001309007c0c */ /* 0x000fe4000bf66330 */
[----:B------:R-:W-:Y:S02]  /*0960*/  @P1 SHF.L.U64.HI R36, R20, 0x1, R21 ;  /* 0x0000000114241819 */ /* 0x000fe40000010215 */
[----:B------:R-:W-:Y:S02]  /*0970*/  @!P0 MOV R20, R12 ;  /* 0x0000000c00148202 */ /* 0x000fe40000000f00 */
[----:B------:R-:W-:Y:S02]  /*0980*/  @!P0 MOV R21, R15 ;  /* 0x0000000f00158202 */ /* 0x000fe40000000f00 */
[----:B------:R-:W-:-:S02]  /*0990*/  @P1 IADD3.X R11, R36, R11, RZ, P5, !PT ;  /* 0x0000000b240b1210 */ /* 0x000fc40002ffe4ff */
[----:B------:R-:W-:Y:S01]  /*09a0*/  ISETP.GT.U32.OR P3, PT, R0, 0x29f, P3 ;  /* 0x0000029f0000780c */ /* 0x000fe20001f64470 */
[----:B------:R-:W-:Y:S01]  /*09b0*/  @!P0 IMAD.WIDE.U32 R20, R8, R18, R20 ;  /* 0x0000001208148225 */ /* 0x000fe200078e0014 */
[----:B------:R-:W-:-:S03]  /*09c0*/  @P1 IADD3.X R29, R36, R29, RZ, P6, !PT ;  /* 0x0000001d241d1210 */ /* 0x000fc600037fe4ff */
[----:B-1----:R-:W-:Y:S01]  /*09d0*/  @!P4 IMAD R26, R27, R16, RZ ;  /* 0x000000101b1ac224 */ /* 0x002fe200078e02ff */
[----:B------:R-:W-:Y:S01]  /*09e0*/  @!P0 IADD3 R21, R21, R19, RZ ;  /* 0x0000001315158210 */ /* 0x000fe20007ffe0ff */
[----:B------:R-:W-:Y:S01]  /*09f0*/  UIMAD.WIDE UR12, UR6, 0x8, UR12 ;  /* 0x00000008060c78a5 */ /* 0x000fe2000f8e020c */
[C---:B------:R-:W-:Y:S01]  /*0a00*/  @!P0 SHF.L.U32 R37, R20.reuse, 0x1, RZ ;  /* 0x0000000114258819 */ /* 0x040fe200000006ff */
[----:B------:R-:W1:Y:S01]  /*0a10*/  @!P4 LDC.64 R18, c[0x0][0x230] ;  /* 0x00008c00ff12cb82 */ /* 0x000e620000000a00 */
[----:B------:R-:W-:Y:S01]  /*0a20*/  @!P0 SHF.L.U64.HI R40, R20, 0x1, R21 ;  /* 0x0000000114288819 */ /* 0x000fe20000010215 */
[----:B------:R-:W-:Y:S01]  /*0a30*/  @!P4 IMAD R35, R31, R17, R26 ;  /* 0x000000111f23c224 */ /* 0x000fe200078e021a */
[----:B------:R-:W-:Y:S02]  /*0a40*/  @!P4 MOV R26, R12 ;  /* 0x0000000c001ac202 */ /* 0x000fe40000000f00 */
[----:B------:R-:W-:Y:S02]  /*0a50*/  CS2R R58, SRZ ;  /* 0x00000000003a7805 */ /* 0x000fe4000001ff00 */
[----:B--2---:R-:W-:Y:S01]  /*0a60*/  @!P0 IADD3 R24, P5, R37, R24, RZ ;  /* 0x0000001825188210 */ /* 0x004fe20007fbe0ff */
[----:B------:R-:W5:Y:S01]  /*0a70*/  @P1 LDG.E R60, desc[UR14][R28.64] ;  /* 0x0000000e1c3c1981 */ /* 0x000f62000c1e1900 */
[----:B------:R-:W-:Y:S01]  /*0a80*/  @!P4 MOV R27, R15 ;  /* 0x0000000f001bc202 */ /* 0x000fe20000000f00 */
[----:B------:R-:W2:Y:S01]  /*0a90*/  @!P4 LDC.64 R20, c[0x0][0x228] ;  /* 0x00008a00ff14cb82 */ /* 0x000ea20000000a00 */
[----:B------:R-:W-:-:S02]  /*0aa0*/  @!P0 IADD3.X R25, R40, R25, RZ, P5, !PT ;  /* 0x0000001928198210 */ /* 0x000fc40002ffe4ff */
[----:B0-----:R-:W-:Y:S01]  /*0ab0*/  @!P0 IADD3 R22, P5, R37, R22, RZ ;  /* 0x0000001625168210 */ /* 0x001fe20007fbe0ff */
[----:B------:R-:W-:Y:S01]  /*0ac0*/  @!P4 IMAD.WIDE.U32 R26, R31, R16, R26 ;  /* 0x000000101f1ac225 */ /* 0x000fe200078e001a */
[----:B------:R-:W-:Y:S01]  /*0ad0*/  SHF.R.S32.HI R31, RZ, 0x1f, R34 ;  /* 0x0000001fff1f7819 */ /* 0x000fe20000011422 */
[----:B------:R0:W5:Y:S01]  /*0ae0*/  @!P0 LDG.E R42, desc[UR14][R24.64] ;  /* 0x0000000e182a8981 */ /* 0x000162000c1e1900 */
[----:B------:R-:W-:Y:S01]  /*0af0*/  @!P0 IADD3.X R23, R40, R23, RZ, P5, !PT ;  /* 0x0000001728178210 */ /* 0x000fe20002ffe4ff */
[----:B------:R-:W3:Y:S01]  /*0b00*/  @!P3 LDC.64 R16, c[0x0][0x288] ;  /* 0x0000a200ff10bb82 */ /* 0x000ee20000000a00 */
[----:B------:R-:W-:Y:S02]  /*0b10*/  ISETP.GE.AND.EX P2, PT, R31, UR19, PT, P2 ;  /* 0x000000131f007c0c */ /* 0x000fe4000bf46320 */
[----:B------:R-:W-:Y:S01]  /*0b20*/  @!P4 IADD3 R35, R27, R35, RZ ;  /* 0x000000231b23c210 */ /* 0x000fe20007ffe0ff */
[----:B------:R4:W4:Y:S01]  /*0b30*/  @!P0 LDG.E R68, desc[UR14][R22.64] ;  /* 0x0000000e16448981 */ /* 0x000922000c1e1900 */
[----:B------:R-:W-:-:S02]  /*0b40*/  ISETP.GT.U32.OR P2, PT, R0, 0x29f, P2 ;  /* 0x0000029f0000780c */ /* 0x000fc40001744470 */
[C---:B------:R-:W-:Y:S01]  /*0b50*/  @!P4 SHF.L.U32 R27, R26.reuse, 0x1, RZ ;  /* 0x000000011a1bc819 */ /* 0x040fe200000006ff */
[----:B0-----:R-:W0:Y:S01]  /*0b60*/  @!P3 LDC.64 R24, c[0x0][0x230] ;  /* 0x00008c00ff18bb82 */ /* 0x001e220000000a00 */
[----:B------:R-:W-:Y:S02]  /*0b70*/  @!P4 SHF.L.U64.HI R38, R26, 0x1, R35 ;  /* 0x000000011a26c819 */ /* 0x000fe40000010223 */
[----:B-1----:R-:W-:-:S04]  /*0b80*/  @!P4 IADD3 R36, P6, R27, R18, RZ ;  /* 0x000000121b24c210 */ /* 0x002fc80007fde0ff */
[----:B------:R-:W-:-:S03]  /*0b90*/  @!P4 IADD3.X R37, R38, R19, RZ, P6, !PT ;  /* 0x000000132625c210 */ /* 0x000fc600037fe4ff */
[----:B------:R-:W1:Y:S01]  /*0ba0*/  @!P2 LDC.64 R18, c[0x0][0x288] ;  /* 0x0000a200ff12ab82 */ /* 0x000e620000000a00 */
[----:B--2---:R-:W-:Y:S01]  /*0bb0*/  @!P4 IADD3 R26, P0, R27, R20, RZ ;  /* 0x000000141b1ac210 */ /* 0x004fe20007f1e0ff */
[----:B------:R2:W5:Y:S01]  /*0bc0*/  @!P4 LDG.E R43, desc[UR14][R36.64] ;  /* 0x0000000e242bc981 */ /* 0x000562000c1e1900 */
[----:B---3--:R-:W-:Y:S01]  /*0bd0*/  @!P3 IMAD R20, R9, R16, RZ ;  /* 0x000000100914b224 */ /* 0x008fe200078e02ff */
[----:B------:R-:W-:-:S04]  /*0be0*/  IADD3 R9, R2, 0x140, RZ ;  /* 0x0000014002097810 */ /* 0x000fc80007ffe0ff */
[----:B----4-:R-:W3:Y:S01]  /*0bf0*/  @!P2 LDC.64 R22, c[0x0][0x230] ;  /* 0x00008c00ff16ab82 */ /* 0x010ee20000000a00 */
[----:B------:R-:W-:Y:S01]  /*0c00*/  @!P4 IADD3.X R27, R38, R21, RZ, P0, !PT ;  /* 0x00000015261bc210 */ /* 0x000fe200007fe4ff */
[C---:B------:R-:W-:Y:S01]  /*0c10*/  @!P3 IMAD R35, R30.reuse, R17, R20 ;  /* 0x000000111e23b224 */ /* 0x040fe200078e0214 */
[----:B------:R-:W-:Y:S02]  /*0c20*/  @!P3 MOV R20, R12 ;  /* 0x0000000c0014b202 */ /* 0x000fe40000000f00 */
[----:B------:R-:W-:Y:S01]  /*0c30*/  @!P3 MOV R21, R15 ;  /* 0x0000000f0015b202 */ /* 0x000fe20000000f00 */
[----:B------:R4:W5:Y:S01]  /*0c40*/  @!P4 LDG.E R66, desc[UR14][R26.64] ;  /* 0x0000000e1a42c981 */ /* 0x000962000c1e1900 */
[----:B------:R-:W-:Y:S02]  /*0c50*/  ISETP.GE.U32.AND P0, PT, R9, UR18, PT ;  /* 0x0000001209007c0c */ /* 0x000fe4000bf06070 */
[----:B------:R-:W-:Y:S01]  /*0c60*/  SHF.R.S32.HI R45, RZ, 0x1f, R9 ;  /* 0x0000001fff2d7819 */ /* 0x000fe20000011409 */
[----:B------:R-:W-:-:S03]  /*0c70*/  @!P3 IMAD.WIDE.U32 R16, R30, R16, R20 ;  /* 0x000000101e10b225 */ /* 0x000fc600078e0014 */
[----:B------:R-:W-:Y:S01]  /*0c80*/  ISETP.GE.AND.EX P0, PT, R45, UR19, PT, P0 ;  /* 0x000000132d007c0c */ /* 0x000fe2000bf06300 */
[----:B------:R-:W0:Y:S01]  /*0c90*/  @!P3 LDC.64 R20, c[0x0][0x228] ;  /* 0x00008a00ff14bb82 */ /* 0x000e220000000a00 */
[----:B------:R-:W-:Y:S02]  /*0ca0*/  IADD3 R30, R2, 0x180, RZ ;  /* 0x00000180021e7810 */ /* 0x000fe40007ffe0ff */
[----:B------:R-:W-:Y:S02]  /*0cb0*/  @!P3 IADD3 R17, R17, R35, RZ ;  /* 0x000000231111b210 */ /* 0x000fe40007ffe0ff */
[----:B------:R-:W-:Y:S01]  /*0cc0*/  ISETP.GT.U32.OR P0, PT, R0, 0x29f, P0 ;  /* 0x0000029f0000780c */ /* 0x000fe20000704470 */
[----:B-1----:R-:W-:Y:S01]  /*0cd0*/  @!P2 IMAD R35, R31, R18, RZ ;  /* 0x000000121f23a224 */ /* 0x002fe200078e02ff */
[----:B------:R-:W-:Y:S02]  /*0ce0*/  ISETP.GE.U32.AND P4, PT, R30, UR18, PT ;  /* 0x000000121e007c0c */ /* 0x000fe4000bf86070 */
[----:B------:R-:W-:-:S02]  /*0cf0*/  SHF.R.S32.HI R31, RZ, 0x1f, R30 ;  /* 0x0000001fff1f7819 */ /* 0x000fc4000001141e */
[C---:B--2---:R-:W-:Y:S02]  /*0d00*/  @!P3 SHF.L.U32 R37, R16.reuse, 0x1, RZ ;  /* 0x000000011025b819 */ /* 0x044fe400000006ff */
[----:B------:R-:W-:Y:S02]  /*0d10*/  @!P3 SHF.L.U64.HI R44, R16, 0x1, R17 ;  /* 0x00000001102cb819 */ /* 0x000fe40000010211 */
[----:B------:R-:W-:Y:S02]  /*0d20*/  @!P2 MOV R16, R12 ;  /* 0x0000000c0010a202 */ /* 0x000fe40000000f00 */
[----:B------:R-:W-:Y:S01]  /*0d30*/  @!P2 MOV R17, R15 ;  /* 0x0000000f0011a202 */ /* 0x000fe20000000f00 */
[C---:B------:R-:W-:Y:S01]  /*0d40*/  @!P2 IMAD R39, R34.reuse, R19, R35 ;  /* 0x000000132227a224 */ /* 0x040fe200078e0223 */
[----:B------:R-:W-:Y:S01]  /*0d50*/  ISETP.GE.AND.EX P4, PT, R31, UR19, PT, P4 ;  /* 0x000000131f007c0c */ /* 0x000fe2000bf86340 */
[----:B------:R-:W-:-:S03]  /*0d60*/  @!P2 IMAD.WIDE.U32 R34, R34, R18, R16 ;  /* 0x000000122222a225 */ /* 0x000fc600078e0010 */
[----:B------:R-:W-:Y:S01]  /*0d70*/  ISETP.GT.U32.OR P4, PT, R0, 0x29f, P4 ;  /* 0x0000029f0000780c */ /* 0x000fe20002784470 */
[----:B------:R-:W1:Y:S01]  /*0d80*/  @!P0 LDC.64 R16, c[0x0][0x288] ;  /* 0x0000a200ff108b82 */ /* 0x000e620000000a00 */
[----:B----4-:R-:W-:Y:S02]  /*0d90*/  @!P2 IADD3 R27, R35, R39, RZ ;  /* 0x00000027231ba210 */ /* 0x010fe40007ffe0ff */
[C---:B------:R-:W-:Y:S02]  /*0da0*/  @!P2 SHF.L.U32 R35, R34.reuse, 0x1, RZ ;  /* 0x000000012223a819 */ /* 0x040fe400000006ff */
[----:B------:R-:W-:-:S03]  /*0db0*/  @!P2 SHF.L.U64.HI R36, R34, 0x1, R27 ;  /* 0x000000012224a819 */ /* 0x000fc6000001021b */
[----:B------:R-:W2:Y:S01]  /*0dc0*/  @!P2 LDC.64 R18, c[0x0][0x228] ;  /* 0x00008a00ff12ab82 */ /* 0x000ea20000000a00 */
[----:B---3--:R-:W-:Y:S02]  /*0dd0*/  @!P2 IADD3 R38, P6, R35, R22, RZ ;  /* 0x000000162326a210 */ /* 0x008fe40007fde0ff */
[----:B0-----:R-:W-:Y:S02]  /*0de0*/  @!P3 IADD3 R24, P5, R37, R24, RZ ;  /* 0x000000182518b210 */ /* 0x001fe40007fbe0ff */
[----:B------:R-:W-:-:S03]  /*0df0*/  @!P2 IADD3.X R39, R36, R23, RZ, P6, !PT ;  /* 0x000000172427a210 */ /* 0x000fc600037fe4ff */
[----:B------:R-:W0:Y:S01]  /*0e00*/  @!P4 LDC.64 R22, c[0x0][0x288] ;  /* 0x0000a200ff16cb82 */ /* 0x000e220000000a00 */
[C---:B------:R-:W-:Y:S02]  /*0e10*/  @!P3 IADD3.X R25, R44.reuse, R25, RZ, P5, !PT ;  /* 0x000000192c19b210 */ /* 0x040fe40002ffe4ff */
[----:B------:R-:W-:Y:S02]  /*0e20*/  @!P3 IADD3 R26, P5, R37, R20, RZ ;  /* 0x00000014251ab210 */ /* 0x000fe40007fbe0ff */
[----:B------:R-:W-:Y:S02]  /*0e30*/  CS2R R40, SRZ ;  /* 0x0000000000287805 */ /* 0x000fe4000001ff00 */
[----:B------:R-:W-:Y:S02]  /*0e40*/  @!P3 IADD3.X R27, R44, R21, RZ, P5, !PT ;  /* 0x000000152c1bb210 */ /* 0x000fe40002ffe4ff */
[----:B------:R-:W-:Y:S02]  /*0e50*/  IADD3 R37, R2, 0x1a0, RZ ;  /* 0x000001a002257810 */ /* 0x000fe40007ffe0ff */
[----:B------:R-:W5:Y:S01]  /*0e60*/  @!P3 LDG.E R40, desc[UR14][R24.64] ;  /* 0x0000000e1828b981 */ /* 0x000f62000c1e1900 */
[----:B-1----:R-:W-:Y:S01]  /*0e70*/  @!P0 IMAD R44, R45, R16, RZ ;  /* 0x000000102d2c8224 */ /* 0x002fe200078e02ff */
[----:B------:R-:W1:Y:S02]  /*0e80*/  @!P0 LDC.64 R20, c[0x0][0x230] ;  /* 0x00008c00ff148b82 */ /* 0x000e640000000a00 */
[----:B------:R3:W5:Y:S01]  /*0e90*/  @!P3 LDG.E R65, desc[UR14][R26.64] ;  /* 0x0000000e1a41b981 */ /* 0x000762000c1e1900 */
[----:B------:R-:W-:-:S02]  /*0ea0*/  ISETP.GE.U32.AND P3, PT, R37, UR18, PT ;  /* 0x0000001225007c0c */ /* 0x000fc4000bf66070 */
[----:B------:R-:W-:Y:S01]  /*0eb0*/  SHF.R.S32.HI R47, RZ, 0x1f, R37 ;  /* 0x0000001fff2f7819 */ /* 0x000fe20000011425 */
[----:B------:R-:W-:Y:S01]  /*0ec0*/  @!P0 IMAD R45, R9, R17, R44 ;  /* 0x00000011092d8224 */ /* 0x000fe200078e022c */
[----:B------:R4:W5:Y:S01]  /*0ed0*/  @!P2 LDG.E R41, desc[UR14][R38.64] ;  /* 0x0000000e2629a981 */ /* 0x000962000c1e1900 */
[----:B---3--:R-:W-:Y:S02]  /*0ee0*/  @!P0 MOV R26, R12 ;  /* 0x0000000c001a8202 */ /* 0x008fe40000000f00 */
[----:B------:R-:W-:Y:S02]  /*0ef0*/  @!P0 MOV R27, R15 ;  /* 0x0000000f001b8202 */ /* 0x000fe40000000f00 */
[----:B--2---:R-:W-:Y:S02]  /*0f00*/  @!P2 IADD3 R24, P5, R35, R18, RZ ;  /* 0x000000122318a210 */ /* 0x004fe40007fbe0ff */
[----:B------:R-:W-:Y:S01]  /*0f10*/  ISETP.GE.AND.EX P3, PT, R47, UR19, PT, P3 ;  /* 0x000000132f007c0c */ /* 0x000fe2000bf66330 */
[----:B------:R-:W-:Y:S01]  /*0f20*/  @!P0 IMAD.WIDE.U32 R16, R9, R16, R26 ;  /* 0x0000001009108225 */ /* 0x000fe200078e001a */
[----:B------:R-:W2:Y:S02]  /*0f30*/  @!P0 LDC.64 R34, c[0x0][0x228] ;  /* 0x00008a00ff228b82 */ /* 0x000ea40000000a00 */
[----:B------:R-:W-:-:S02]  /*0f40*/  ISETP.GT.U32.OR P3, PT, R0, 0x29f, P3 ;  /* 0x0000029f0000780c */ /* 0x000fc40001f64470 */
[----:B------:R-:W-:Y:S01]  /*0f50*/  @!P0 IADD3 R9, R17, R45, RZ ;  /* 0x0000002d11098210 */ /* 0x000fe20007ffe0ff */
[----:B0-----:R-:W-:Y:S01]  /*0f60*/  @!P4 IMAD R17, R31, R22, RZ ;  /* 0x000000161f11c224 */ /* 0x001fe200078e02ff */
[----:B------:R-:W-:Y:S02]  /*0f70*/  @!P2 IADD3.X R25, R36, R19, RZ, P5, !PT ;  /* 0x000000132419a210 */ /* 0x000fe40002ffe4ff */
[----:B------:R-:W0:Y:S01]  /*0f80*/  @!P4 LDC.64 R18, c[0x0][0x230] ;  /* 0x00008c00ff12cb82 */ /* 0x000e220000000a00 */
[----:B------:R-:W-:Y:S01]  /*0f90*/  @!P0 SHF.L.U32 R31, R16, 0x1, RZ ;  /* 0x00000001101f8819 */ /* 0x000fe200000006ff */
[----:B----4-:R-:W-:Y:S01]  /*0fa0*/  @!P4 IMAD R39, R30, R23, R17 ;  /* 0x000000171e27c224 */ /* 0x010fe200078e0211 */
[----:B------:R-:W-:Y:S01]  /*0fb0*/  @!P0 SHF.L.U64.HI R38, R16, 0x1, R9 ;  /* 0x0000000110268819 */ /* 0x000fe20000010209 */
[----:B------:R3:W5:Y:S01]  /*0fc0*/  @!P2 LDG.E R63, desc[UR14][R24.64] ;  /* 0x0000000e183fa981 */ /* 0x000762000c1e1900 */
[----:B------:R-:W-:Y:S02]  /*0fd0*/  @!P4 MOV R16, R12 ;  /* 0x0000000c0010c202 */ /* 0x000fe40000000f00 */
[----:B------:R-:W-:Y:S01]  /*0fe0*/  @!P4 MOV R17, R15 ;  /* 0x0000000f0011c202 */ /* 0x000fe20000000f00 */
[----:B------:R-:W4:Y:S01]  /*0ff0*/  @!P4 LDC.64 R26, c[0x0][0x228] ;  /* 0x00008a00ff1acb82 */ /* 0x000f220000000a00 */
[----:B------:R-:W-:Y:S01]  /*1000*/  IADD3 R9, R2, 0x1c0, RZ ;  /* 0x000001c002097810 */ /* 0x000fe20007ffe0ff */
[----:B------:R-:W-:-:S03]  /*1010*/  @!P4 IMAD.WIDE.U32 R22, R30, R22, R16 ;  /* 0x000000161e16c225 */ /* 0x000fc600078e0010 */
[----:B------:R-:W-:Y:S02]  /*1020*/  ISETP.GE.U32.AND P2, PT, R9, UR18, PT ;  /* 0x0000001209007c0c */ /* 0x000fe4000bf46070 */
[----:B------:R-:W-:Y:S01]  /*1030*/  SHF.R.S32.HI R45, RZ, 0x1f, R9 ;  /* 0x0000001fff2d7819 */ /* 0x000fe20000011409 */
[----:B------:R-:W4:Y:S01]  /*1040*/  @!P3 LDC.64 R16, c[0x0][0x288] ;  /* 0x0000a200ff10bb82 */ /* 0x000f220000000a00 */
[----:B-1----:R-:W-:Y:S02]  /*1050*/  @!P0 IADD3 R30, P6, R31, R20, RZ ;  /* 0x000000141f1e8210 */ /* 0x002fe40007fde0ff */
[----:B------:R-:W-:Y:S02]  /*1060*/  ISETP.GE.AND.EX P2, PT, R45, UR19, PT, P2 ;  /* 0x000000132d007c0c */ /* 0x000fe4000bf46320 */
[----:B--2---:R-:W-:Y:S02]  /*1070*/  @!P0 IADD3 R34, P5, R31, R34, RZ ;  /* 0x000000221f228210 */ /* 0x004fe40007fbe0ff */
[----:B------:R-:W-:-:S02]  /*1080*/  ISETP.GT.U32.OR P2, PT, R0, 0x29f, P2 ;  /* 0x0000029f0000780c */ /* 0x000fc40001744470 */
[----:B------:R-:W-:Y:S02]  /*1090*/  @!P0 IADD3.X R31, R38, R21, RZ, P6, !PT ;  /* 0x00000015261f8210 */ /* 0x000fe400037fe4ff */
[----:B------:R-:W-:Y:S02]  /*10a0*/  @!P4 IADD3 R21, R23, R39, RZ ;  /* 0x000000271715c210 */ /* 0x000fe40007ffe0ff */
[C---:B------:R-:W-:Y:S01]  /*10b0*/  @!P4 SHF.L.U32 R49, R22.reuse, 0x1, RZ ;  /* 0x000000011631c819 */ /* 0x040fe200000006ff */
[----:B------:R-:W-:Y:S01]  /*10c0*/  HFMA2.MMA R39, -RZ, RZ, 0, 0 ;  /* 0x00000000ff277435 */ /* 0x000fe200000001ff */
[----:B------:R-:W-:Y:S02]  /*10d0*/  @!P4 SHF.L.U64.HI R36, R22, 0x1, R21 ;  /* 0x000000011624c819 */ /* 0x000fe40000010215 */
[----:B0-----:R-:W-:Y:S01]  /*10e0*/  @!P4 IADD3 R18, P6, R49, R18, RZ ;  /* 0x000000123112c210 */ /* 0x001fe20007fde0ff */
[----:B------:R-:W0:Y:S01]  /*10f0*/  @!P3 LDC.64 R20, c[0x0][0x230] ;  /* 0x00008c00ff14bb82 */ /* 0x000e220000000a00 */
[----:B------:R-:W-:-:S02]  /*1100*/  @!P0 IADD3.X R35, R38, R35, RZ, P5, !PT ;  /* 0x0000002326238210 */ /* 0x000fc40002ffe4ff */
[----:B------:R-:W-:Y:S02]  /*1110*/  MOV R38, RZ ;  /* 0x000000ff00267202 */ /* 0x000fe40000000f00 */
[----:B------:R-:W-:Y:S01]  /*1120*/  @!P4 IADD3.X R19, R36, R19, RZ, P6, !PT ;  /* 0x000000132413c210 */ /* 0x000fe200037fe4ff */
[----:B------:R1:W5:Y:S02]  /*1130*/  @!P0 LDG.E R39, desc[UR14][R30.64] ;  /* 0x0000000e1e278981 */ /* 0x000364000c1e1900 */
[----:B---3--:R-:W2:Y:S02]  /*1140*/  @!P2 LDC.64 R24, c[0x0][0x288] ;  /* 0x0000a200ff18ab82 */ /* 0x008ea40000000a00 */
[----:B------:R-:W5:Y:S01]  /*1150*/  @!P0 LDG.E R61, desc[UR14][R34.64] ;  /* 0x0000000e223d8981 */ /* 0x000f62000c1e1900 */
[----:B----4-:R-:W-:Y:S01]  /*1160*/  @!P4 IADD3 R26, P0, R49, R26, RZ ;  /* 0x0000001a311ac210 */ /* 0x010fe20007f1e0ff */
[----:B------:R-:W-:Y:S02]  /*1170*/  @!P3 IMAD R44, R47, R16, RZ ;  /* 0x000000102f2cb224 */ /* 0x000fe400078e02ff */
[----:B------:R3:W5:Y:S02]  /*1180*/  @!P4 LDG.E R38, desc[UR14][R18.64] ;  /* 0x0000000e1226c981 */ /* 0x000764000c1e1900 */
[----:B------:R-:W4:Y:S01]  /*1190*/  @!P3 LDC.64 R22, c[0x0][0x228] ;  /* 0x00008a00ff16bb82 */ /* 0x000f220000000a00 */
[----:B-1----:R-:W-:Y:S01]  /*11a0*/  IADD3 R31, R2, 0x160, RZ ;  /* 0x00000160021f7810 */ /* 0x002fe20007ffe0ff */
[----:B------:R-:W-:Y:S01]  /*11b0*/  @!P3 IMAD R47, R37, R17, R44 ;  /* 0x00000011252fb224 */ /* 0x000fe200078e022c */
[----:B------:R-:W-:-:S02]  /*11c0*/  @!P4 IADD3.X R27, R36, R27, RZ, P0, !PT ;  /* 0x0000001b241bc210 */ /* 0x000fc400007fe4ff */
[----:B---3--:R-:W-:-:S03]  /*11d0*/  @!P3 MOV R18, R12 ;  /* 0x0000000c0012b202 */ /* 0x008fc60000000f00 */
[----:B------:R1:W5:Y:S01]  /*11e0*/  @!P4 LDG.E R53, desc[UR14][R26.64] ;  /* 0x0000000e1a35c981 */ /* 0x000362000c1e1900 */
[----:B------:R-:W-:Y:S02]  /*11f0*/  @!P3 MOV R19, R15 ;  /* 0x0000000f0013b202 */ /* 0x000fe40000000f00 */
[----:B------:R-:W-:Y:S02]  /*1200*/  ISETP.GE.U32.AND P0, PT, R31, UR18, PT ;  /* 0x000000121f007c0c */ /* 0x000fe4000bf06070 */
[----:B------:R-:W-:Y:S01]  /*1210*/  SHF.R.S32.HI R35, RZ, 0x1f, R31 ;  /* 0x0000001fff237819 */ /* 0x000fe2000001141f */
[----:B------:R-:W-:Y:S02]  /*1220*/  @!P3 IMAD.WIDE.U32 R16, R37, R16, R18 ;  /* 0x000000102510b225 */ /* 0x000fe400078e0012 */
[----:B------:R-:W3:Y:S01]  /*1230*/  @!P2 LDC.64 R18, c[0x0][0x228] ;  /* 0x00008a00ff12ab82 */ /* 0x000ee20000000a00 */
[----:B------:R-:W-:Y:S02]  /*1240*/  ISETP.GE.AND.EX P4, PT, R35, UR19, PT, P0 ;  /* 0x0000001323007c0c */ /* 0x000fe4000bf86300 */
[----:B------:R-:W-:-:S02]  /*1250*/  @!P3 IADD3 R17, R17, R47, RZ ;  /* 0x0000002f1111b210 */ /* 0x000fc40007ffe0ff */
[----:B------:R-:W-:Y:S02]  /*1260*/  ISETP.GT.U32.OR P4, PT, R0, 0x29f, P4 ;  /* 0x0000029f0000780c */ /* 0x000fe40002784470 */
[C---:B------:R-:W-:Y:S02]  /*1270*/  @!P3 SHF.L.U32 R37, R16.reuse, 0x1, RZ ;  /* 0x000000011025b819 */ /* 0x040fe400000006ff */
[----:B------:R-:W-:Y:S02]  /*1280*/  @!P3 SHF.L.U64.HI R30, R16, 0x1, R17 ;  /* 0x00000001101eb819 */ /* 0x000fe40000010211 */
[----:B------:R-:W3:Y:S01]  /*1290*/  @!P2 LDC.64 R16, c[0x0][0x230] ;  /* 0x00008c00ff10ab82 */ /* 0x000ee20000000a00 */
[----:B--2---:R-:W-:Y:S01]  /*12a0*/  @!P2 IMAD R34, R45, R24, RZ ;  /* 0x000000182d22a224 */ /* 0x004fe200078e02ff */
[----:B-1----:R-:W-:Y:S02]  /*12b0*/  @!P2 MOV R26, R12 ;  /* 0x0000000c001aa202 */ /* 0x002fe40000000f00 */
[----:B------:R-:W-:-:S02]  /*12c0*/  @!P2 MOV R27, R15 ;  /* 0x0000000f001ba202 */ /* 0x000fc40000000f00 */
[----:B0-----:R-:W-:Y:S02]  /*12d0*/  @!P3 IADD3 R20, P5, R37, R20, RZ ;  /* 0x000000142514b210 */ /* 0x001fe40007fbe0ff */
[----:B------:R-:W-:Y:S02]  /*12e0*/  ISETP.GE.U32.AND P6, PT, R3, UR18, PT ;  /* 0x0000001203007c0c */ /* 0x000fe4000bfc6070 */
[----:B----4-:R-:W-:Y:S01]  /*12f0*/  @!P3 IADD3 R22, P0, R37, R22, RZ ;  /* 0x000000162516b210 */ /* 0x010fe20007f1e0ff */
[C---:B------:R-:W-:Y:S01]  /*1300*/  @!P2 IMAD R37, R9.reuse, R25, R34 ;  /* 0x000000190925a224 */ /* 0x040fe200078e0222 */
[----:B------:R-:W-:Y:S01]  /*1310*/  @!P3 IADD3.X R21, R30, R21, RZ, P5, !PT ;  /* 0x000000151e15b210 */ /* 0x000fe20002ffe4ff */
[----:B------:R-:W-:Y:S01]  /*1320*/  @!P2 IMAD.WIDE.U32 R24, R9, R24, R26 ;  /* 0x000000180918a225 */ /* 0x000fe200078e001a */
[----:B------:R-:W-:Y:S01]  /*1330*/  ISETP.GE.AND.EX P5, PT, R55, UR19, PT, P6 ;  /* 0x0000001337007c0c */ /* 0x000fe2000bfa6360 */
[----:B------:R-:W0:Y:S01]  /*1340*/  @!P4 LDC.64 R26, c[0x0][0x288] ;  /* 0x0000a200ff1acb82 */ /* 0x000e220000000a00 */
[----:B------:R-:W-:-:S02]  /*1350*/  CS2R R48, SRZ ;  /* 0x0000000000307805 */ /* 0x000fc4000001ff00 */
[----:B------:R-:W-:Y:S01]  /*1360*/  @!P3 IADD3.X R23, R30, R23, RZ, P0, !PT ;  /* 0x000000171e17b210 */ /* 0x000fe200007fe4ff */
[----:B------:R-:W5:Y:S01]  /*1370*/  @!P3 LDG.E R54, desc[UR14][R20.64] ;  /* 0x0000000e1436b981 */ /* 0x000f62000c1e1900 */
[----:B------:R-:W-:Y:S02]  /*1380*/  ISETP.GT.U32.OR P5, PT, R0, 0x29f, P5 ;  /* 0x0000029f0000780c */ /* 0x000fe40002fa4470 */
[----:B------:R-:W-:Y:S01]  /*1390*/  ISETP.GE.U32.AND P0, PT, R4, UR18, PT ;  /* 0x0000001204007c0c */ /* 0x000fe2000bf06070 */
[----:B------:R-:W5:Y:S01]  /*13a0*/  @!P3 LDG.E R52, desc[UR14][R22.64] ;  /* 0x0000000e1634b981 */ /* 0x000f62000c1e1900 */
[----:B------:R-:W-:Y:S02]  /*13b0*/  @!P2 IADD3 R25, R25, R37, RZ ;  /* 0x000000251919a210 */ /* 0x000fe40007ffe0ff */
[----:B------:R-:W-:Y:S01]  /*13c0*/  @!P2 SHF.L.U32 R9, R24, 0x1, RZ ;  /* 0x000000011809a819 */ /* 0x000fe200000006ff */
[----:B------:R1:W5:Y:S01]  /*13d0*/  @P1 LDG.E R48, desc[UR14][R10.64] ;  /* 0x0000000e0a301981 */ /* 0x000362000c1e1900 */
[----:B------:R-:W-:-:S02]  /*13e0*/  ISETP.GE.AND.EX P0, PT, R50, UR19, PT, P0 ;  /* 0x0000001332007c0c */ /* 0x000fc4000bf06300 */
[----:B------:R-:W-:Y:S02]  /*13f0*/  @!P2 SHF.L.U64.HI R30, R24, 0x1, R25 ;  /* 0x00000001181ea819 */ /* 0x000fe40000010219 */
[C---:B---3--:R-:W-:Y:S01]  /*1400*/  @!P2 IADD3 R16, P3, R9.reuse, R16, RZ ;  /* 0x000000100910a210 */ /* 0x048fe20007f7e0ff */
[----:B------:R-:W2:Y:S01]  /*1410*/  @!P5 LDC.64 R24, c[0x0][0x288] ;  /* 0x0000a200ff18db82 */ /* 0x000ea20000000a00 */
[----:B------:R-:W-:Y:S02]  /*1420*/  @!P2 IADD3 R18, P6, R9, R18, RZ ;  /* 0x000000120912a210 */ /* 0x000fe40007fde0ff */
[----:B------:R-:W-:Y:S02]  /*1430*/  MOV R9, RZ ;  /* 0x000000ff00097202 */ /* 0x000fe40000000f00 */
[----:B------:R-:W-:-:S03]  /*1440*/  ISETP.GT.U32.OR P0, PT, R0, 0x29f, P0 ;  /* 0x0000029f0000780c */ /* 0x000fc60000704470 */
[----:B-1----:R-:W1:Y:S01]  /*1450*/  @!P4 LDC.64 R10, c[0x0][0x230] ;  /* 0x00008c00ff0acb82 */ /* 0x002e620000000a00 */
[C---:B------:R-:W-:Y:S01]  /*1460*/  @!P2 IADD3.X R17, R30.reuse, R17, RZ, P3, !PT ;  /* 0x000000111e11a210 */ /* 0x040fe20001ffe4ff */
[----:B0-----:R-:W-:Y:S01]  /*1470*/  @!P4 IMAD R20, R35, R26, RZ ;  /* 0x0000001a2314c224 */ /* 0x001fe200078e02ff */
[----:B------:R-:W-:-:S03]  /*1480*/  @!P2 IADD3.X R19, R30, R19, RZ, P6, !PT ;  /* 0x000000131e13a210 */ /* 0x000fc600037fe4ff */
[----:B------:R0:W5:Y:S02]  /*1490*/  @!P2 LDG.E R9, desc[UR14][R16.64] ;  /* 0x0000000e1009a981 */ /* 0x000164000c1e1900 */
[----:B------:R-:W3:Y:S01]  /*14a0*/  @!P4 LDC.64 R22, c[0x0][0x228] ;  /* 0x00008a00ff16cb82 */ /* 0x000ee20000000a00 */
[----:B------:R-:W-:Y:S01]  /*14b0*/  @!P4 IMAD R35, R31, R27, R20 ;  /* 0x0000001b1f23c224 */ /* 0x000fe200078e0214 */
[----:B------:R4:W5:Y:S01]  /*14c0*/  @!P2 LDG.E R51, desc[UR14][R18.64] ;  /* 0x0000000e1233a981 */ /* 0x000962000c1e1900 */
[----:B0-----:R-:W-:-:S05]  /*14d0*/  @!P4 MOV R16, R12 ;  /* 0x0000000c0010c202 */ /* 0x001fca0000000f00 */
[----:B------:R-:W0:Y:S01]  /*14e0*/  @!P5 LDC.64 R20, c[0x0][0x230] ;  /* 0x00008c00ff14db82 */ /* 0x000e220000000a00 */
[----:B------:R-:W-:-:S03]  /*14f0*/  @!P4 MOV R17, R15 ;  /* 0x0000000f0011c202 */ /* 0x000fc60000000f00 */
[----:B------:R-:W-:-:S04]  /*1500*/  @!P4 IMAD.WIDE.U32 R26, R31, R26, R16 ;  /* 0x0000001a1f1ac225 */ /* 0x000fc800078e0010 */
[----:B----4-:R-:W4:Y:S01]  /*1510*/  @!P0 LDC.64 R18, c[0x0][0x288] ;  /* 0x0000a200ff128b82 */ /* 0x010f220000000a00 */
[----:B------:R-:W-:Y:S02]  /*1520*/  @!P4 IADD3 R27, R27, R35, RZ ;  /* 0x000000231b1bc210 */ /* 0x000fe40007ffe0ff */
[----:B------:R-:W-:-:S05]  /*1530*/  @!P4 SHF.L.U32 R31, R26, 0x1, RZ ;  /* 0x000000011a1fc819 */ /* 0x000fca00000006ff */
[----:B------:R-:W0:Y:S01]  /*1540*/  @!P5 LDC.64 R16, c[0x0][0x228] ;  /* 0x00008a00ff10db82 */ /* 0x000e220000000a00 */
[----:B------:R-:W-:Y:S02]  /*1550*/  @!P4 SHF.L.U64.HI R30, R26, 0x1, R27 ;  /* 0x000000011a1ec819 */ /* 0x000fe4000001021b */
[----:B-1----:R-:W-:Y:S01]  /*1560*/  @!P4 IADD3 R10, P3, R31, R10, RZ ;  /* 0x0000000a1f0ac210 */ /* 0x002fe20007f7e0ff */
[----:B--2---:R-:W-:Y:S01]  /*1570*/  @!P5 IMAD R34, R55, R24, RZ ;  /* 0x000000183722d224 */ /* 0x004fe200078e02ff */
[----:B------:R-:W-:Y:S02]  /*1580*/  ISETP.GE.U32.AND P2, PT, R5, UR18, PT ;  /* 0x0000001205007c0c */ /* 0x000fe4000bf46070 */
[----:B------:R-:W-:Y:S02]  /*1590*/  @!P4 IADD3.X R11, R30, R11, RZ, P3, !PT ;  /* 0x0000000b1e0bc210 */ /* 0x000fe40001ffe4ff */
[----:B---3--:R-:W-:Y:S02]  /*15a0*/  @!P4 IADD3 R22, P3, R31, R22, RZ ;  /* 0x000000161f16c210 */ /* 0x008fe40007f7e0ff */
[----:B------:R-:W-:-:S02]  /*15b0*/  @!P5 MOV R26, R12 ;  /* 0x0000000c001ad202 */ /* 0x000fc40000000f00 */
[----:B------:R-:W-:Y:S01]  /*15c0*/  @!P5 MOV R27, R15 ;  /* 0x0000000f001bd202 */ /* 0x000fe20000000f00 */
[C---:B------:R-:W-:Y:S01]  /*15d0*/  @!P5 IMAD R35, R3.reuse, R25, R34 ;  /* 0x000000190323d224 */ /* 0x040fe200078e0222 */
[----:B------:R-:W-:Y:S01]  /*15e0*/  ISETP.GE.AND.EX P2, PT, R46, UR19, PT, P2 ;  /* 0x000000132e007c0c */ /* 0x000fe2000bf46320 */
[----:B------:R1:W5:Y:S01]  /*15f0*/  @!P4 LDG.E R62, desc[UR14][R10.64] ;  /* 0x0000000e0a3ec981 */ /* 0x000362000c1e1900 */
[----:B------:R-:W-:Y:S01]  /*1600*/  @!P4 IADD3.X R23, R30, R23, RZ, P3, !PT ;  /* 0x000000171e17c210 */ /* 0x000fe20001ffe4ff */
[----:B------:R-:W-:Y:S01]  /*1610*/  @!P5 IMAD.WIDE.U32 R24, R3, R24, R26 ;  /* 0x000000180318d225 */ /* 0x000fe200078e001a */
[----:B------:R-:W-:Y:S01]  /*1620*/  ISETP.GT.U32.OR P2, PT, R0, 0x29f, P2 ;  /* 0x0000029f0000780c */ /* 0x000fe20001744470 */
[----:B------:R-:W-:Y:S02]  /*1630*/  STL [R1], R68 ;  /* 0x0000004401007387 */ /* 0x000fe40000100800 */
[----:B----4-:R-:W-:Y:S01]  /*1640*/  @!P0 IMAD R31, R50, R18, RZ ;  /* 0x00000012321f8224 */ /* 0x010fe200078e02ff */
[----:B-1----:R-:W1:Y:S01]  /*1650*/  @!P0 LDC.64 R10, c[0x0][0x228] ;  /* 0x00008a00ff0a8b82 */ /* 0x002e620000000a00 */
[----:B------:R2:W-:Y:S02]  /*1660*/  STL [R1+0xc], R55 ;  /* 0x00000c3701007387 */ /* 0x0005e40000100800 */
[----:B--2---:R-:W-:Y:S01]  /*1670*/  HFMA2.MMA R55, -RZ, RZ, 0, 0 ;  /* 0x00000000ff377435 */ /* 0x004fe200000001ff */
[----:B------:R-:W-:-:S02]  /*1680*/  @!P5 IADD3 R27, R25, R35, RZ ;  /* 0x00000023191bd210 */ /* 0x000fc40007ffe0ff */
[----:B------:R-:W-:Y:S01]  /*1690*/  @!P5 SHF.L.U32 R25, R24, 0x1, RZ ;  /* 0x000000011819d819 */ /* 0x000fe200000006ff */
[----:B------:R-:W-:-:S06]  /*16a0*/  @!P0 IMAD R31, R4, R19, R31 ;  /* 0x00000013041f8224 */ /* 0x000fcc00078e021f */
[----:B------:R2:W5:Y:S01]  /*16b0*/  @!P4 LDG.E R55, desc[UR14][R22.64] ;  /* 0x0000000e1637c981 */ /* 0x000562000c1e1900 */
[----:B------:R-:W-:Y:S02]  /*16c0*/  @!P5 SHF.L.U64.HI R30, R24, 0x1, R27 ;  /* 0x00000001181ed819 */ /* 0x000fe4000001021b */
[C---:B0-----:R-:W-:Y:S01]  /*16d0*/  @!P5 IADD3 R20, P3, R25.reuse, R20, RZ ;  /* 0x000000141914d210 */ /* 0x041fe20007f7e0ff */
[----:B------:R-:W0:Y:S01]  /*16e0*/  @!P2 LDC.64 R26, c[0x0][0x288] ;  /* 0x0000a200ff1aab82 */ /* 0x000e220000000a00 */
[----:B--2---:R-:W-:Y:S02]  /*16f0*/  @!P0 MOV R22, R12 ;  /* 0x0000000c00168202 */ /* 0x004fe40000000f00 */
[----:B------:R-:W-:Y:S02]  /*1700*/  @!P0 MOV R23, R15 ;  /* 0x0000000f00178202 */ /* 0x000fe40000000f00 */
[----:B------:R-:W-:-:S03]  /*1710*/  @!P5 IADD3 R16, P6, R25, R16, RZ ;  /* 0x000000101910d210 */ /* 0x000fc60007fde0ff */
[----:B------:R-:W2:Y:S01]  /*1720*/  @!P0 LDC.64 R24, c[0x0][0x230] ;  /* 0x00008c00ff188b82 */ /* 0x000ea20000000a00 */
[----:B------:R-:W-:Y:S01]  /*1730*/  @!P0 IMAD.WIDE.U32 R22, R4, R18, R22 ;  /* 0x0000001204168225 */ /* 0x000fe200078e0016 */
[----:B------:R-:W-:-:S04]  /*1740*/  @!P5 IADD3.X R21, R30, R21, RZ, P3, !PT ;  /* 0x000000151e15d210 */ /* 0x000fc80001ffe4ff */
[----:B------:R-:W-:Y:S01]  /*1750*/  @!P0 IADD3 R31, R23, R31, RZ ;  /* 0x0000001f171f8210 */ /* 0x000fe20007ffe0ff */
[----:B------:R3:W5:Y:S01]  /*1760*/  @!P5 LDG.E R49, desc[UR14][R20.64] ;  /* 0x0000000e1431d981 */ /* 0x000762000c1e1900 */
[----:B------:R-:W-:Y:S02]  /*1770*/  @!P5 IADD3.X R17, R30, R17, RZ, P6, !PT ;  /* 0x000000111e11d210 */ /* 0x000fe400037fe4ff */
[C---:B------:R-:W-:Y:S02]  /*1780*/  @!P0 SHF.L.U32 R19, R22.reuse, 0x1, RZ ;  /* 0x0000000116138819 */ /* 0x040fe400000006ff */
[----:B------:R-:W-:Y:S01]  /*1790*/  @!P0 SHF.L.U64.HI R30, R22, 0x1, R31 ;  /* 0x00000001161e8819 */ /* 0x000fe2000001021f */
[----:B------:R4:W5:Y:S01]  /*17a0*/  @!P5 LDG.E R64, desc[UR14][R16.64] ;  /* 0x0000000e1040d981 */ /* 0x000962000c1e1900 */
[----:B------:R-:W-:Y:S02]  /*17b0*/  MOV R22, UR12 ;  /* 0x0000000c00167c02 */ /* 0x000fe40008000f00 */
[----:B------:R-:W-:-:S02]  /*17c0*/  MOV R23, UR13 ;  /* 0x0000000d00177c02 */ /* 0x000fc40008000f00 */
[----:B------:R-:W-:Y:S02]  /*17d0*/  SHF.R.S32.HI R44, RZ, 0x1f, R6 ;  /* 0x0000001fff2c7819 */ /* 0x000fe40000011406 */
[----:B------:R-:W-:Y:S01]  /*17e0*/  SHF.R.S32.HI R45, RZ, 0x1f, R7 ;  /* 0x0000001fff2d7819 */ /* 0x000fe20000011407 */
[----:B0-----:R-:W-:Y:S01]  /*17f0*/  @!P2 IMAD R18, R46, R26, RZ ;  /* 0x0000001a2e12a224 */ /* 0x001fe200078e02ff */
[----:B------:R-:W-:Y:S01]  /*1800*/  ISETP.GE.U32.AND P3, PT, R6, UR18, PT ;  /* 0x0000001206007c0c */ /* 0x000fe2000bf66070 */
[----:B------:R-:W4:Y:S01]  /*1810*/  LDG.E.64 R22, desc[UR14][R22.64] ;  /* 0x0000000e16167981 */ /* 0x000f22000c1e1b00 */
[----:B------:R-:W-:Y:S01]  /*1820*/  IADD3 R34, R2, 0x1e0, RZ ;  /* 0x000001e002227810 */ /* 0x000fe20007ffe0ff */
[----:B---3--:R-:W0:Y:S01]  /*1830*/  @!P2 LDC.64 R20, c[0x0][0x230] ;  /* 0x00008c00ff14ab82 */ /* 0x008e220000000a00 */
[----:B------:R-:W-:-:S04]  /*1840*/  ISETP.GE.AND.EX P3, PT, R44, UR19, PT, P3 ;  /* 0x000000132c007c0c */ /* 0x000fc8000bf66330 */
[----:B------:R-:W-:Y:S02]  /*1850*/  ISETP.GT.U32.OR P3, PT, R0, 0x29f, P3 ;  /* 0x0000029f0000780c */ /* 0x000fe40001f64470 */
[----:B------:R-:W-:Y:S02]  /*1860*/  ISETP.GE.U32.AND P6, PT, R7, UR18, PT ;  /* 0x0000001207007c0c */ /* 0x000fe4000bfc6070 */
[----:B--2---:R-:W-:Y:S02]  /*1870*/  @!P0 IADD3 R24, P4, R19, R24, RZ ;  /* 0x0000001813188210 */ /* 0x004fe40007f9e0ff */
[----:B------:R-:W-:Y:S02]  /*1880*/  ISETP.GE.AND.EX P6, PT, R45, UR19, PT, P6 ;  /* 0x000000132d007c0c */ /* 0x000fe4000bfc6360 */
[----:B----4-:R-:W-:Y:S02]  /*1890*/  @!P2 MOV R16, R12 ;  /* 0x0000000c0010a202 */ /* 0x010fe40000000f00 */
[----:B------:R-:W-:-:S02]  /*18a0*/  @!P2 MOV R17, R15 ;  /* 0x0000000f0011a202 */ /* 0x000fc40000000f00 */
[----:B------:R-:W-:Y:S01]  /*18b0*/  @!P0 IADD3.X R25, R30, R25, RZ, P4, !PT ;  /* 0x000000191e198210 */ /* 0x000fe200027fe4ff */
[C---:B------:R-:W-:Y:S01]  /*18c0*/  @!P2 IMAD R31, R5.reuse, R27, R18 ;  /* 0x0000001b051fa224 */ /* 0x040fe200078e0212 */
[----:B------:R-:W-:Y:S01]  /*18d0*/  ISETP.GT.U32.OR P4, PT, R0, 0x29f, P6 ;  /* 0x0000029f0000780c */ /* 0x000fe20003784470 */
[----:B------:R-:W-:Y:S01]  /*18e0*/  @!P2 IMAD.WIDE.U32 R26, R5, R26, R16 ;  /* 0x0000001a051aa225 */ /* 0x000fe200078e0010 */
[----:B-1----:R-:W-:Y:S01]  /*18f0*/  @!P0 IADD3 R10, P5, R19, R10, RZ ;  /* 0x0000000a130a8210 */ /* 0x002fe20007fbe0ff */
[----:B------:R-:W1:Y:S01]  /*1900*/  @!P2 LDC.64 R16, c[0x0][0x228] ;  /* 0x00008a00ff10ab82 */ /* 0x000e620000000a00 */
[----:B------:R-:W-:Y:S02]  /*1910*/  ISETP.GE.U32.AND P6, PT, R34, UR18, PT ;  /* 0x0000001222007c0c */ /* 0x000fe4000bfc6070 */
[----:B------:R-:W-:-:S05]  /*1920*/  SHF.R.S32.HI R35, RZ, 0x1f, R34 ;  /* 0x0000001fff237819 */ /* 0x000fca0000011422 */
[----:B------:R-:W2:Y:S01]  /*1930*/  @!P3 LDC.64 R18, c[0x0][0x288] ;  /* 0x0000a200ff12bb82 */ /* 0x000ea20000000a00 */
[----:B------:R-:W-:Y:S02]  /*1940*/  @!P0 IADD3.X R11, R30, R11, RZ, P5, !PT ;  /* 0x0000000b1e0b8210 */ /* 0x000fe40002ffe4ff */
[----:B------:R-:W-:Y:S02]  /*1950*/  ISETP.GE.AND.EX P5, PT, R35, UR19, PT, P6 ;  /* 0x0000001323007c0c */ /* 0x000fe4000bfa6360 */
[----:B------:R-:W-:Y:S01]  /*1960*/  @!P2 IADD3 R27, R27, R31, RZ ;  /* 0x0000001f1b1ba210 */ /* 0x000fe20007ffe0ff */
[----:B------:R-:W-:Y:S01]  /*1970*/  STL [R1+0x10], R50 ;  /* 0x0000103201007387 */ /* 0x000fe20000100800 */
[----:B------:R-:W-:Y:S01]  /*1980*/  ISETP.GT.U32.OR P5, PT, R0, 0x29f, P5 ;  /* 0x0000029f0000780c */ /* 0x000fe20002fa4470 */
[----:B------:R-:W3:Y:S02]  /*1990*/  @!P4 LDC.64 R30, c[0x0][0x288] ;  /* 0x0000a200ff1ecb82 */ /* 0x000ee40000000a00 */
[----:B------:R4:W-:Y:S01]  /*19a0*/  STL [R1+0x14], R46 ;  /* 0x0000142e01007387 */ /* 0x0009e20000100800 */
[----:B------:R-:W-:-:S02]  /*19b0*/  @!P2 SHF.L.U32 R37, R26, 0x1, RZ ;  /* 0x000000011a25a819 */ /* 0x000fc400000006ff */
[----:B------:R-:W-:Y:S01]  /*19c0*/  @!P2 SHF.L.U64.HI R36, R26, 0x1, R27 ;  /* 0x000000011a24a819 */ /* 0x000fe2000001021b */
[----:B------:R0:W5:Y:S02]  /*19d0*/  @!P0 LDG.E R59, desc[UR14][R10.64] ;  /* 0x0000000e0a3b8981 */ /* 0x000164000c1e1900 */
[----:B------:R-:W3:Y:S01]  /*19e0*/  @!P3 LDC.64 R26, c[0x0][0x230] ;  /* 0x00008c00ff1abb82 */ /* 0x000ee20000000a00 */
[----:B----4-:R-:W-:Y:S01]  /*19f0*/  CS2R R46, SRZ ;  /* 0x00000000002e7805 */ /* 0x010fe2000001ff00 */
[----:B------:R2:W-:Y:S06]  /*1a00*/  STL [R1+0x8], R44 ;  /* 0x0000082c01007387 */ /* 0x0005ec0000100800 */
[----:B------:R-:W4:Y:S01]  /*1a10*/  @!P3 LDC.64 R28, c[0x0][0x228] ;  /* 0x00008a00ff1cbb82 */ /* 0x000f220000000a00 */
[----:B------:R1:W5:Y:S01]  /*1a20*/  @!P0 LDG.E R46, desc[UR14][R24.64] ;  /* 0x0000000e182e8981 */ /* 0x000362000c1e1900 */
[----:B0-----:R-:W-:-:S02]  /*1a30*/  @!P3 MOV R10, R12 ;  /* 0x0000000c000ab202 */ /* 0x001fc40000000f00 */
[----:B------:R-:W-:Y:S01]  /*1a40*/  @!P3 MOV R11, R15 ;  /* 0x0000000f000bb202 */ /* 0x000fe20000000f00 */
[----:B--2---:R-:W-:Y:S01]  /*1a50*/  @!P3 IMAD R44, R44, R18, RZ ;  /* 0x000000122c2cb224 */ /* 0x004fe200078e02ff */
[C---:B-1----:R-:W-:Y:S02]  /*1a60*/  @!P2 IADD3 R16, P0, R37.reuse, R16, RZ ;  /* 0x000000102510a210 */ /* 0x042fe40007f1e0ff */
[----:B------:R-:W0:Y:S01]  /*1a70*/  @!P5 LDC.64 R24, c[0x0][0x288] ;  /* 0x0000a200ff18db82 */ /* 0x000e220000000a00 */
[----:B------:R-:W-:Y:S01]  /*1a80*/  @!P2 IADD3 R20, P6, R37, R20, RZ ;  /* 0x000000142514a210 */ /* 0x000fe20007fde0ff */
[----:B------:R-:W-:Y:S01]  /*1a90*/  @!P3 IMAD R37, R6, R19, R44 ;  /* 0x000000130625b224 */ /* 0x000fe200078e022c */
[----:B------:R-:W-:Y:S01]  /*1aa0*/  @!P2 IADD3.X R17, R36, R17, RZ, P0, !PT ;  /* 0x000000112411a210 */ /* 0x000fe200007fe4ff */
[----:B------:R-:W-:Y:S01]  /*1ab0*/  @!P3 IMAD.WIDE.U32 R18, R6, R18, R10 ;  /* 0x000000120612b225 */ /* 0x000fe200078e000a */
[----:B------:R-:W-:-:S03]  /*1ac0*/  @!P2 IADD3.X R21, R36, R21, RZ, P6, !PT ;  /* 0x000000152415a210 */ /* 0x000fc600037fe4ff */
[----:B------:R1:W5:Y:S01]  /*1ad0*/  @!P2 LDG.E R58, desc[UR14][R16.64] ;  /* 0x0000000e103aa981 */ /* 0x000362000c1e1900 */
[----:B------:R-:W-:Y:S01]  /*1ae0*/  @!P3 IADD3 R37, R19, R37, RZ ;  /* 0x000000251325b210 */ /* 0x000fe20007ffe0ff */
[----:B---3--:R-:W-:Y:S01]  /*1af0*/  @!P4 IMAD R44, R45, R30, RZ ;  /* 0x0000001e2d2cc224 */ /* 0x008fe200078e02ff */
[----:B------:R-:W-:Y:S01]  /*1b00*/  CS2R R56, SRZ ;  /* 0x0000000000387805 */ /* 0x000fe2000001ff00 */
[----:B------:R2:W5:Y:S01]  /*1b10*/  @!P2 LDG.E R47, desc[UR14][R20.64] ;  /* 0x0000000e142fa981 */ /* 0x000562000c1e1900 */
[----:B------:R-:W-:Y:S01]  /*1b20*/  @!P3 SHF.L.U64.HI R36, R18, 0x1, R37 ;  /* 0x000000011224b819 */ /* 0x000fe20000010225 */
[----:B------:R-:W-:Y:S01]  /*1b30*/  @!P4 IMAD R37, R7, R31, R44 ;  /* 0x0000001f0725c224 */ /* 0x000fe200078e022c */
[----:B------:R-:W-:Y:S01]  /*1b40*/  MOV R50, RZ ;  /* 0x000000ff00327202 */ /* 0x000fe20000000f00 */
[----:B------:R3:W-:Y:S01]  /*1b50*/  STL [R1+0x4], R45 ;  /* 0x0000042d01007387 */ /* 0x0007e20000100800 */
[----:B------:R-:W3:Y:S01]  /*1b60*/  @!P4 LDC.64 R10, c[0x0][0x230] ;  /* 0x00008c00ff0acb82 */ /* 0x000ee20000000a00 */
[----:B-1----:R-:W-:-:S02]  /*1b70*/  @!P4 MOV R16, R12 ;  /* 0x0000000c0010c202 */ /* 0x002fc40000000f00 */
[----:B------:R-:W-:Y:S02]  /*1b80*/  @!P4 MOV R17, R15 ;  /* 0x0000000f0011c202 */ /* 0x000fe40000000f00 */
[----:B------:R-:W-:Y:S01]  /*1b90*/  @!P3 SHF.L.U32 R19, R18, 0x1, RZ ;  /* 0x000000011213b819 */ /* 0x000fe200000006ff */
[----:B------:R-:W-:Y:S02]  /*1ba0*/  @!P4 IMAD.WIDE.U32 R30, R7, R30, R16 ;  /* 0x0000001e071ec225 */ /* 0x000fe400078e0010 */
[----:B--2---:R-:W1:Y:S01]  /*1bb0*/  @!P5 LDC.64 R20, c[0x0][0x228] ;  /* 0x00008a00ff14db82 */ /* 0x004e620000000a00 */
[C---:B------:R-:W-:Y:S02]  /*1bc0*/  @!P3 IADD3 R26, P0, R19.reuse, R26, RZ ;  /* 0x0000001a131ab210 */ /* 0x040fe40007f1e0ff */
[----:B----4-:R-:W-:Y:S02]  /*1bd0*/  @!P3 IADD3 R28, P2, R19, R28, RZ ;  /* 0x0000001c131cb210 */ /* 0x010fe40007f5e0ff */
[----:B------:R-:W-:Y:S01]  /*1be0*/  @!P4 IADD3 R37, R31, R37, RZ ;  /* 0x000000251f25c210 */ /* 0x000fe20007ffe0ff */
[----:B0-----:R-:W-:Y:S01]  /*1bf0*/  @!P5 IMAD R31, R35, R24, RZ ;  /* 0x00000018231fd224 */ /* 0x001fe200078e02ff */
[----:B------:R-:W-:-:S02]  /*1c00*/  @!P3 IADD3.X R27, R36, R27, RZ, P0, !PT ;  /* 0x0000001b241bb210 */ /* 0x000fc400007fe4ff */
[----:B---3--:R-:W-:Y:S02]  /*1c10*/  CS2R R44, SRZ ;  /* 0x00000000002c7805 */ /* 0x008fe4000001ff00 */
[----:B------:R-:W-:Y:S01]  /*1c20*/  @!P3 IADD3.X R29, R36, R29, RZ, P2, !PT ;  /* 0x0000001d241db210 */ /* 0x000fe200017fe4ff */
[----:B------:R-:W0:Y:S01]  /*1c30*/  @!P4 LDC.64 R16, c[0x0][0x228] ;  /* 0x00008a00ff10cb82 */ /* 0x000e220000000a00 */
[----:B------:R-:W-:Y:S01]  /*1c40*/  @!P4 SHF.L.U64.HI R35, R30, 0x1, R37 ;  /* 0x000000011e23c819 */ /* 0x000fe20000010225 */
[----:B------:R-:W-:Y:S01]  /*1c50*/  @!P5 IMAD R37, R34, R25, R31 ;  /* 0x000000192225d224 */ /* 0x000fe200078e021f */
[----:B------:R-:W-:Y:S01]  /*1c60*/  @!P4 SHF.L.U32 R36, R30, 0x1, RZ ;  /* 0x000000011e24c819 */ /* 0x000fe200000006ff */
[----:B------:R-:W5:Y:S01]  /*1c70*/  @!P3 LDG.E R44, desc[UR14][R26.64] ;  /* 0x0000000e1a2cb981 */ /* 0x000f62000c1e1900 */
[----:B------:R-:W-:Y:S02]  /*1c80*/  @!P5 MOV R30, R12 ;  /* 0x0000000c001ed202 */ /* 0x000fe40000000f00 */
[----:B------:R-:W-:Y:S01]  /*1c90*/  @!P5 MOV R31, R15 ;  /* 0x0000000f001fd202 */ /* 0x000fe20000000f00 */
[----:B------:R-:W5:Y:S01]  /*1ca0*/  @!P3 LDG.E R57, desc[UR14][R28.64] ;  /* 0x0000000e1c39b981 */ /* 0x000f62000c1e1900 */
[----:B------:R-:W2:Y:S01]  /*1cb0*/  @!P5 LDC.64 R18, c[0x0][0x230] ;  /* 0x00008c00ff12db82 */ /* 0x000ea20000000a00 */
[----:B------:R-:W-:-:S05]  /*1cc0*/  @!P5 IMAD.WIDE.U32 R24, R34, R24, R30 ;  /* 0x000000182218d225 */ /* 0x000fca00078e001e */
[----:B------:R-:W-:Y:S02]  /*1cd0*/  @!P5 IADD3 R31, R25, R37, RZ ;  /* 0x00000025191fd210 */ /* 0x000fe40007ffe0ff */
[C---:B------:R-:W-:Y:S02]  /*1ce0*/  @!P5 SHF.L.U32 R25, R24.reuse, 0x1, RZ ;  /* 0x000000011819d819 */ /* 0x040fe400000006ff */
[----:B------:R-:W-:Y:S02]  /*1cf0*/  @!P5 SHF.L.U64.HI R24, R24, 0x1, R31 ;  /* 0x000000011818d819 */ /* 0x000fe4000001021f */
[----:B-1----:R-:W-:-:S04]  /*1d00*/  @!P5 IADD3 R20, P3, R25, R20, RZ ;  /* 0x000000141914d210 */ /* 0x002fc80007f7e0ff */
[----:B------:R-:W-:-:S05]  /*1d10*/  @!P5 IADD3.X R21, R24, R21, RZ, P3, !PT ;  /* 0x000000151815d210 */ /* 0x000fca0001ffe4ff */
[----:B------:R-:W5:Y:S01]  /*1d20*/  @!P5 LDG.E R50, desc[UR14][R20.64] ;  /* 0x0000000e1432d981 */ /* 0x000f62000c1e1900 */
[----:B------:R-:W-:-:S04]  /*1d30*/  @!P4 IADD3 R10, P0, R36, R10, RZ ;  /* 0x0000000a240ac210 */ /* 0x000fc80007f1e0ff */
[----:B------:R-:W-:-:S05]  /*1d40*/  @!P4 IADD3.X R11, R35, R11, RZ, P0, !PT ;  /* 0x0000000b230bc210 */ /* 0x000fca00007fe4ff */
[----:B------:R1:W5:Y:S01]  /*1d50*/  @!P4 LDG.E R45, desc[UR14][R10.64] ;  /* 0x0000000e0a2dc981 */ /* 0x000362000c1e1900 */
[----:B0-----:R-:W-:-:S04]  /*1d60*/  @!P4 IADD3 R16, P0, R36, R16, RZ ;  /* 0x000000102410c210 */ /* 0x001fc80007f1e0ff */
[----:B------:R-:W-:Y:S02]  /*1d70*/  @!P4 IADD3.X R17, R35, R17, RZ, P0, !PT ;  /* 0x000000112311c210 */ /* 0x000fe400007fe4ff */
[----:B--2---:R-:W-:Y:S01]  /*1d80*/  @!P5 IADD3 R18, P2, R25, R18, RZ ;  /* 0x000000121912d210 */ /* 0x004fe20007f5e0ff */
[----:B-1----:R-:W-:-:S03]  /*1d90*/  HFMA2.MMA R11, -RZ, RZ, 0, 0 ;  /* 0x00000000ff0b7435 */ /* 0x002fc600000001ff */
[----:B------:R-:W-:Y:S01]  /*1da0*/  @!P5 IADD3.X R19, R24, R19, RZ, P2, !PT ;  /* 0x000000131813d210 */ /* 0x000fe200017fe4ff */
[----:B------:R-:W-:Y:S01]  /*1db0*/  UMOV UR18, 0x3f800000 ;  /* 0x3f80000000127882 */ /* 0x000fe20000000000 */
[----:B------:R-:W-:Y:S01]  /*1dc0*/  BSSY B0, `(.L_x_136) ;  /* 0x000001c000007945 */ /* 0x000fe20003800000 */
[----:B------:R0:W5:Y:S04]  /*1dd0*/  @!P4 LDG.E R56, desc[UR14][R16.64] ;  /* 0x0000000e1038c981 */ /* 0x000168000c1e1900 */
[----:B------:R1:W5:Y:S01]  /*1de0*/  @!P5 LDG.E R11, desc[UR14][R18.64] ;  /* 0x0000000e120bd981 */ /* 0x000362000c1e1900 */
[----:B0-----:R-:W-:Y:S02]  /*1df0*/  CS2R R16, SRZ ;  /* 0x0000000000107805 */ /* 0x001fe4000001ff00 */
[----:B-1----:R-:W-:-:S02]  /*1e00*/  CS2R R18, SRZ ;  /* 0x0000000000127805 */ /* 0x002fc4000001ff00 */
[----:B------:R-:W-:-:S13]  /*1e10*/  R2UR UR13, R22 ;  /* 0x00000000160d72ca */ /* 0x000fda00000e0000 */
        /* <DEDUP_REMOVED lines=22> */
.L_x_137:
[----:B------:R-:W-:Y:S05]  /*1f80*/  BSYNC B0 ;  /* 0x0000000000007941 */ /* 0x000fea0003800000 */
.L_x_136:
[----:B------:R-:W-:Y:S02]  /*1f90*/  ISETP.NE.AND P5, PT, RZ, UR17, PT ;  /* 0x00000011ff007c0c */ /* 0x000fe4000bfa5270 */
[C---:B-----5:R-:W-:Y:S02]  /*1fa0*/  PRMT R10, R48.reuse, 0x7632, R10 ;  /* 0x00007632300a7816 */ /* 0x060fe4000000000a */
[----:B0-----:R-:W-:Y:S02]  /*1fb0*/  SHF.L.U32 R20, R48, 0x10, RZ ;  /* 0x0000001030147819 */ /* 0x001fe400000006ff */
[----:B------:R-:W-:Y:S02]  /*1fc0*/  SHF.L.U32 R21, R49, 0x10, RZ ;  /* 0x0000001031157819 */ /* 0x000fe400000006ff */
[----:B------:R-:W-:Y:S01]  /*1fd0*/  SHF.L.U32 R10, R10, 0x10, RZ ;  /* 0x000000100a0a7819 */ /* 0x000fe200000006ff */
[----:B------:R-:W-:Y:S01]  /*1fe0*/  FADD.FTZ R20, R20, -UR13 ;  /* 0x8000000d14147e21 */ /* 0x000fe20008010000 */
[----:B------:R-:W-:Y:S01]  /*1ff0*/  PRMT R23, R60, 0x7632, R23 ;  /* 0x000076323c177816 */ /* 0x000fe20000000017 */
[----:B------:R-:W-:Y:S01]  /*2000*/  FADD.FTZ R25, R21, -UR13 ;  /* 0x8000000d15197e21 */ /* 0x000fe20008010000 */
[----:B------:R-:W-:Y:S01]  /*2010*/  PRMT R26, R49, 0x7632, R26 ;  /* 0x00007632311a7816 */ /* 0x000fe2000000001a */
[----:B------:R-:W-:Y:S01]  /*2020*/  FADD.FTZ R10, R10, -UR13 ;  /* 0x8000000d0a0a7e21 */ /* 0x000fe20008010000 */
[----:B------:R-:W-:Y:S01]  /*2030*/  PRMT R22, R64, 0x7632, R22 ;  /* 0x0000763240167816 */ /* 0x000fe20000000016 */
[----:B------:R-:W-:Y:S01]  /*2040*/  FMUL.FTZ R21, R20, UR18 ;  /* 0x0000001214157c20 */ /* 0x000fe20008410000 */
[----:B------:R-:W-:Y:S01]  /*2050*/  SHF.L.U32 R27, R60, 0x10, RZ ;  /* 0x000000103c1b7819 */ /* 0x000fe200000006ff */
[----:B------:R-:W-:Y:S01]  /*2060*/  FMUL.FTZ R25, R25, UR18 ;  /* 0x0000001219197c20 */ /* 0x000fe20008410000 */
[----:B------:R-:W-:Y:S01]  /*2070*/  SHF.L.U32 R24, R64, 0x10, RZ ;  /* 0x0000001040187819 */ /* 0x000fe200000006ff */
[----:B------:R-:W-:Y:S01]  /*2080*/  FMUL.FTZ R10, R10, UR18 ;  /* 0x000000120a0a7c20 */ /* 0x000fe20008410000 */
[----:B------:R-:W-:-:S02]  /*2090*/  SHF.L.U32 R23, R23, 0x10, RZ ;  /* 0x0000001017177819 */ /* 0x000fc400000006ff */
        /* <DEDUP_REMOVED lines=21> */
.L_x_138:
[----:B------:R-:W-:Y:S01]  /*21f0*/  FMUL.FTZ R20, R27, R16 ;  /* 0x000000101b147220 */ /* 0x000fe20000410000 */
[----:B------:R-:W-:Y:S01]  /*2200*/  FADD.FTZ R26, R26, -UR13 ;  /* 0x8000000d1a1a7e21 */ /* 0x000fe20008010000 */
[----:B------:R-:W-:Y:S01]  /*2210*/  FFMA.FTZ R28, R21, R27, RZ ;  /* 0x0000001b151c7223 */ /* 0x000fe200000100ff */
        /* <DEDUP_REMOVED lines=23> */
.L_x_139:
[----:B------:R-:W-:Y:S01]  /*2390*/  FFMA.FTZ R30, R10, R29, R21 ;  /* 0x0000001d0a1e7223 */ /* 0x000fe20000010015 */
[----:B------:R-:W-:Y:S01]  /*23a0*/  FADD.FTZ R29, R29, R20 ;  /* 0x000000141d1d7221 */ /* 0x000fe20000010000 */
[----:B------:R-:W-:Y:S01]  /*23b0*/  FADD.FTZ R27, RZ, R27 ;  /* 0x0000001bff1b7221 */ /* 0x000fe20000010000 */
[----:B------:R-:W-:Y:S01]  /*23c0*/  FFMA.FTZ R20, R25, R24, R28 ;  /* 0x0000001819147223 */ /* 0x000fe2000001001c */
[----:B------:R-:W-:Y:S01]  /*23d0*/  FMUL.FTZ R28, R24, R16 ;  /* 0x00000010181c7220 */ /* 0x000fe20000410000 */
[----:B------:R-:W-:Y:S01]  /*23e0*/  FFMA.FTZ R21, R10, R23, RZ ;  /* 0x000000170a157223 */ /* 0x000fe200000100ff */
[----:B------:R-:W-:Y:S01]  /*23f0*/  FADD.FTZ R23, RZ, R23 ;  /* 0x00000017ff177221 */ /* 0x000fe20000010000 */
[----:B------:R-:W-:Y:S01]  /*2400*/  PRMT R10, R46, 0x7632, R10 ;  /* 0x000076322e0a7816 */ /* 0x000fe2000000000a */
[----:B------:R-:W-:Y:S01]  /*2410*/  FADD.FTZ R24, R27, R24 ;  /* 0x000000181b187221 */ /* 0x000fe20000010000 */
[----:B------:R-:W-:Y:S01]  /*2420*/  FFMA.FTZ R27, R25, R28, R30 ;  /* 0x0000001c191b7223 */ /* 0x000fe2000001001e */
[----:B------:R-:W-:Y:S01]  /*2430*/  FFMA.FTZ R21, R26, R22, R21 ;  /* 0x000000161a157223 */ /* 0x000fe20000010015 */
[----:B------:R-:W-:Y:S01]  /*2440*/  FADD.FTZ R23, R23, R22 ;  /* 0x0000001617177221 */ /* 0x000fe20000010000 */
[----:B------:R-:W-:Y:S01]  /*2450*/  FMUL.FTZ R25, R22, R17 ;  /* 0x0000001116197220 */ /* 0x000fe20000410000 */
[----:B------:R-:W-:-:S02]  /*2460*/  SHF.L.U32 R22, R46, 0x10, RZ ;  /* 0x000000102e167819 */ /* 0x000fc400000006ff */
[----:B------:R-:W-:Y:S01]  /*2470*/  SHF.L.U32 R30, R10, 0x10, RZ ;  /* 0x000000100a1e7819 */ /* 0x000fe200000006ff */
[--C-:B------:R-:W-:Y:S01]  /*2480*/  FADD.FTZ R10, R29, R28.reuse ;  /* 0x0000001c1d0a7221 */ /* 0x100fe20000010000 */
        /* <DEDUP_REMOVED lines=27> */
.L_x_140:
[----:B------:R-:W-:Y:S01]  /*2640*/  FMUL.FTZ R31, R27, R16 ;  /* 0x000000101b1f7220 */ /* 0x000fe20000410000 */
[----:B------:R-:W-:Y:S01]  /*2650*/  FADD.FTZ R30, R25, R10 ;  /* 0x0000000a191e7221 */ /* 0x000fe20000010000 */
[----:B------:R-:W-:Y:S01]  /*2660*/  FADD.FTZ R10, R24, R27 ;  /* 0x0000001b180a7221 */ /* 0x000fe20000010000 */
[----:B------:R-:W-:Y:S01]  /*2670*/  PRMT R24, R47, 0x7632, R24 ;  /* 0x000076322f187816 */ /* 0x000fe20000000018 */
[C---:B------:R-:W-:Y:S01]  /*2680*/  FFMA.FTZ R20, R29.reuse, R27, R20 ;  /* 0x0000001b1d147223 */ /* 0x040fe20000010014 */
[----:B------:R-:W-:Y:S01]  /*2690*/  FFMA.FTZ R29, R29, R31, R26 ;  /* 0x0000001f1d1d7223 */ /* 0x000fe2000001001a */
[----:B------:R-:W-:Y:S01]  /*26a0*/  FMUL.FTZ R25, R22, R17 ;  /* 0x0000001116197220 */ /* 0x000fe20000410000 */
[----:B------:R-:W-:Y:S01]  /*26b0*/  SHF.L.U32 R26, R47, 0x10, RZ ;  /* 0x000000102f1a7819 */ /* 0x000fe200000006ff */
[----:B------:R-:W-:Y:S01]  /*26c0*/  FFMA.FTZ R21, R28, R22, R21 ;  /* 0x000000161c157223 */ /* 0x000fe20000010015 */
[----:B------:R-:W-:Y:S01]  /*26d0*/  SHF.L.U32 R24, R24, 0x10, RZ ;  /* 0x0000001018187819 */ /* 0x000fe200000006ff */
[--C-:B------:R-:W-:Y:S01]  /*26e0*/  FFMA.FTZ R28, R28, R25, R29.reuse ;  /* 0x000000191c1c7223 */ /* 0x100fe2000001001d */
[----:B------:R-:W-:Y:S01]  /*26f0*/  FADD.FTZ R23, R23, R22 ;  /* 0x0000001617177221 */ /* 0x000fe20000010000 */
[----:B------:R-:W-:Y:S01]  /*2700*/  PRMT R29, R58, 0x7632, R29 ;  /* 0x000076323a1d7816 */ /* 0x000fe2000000001d */
[----:B------:R-:W-:Y:S01]  /*2710*/  FADD.FTZ R22, R30, R31 ;  /* 0x0000001f1e167221 */ /* 0x000fe20000010000 */
[----:B------:R-:W-:Y:S01]  /*2720*/  FADD.FTZ R26, R26, -UR13 ;  /* 0x8000000d1a1a7e21 */ /* 0x000fe20008010000 */
[----:B------:R-:W-:Y:S01]  /*2730*/  FADD.FTZ R30, R24, -UR13 ;  /* 0x8000000d181e7e21 */ /* 0x000fe20008010000 */
[----:B------:R-:W-:-:S02]  /*2740*/  SHF.L.U32 R24, R29, 0x10, RZ ;  /* 0x000000101d187819 */ /* 0x000fc400000006ff */
        /* <DEDUP_REMOVED lines=22> */
.L_x_141:
[--C-:B------:R-:W-:Y:S01]  /*28b0*/  FADD.FTZ R30, R25, R22.reuse ;  /* 0x00000016191e7221 */ /* 0x100fe20000010000 */
[----:B------:R-:W-:Y:S01]  /*28c0*/  FMUL.FTZ R31, R27, R16 ;  /* 0x000000101b1f7220 */ /* 0x000fe20000410000 */
[----:B------:R-:W-:Y:S01]  /*28d0*/  PRMT R22, R44, 0x7632, R22 ;  /* 0x000076322c167816 */ /* 0x000fe20000000016 */
[----:B------:R-:W-:Y:S01]  /*28e0*/  FADD.FTZ R10, R10, R27 ;  /* 0x0000001b0a0a7221 */ /* 0x000fe20000010000 */
[----:B------:R-:W-:Y:S01]  /*28f0*/  FFMA.FTZ R20, R29, R27, R20 ;  /* 0x0000001b1d147223 */ /* 0x000fe20000010014 */
[----:B------:R-:W-:Y:S01]  /*2900*/  FADD.FTZ R23, R23, R24 ;  /* 0x0000001817177221 */ /* 0x000fe20000010000 */
[----:B------:R-:W-:Y:S01]  /*2910*/  FFMA.FTZ R21, R26, R24, R21 ;  /* 0x000000181a157223 */ /* 0x000fe20000010015 */
[----:B------:R-:W-:Y:S01]  /*2920*/  FMUL.FTZ R25, R24, R17 ;  /* 0x0000001118197220 */ /* 0x000fe20000410000 */
[--C-:B------:R-:W-:Y:S01]  /*2930*/  FFMA.FTZ R29, R29, R31, R28.reuse ;  /* 0x0000001f1d1d7223 */ /* 0x100fe2000001001c */
[----:B------:R-:W-:Y:S02]  /*2940*/  SHF.L.U32 R24, R44, 0x10, RZ ;  /* 0x000000102c187819 */ /* 0x000fe400000006ff */
[----:B------:R-:W-:Y:S01]  /*2950*/  SHF.L.U32 R27, R22, 0x10, RZ ;  /* 0x00000010161b7819 */ /* 0x000fe200000006ff */
[----:B------:R-:W-:Y:S01]  /*2960*/  FADD.FTZ R22, R30, R31 ;  /* 0x0000001f1e167221 */ /* 0x000fe20000010000 */
[----:B------:R-:W-:Y:S01]  /*2970*/  FFMA.FTZ R26, R26, R25, R29 ;  /* 0x000000191a1a7223 */ /* 0x000fe2000001001d */
        /* <DEDUP_REMOVED lines=26> */
.L_x_142:
[----:B------:R-:W-:Y:S01]  /*2b20*/  FMUL.FTZ R31, R27, R16 ;  /* 0x000000101b1f7220 */ /* 0x000fe20000410000 */
[--C-:B------:R-:W-:Y:S01]  /*2b30*/  FADD.FTZ R30, R25, R22.reuse ;  /* 0x00000016191e7221 */ /* 0x100fe20000010000 */
[----:B------:R-:W-:Y:S01]  /*2b40*/  PRMT R22, R45, 0x7632, R22 ;  /* 0x000076322d167816 */ /* 0x000fe20000000016 */
[C---:B------:R-:W-:Y:S01]  /*2b50*/  FFMA.FTZ R20, R29.reuse, R27, R20 ;  /* 0x0000001b1d147223 */ /* 0x040fe20000010014 */
[----:B------:R-:W-:Y:S01]  /*2b60*/  FFMA.FTZ R29, R29, R31, R26 ;  /* 0x0000001f1d1d7223 */ /* 0x000fe2000001001a */
[----:B------:R-:W-:Y:S01]  /*2b70*/  FADD.FTZ R23, R23, R24 ;  /* 0x0000001817177221 */ /* 0x000fe20000010000 */
[----:B------:R-:W-:Y:S01]  /*2b80*/  FFMA.FTZ R21, R28, R24, R21 ;  /* 0x000000181c157223 */ /* 0x000fe20000010015 */
[----:B------:R-:W-:Y:S01]  /*2b90*/  FMUL.FTZ R25, R24, R17 ;  /* 0x0000001118197220 */ /* 0x000fe20000410000 */
[----:B------:R-:W-:Y:S01]  /*2ba0*/  SHF.L.U32 R24, R45, 0x10, RZ ;  /* 0x000000102d187819 */ /* 0x000fe200000006ff */
[----:B------:R-:W-:Y:S01]  /*2bb0*/  FADD.FTZ R10, R10, R27 ;  /* 0x0000001b0a0a7221 */ /* 0x000fe20000010000 */
[----:B------:R-:W-:Y:S01]  /*2bc0*/  SHF.L.U32 R26, R22, 0x10, RZ ;  /* 0x00000010161a7819 */ /* 0x000fe200000006ff */
[----:B------:R-:W-:Y:S01]  /*2bd0*/  FFMA.FTZ R28, R28, R25, R29 ;  /* 0x000000191c1c7223 */ /* 0x000fe2000001001d */
[----:B------:R-:W-:Y:S01]  /*2be0*/  FADD.FTZ R22, R30, R31 ;  /* 0x0000001f1e167221 */ /* 0x000fe20000010000 */
        /* <DEDUP_REMOVED lines=26> */
.L_x_143:
        /* <DEDUP_REMOVED lines=39> */
.L_x_144:
        /* <DEDUP_REMOVED lines=39> */
.L_x_145:
        /* <DEDUP_REMOVED lines=39> */
.L_x_146:
        /* <DEDUP_REMOVED lines=13> */
[C---:B------:R-:W-:Y:S01]  /*35b0*/  PRMT R29, R63.reuse, 0x7632, R29 ;  /* 0x000076323f1d7816 */ /* 0x040fe2000000001d */
        /* <DEDUP_REMOVED lines=25> */
.L_x_147:
[----:B------:R-:W-:Y:S01]  /*3750*/  FADD.FTZ R26, R10, R27 ;  /* 0x0000001b0a1a7221 */ /* 0x000fe20000010000 */
[----:B------:R-:W-:Y:S01]  /*3760*/  FADD.FTZ R10, R23, R24 ;  /* 0x00000018170a7221 */ /* 0x000fe20000010000 */
[----:B------:R-:W-:Y:S01]  /*3770*/  FMUL.FTZ R31, R27, R16 ;  /* 0x000000101b1f7220 */ /* 0x000fe20000410000 */
[----:B------:R-:W-:Y:S01]  /*3780*/  PRMT R23, R39, 0x7632, R23 ;  /* 0x0000763227177816 */ /* 0x000fe20000000017 */
[----:B------:R-:W-:Y:S01]  /*3790*/  FADD.FTZ R32, R25, R22 ;  /* 0x0000001619207221 */ /* 0x000fe20000010000 */
[C---:B------:R-:W-:Y:S01]  /*37a0*/  FFMA.FTZ R27, R29.reuse, R27, R20 ;  /* 0x0000001b1d1b7223 */ /* 0x040fe20000010014 */
[----:B------:R-:W-:Y:S01]  /*37b0*/  FMUL.FTZ R22, R24, R17 ;  /* 0x0000001118167220 */ /* 0x000fe20000410000 */
[----:B------:R-:W-:Y:S01]  /*37c0*/  FFMA.FTZ R20, R30, R24, R21 ;  /* 0x000000181e147223 */ /* 0x000fe20000010015 */
[--C-:B------:R-:W-:Y:S01]  /*37d0*/  FFMA.FTZ R29, R29, R31, R28.reuse ;  /* 0x0000001f1d1d7223 */ /* 0x100fe2000001001c */
        /* <DEDUP_REMOVED lines=10> */
[----:B------:R-:W-:Y:S01]  /*3880*/  PRMT R22, R62, 0x7632, R22 ;  /* 0x000076323e167816 */ /* 0x000fe20000000016 */
[----:B------:R-:W-:Y:S01]  /*3890*/  FMUL.FTZ R25, R25, UR18 ;  /* 0x0000001219197c20 */ /* 0x000fe20008410000 */
        /* <DEDUP_REMOVED lines=20> */
.L_x_148:
[----:B------:R-:W-:Y:S01]  /*39e0*/  FMUL.FTZ R31, R23, R16 ;  /* 0x00000010171f7220 */ /* 0x000fe20000410000 */
[----:B------:R-:W-:Y:S01]  /*39f0*/  FADD.FTZ R26, R26, R23 ;  /* 0x000000171a1a7221 */ /* 0x000fe20000010000 */
[C---:B------:R-:W-:Y:S01]  /*3a00*/  FFMA.FTZ R27, R29.reuse, R23, R27 ;  /* 0x000000171d1b7223 */ /* 0x040fe2000001001b */
[----:B------:R-:W-:Y:S01]  /*3a10*/  SHF.L.U32 R23, R62, 0x10, RZ ;  /* 0x000000103e177819 */ /* 0x000fe200000006ff */
[----:B------:R-:W-:Y:S01]  /*3a20*/  FFMA.FTZ R32, R29, R31, R30 ;  /* 0x0000001f1d207223 */ /* 0x000fe2000001001e */
[----:B------:R-:W-:Y:S01]  /*3a30*/  SHF.L.U32 R22, R22, 0x10, RZ ;  /* 0x0000001016167819 */ /* 0x000fe200000006ff */
[----:B------:R-:W-:Y:S01]  /*3a40*/  FADD.FTZ R21, R21, R31 ;  /* 0x0000001f15157221 */ /* 0x000fe20000010000 */
[----:B------:R-:W-:Y:S01]  /*3a50*/  PRMT R29, R55, 0x7632, R29 ;  /* 0x00007632371d7816 */ /* 0x000fe2000000001d */
[----:B------:R-:W-:Y:S01]  /*3a60*/  FADD.FTZ R23, R23, -UR13 ;  /* 0x8000000d17177e21 */ /* 0x000fe20008010000 */
[----:B------:R-:W-:Y:S01]  /*3a70*/  SHF.L.U32 R28, R55, 0x10, RZ ;  /* 0x00000010371c7819 */ /* 0x000fe200000006ff */
[----:B------:R-:W-:Y:S01]  /*3a80*/  FADD.FTZ R31, R22, -UR13 ;  /* 0x8000000d161f7e21 */ /* 0x000fe20008010000 */
[----:B------:R-:W-:Y:S01]  /*3a90*/  SHF.L.U32 R29, R29, 0x10, RZ ;  /* 0x000000101d1d7819 */ /* 0x000fe200000006ff */
[----:B------:R-:W-:Y:S01]  /*3aa0*/  FMUL.FTZ R30, R23, UR18 ;  /* 0x00000012171e7c20 */ /* 0x000fe20008410000 */
        /* <DEDUP_REMOVED lines=21> */
.L_x_149:
[--C-:B------:R-:W-:Y:S01]  /*3c00*/  FADD.FTZ R36, R22, R21.reuse ;  /* 0x0000001516247221 */ /* 0x100fe20000010000 */
[C---:B------:R-:W-:Y:S01]  /*3c10*/  PRMT R21, R38.reuse, 0x7632, R21 ;  /* 0x0000763226157816 */ /* 0x040fe20000000015 */
[----:B------:R-:W-:Y:S01]  /*3c20*/  FFMA.FTZ R33, R25, R22, R32 ;  /* 0x0000001619217223 */ /* 0x000fe20000010020 */
[----:B------:R-:W-:Y:S01]  /*3c30*/  SHF.L.U32 R22, R38, 0x10, RZ ;  /* 0x0000001026167819 */ /* 0x000fe200000006ff */
[----:B------:R-:W-:Y:S01]  /*3c40*/  FMUL.FTZ R23, R28, R16 ;  /* 0x000000101c177220 */ /* 0x000fe20000410000 */
[----:B------:R-:W-:Y:S02]  /*3c50*/  SHF.L.U32 R21, R21, 0x10, RZ ;  /* 0x0000001015157819 */ /* 0x000fe400000006ff */
[C---:B------:R-:W-:Y:S01]  /*3c60*/  SHF.L.U32 R32, R53.reuse, 0x10, RZ ;  /* 0x0000001035207819 */ /* 0x040fe200000006ff */
[--C-:B------:R-:W-:Y:S01]  /*3c70*/  FFMA.FTZ R68, R30, R23, R33.reuse ;  /* 0x000000171e447223 */ /* 0x100fe20000010021 */
[----:B------:R-:W-:Y:S01]  /*3c80*/  FADD.FTZ R22, R22, -UR13 ;  /* 0x8000000d16167e21 */ /* 0x000fe20008010000 */
[----:B------:R-:W-:Y:S01]  /*3c90*/  PRMT R33, R53, 0x7632, R33 ;  /* 0x0000763235217816 */ /* 0x000fe20000000021 */
[----:B------:R-:W-:Y:S01]  /*3ca0*/  FADD.FTZ R21, R21, -UR13 ;  /* 0x8000000d15157e21 */ /* 0x000fe20008010000 */
[----:B------:R-:W-:Y:S01]  /*3cb0*/  FADD.FTZ R36, R36, R23 ;  /* 0x0000001724247221 */ /* 0x000fe20000010000 */
[----:B------:R-:W-:Y:S01]  /*3cc0*/  FMUL.FTZ R34, R22, UR18 ;  /* 0x0000001216227c20 */ /* 0x000fe20008410000 */
[----:B------:R-:W-:Y:S01]  /*3cd0*/  PRMT R70, R54, 0x7632, R70 ;  /* 0x0000763236467816 */ /* 0x000fe20000000046 */
[----:B------:R-:W-:Y:S01]  /*3ce0*/  FMUL.FTZ R22, R29, R17 ;  /* 0x000000111d167220 */ /* 0x000fe20000410000 */
[----:B------:R-:W-:Y:S01]  /*3cf0*/  SHF.L.U32 R33, R33, 0x10, RZ ;  /* 0x0000001021217819 */ /* 0x000fe200000006ff */
[----:B------:R-:W-:Y:S01]  /*3d00*/  FMUL.FTZ R35, R21, UR18 ;  /* 0x0000001215237c20 */ /* 0x000fe20008410000 */
        /* <DEDUP_REMOVED lines=19> */
.L_x_150:
[----:B------:R-:W-:Y:S01]  /*3e40*/  SHF.L.U32 R69, R54, 0x10, RZ ;  /* 0x0000001036457819 */ /* 0x000fe200000006ff */
[----:B------:R-:W-:Y:S01]  /*3e50*/  FFMA.FTZ R21, R31, R22, R68 ;  /* 0x000000161f157223 */ /* 0x000fe20000010044 */
[----:B------:R-:W-:Y:S01]  /*3e60*/  SHF.L.U32 R70, R70, 0x10, RZ ;  /* 0x0000001046467819 */ /* 0x000fe200000006ff */
[----:B------:R-:W-:Y:S01]  /*3e70*/  FMUL.FTZ R23, R32, R16 ;  /* 0x0000001020177220 */ /* 0x000fe20000410000 */
[----:B------:R-:W-:Y:S01]  /*3e80*/  FADD.FTZ R36, R22, R36 ;  /* 0x0000002416247221 */ /* 0x000fe20000010000 */
[----:B------:R-:W-:Y:S01]  /*3e90*/  PRMT R68, R52, 0x7632, R68 ;  /* 0x0000763234447816 */ /* 0x000fe20000000044 */
[----:B------:R-:W-:Y:S01]  /*3ea0*/  FADD.FTZ R69, R69, -UR13 ;  /* 0x8000000d45457e21 */ /* 0x000fe20008010000 */
[----:B------:R-:W-:Y:S01]  /*3eb0*/  FADD.FTZ R70, R70, -UR13 ;  /* 0x8000000d46467e21 */ /* 0x000fe20008010000 */
[----:B------:R-:W-:Y:S01]  /*3ec0*/  FFMA.FTZ R21, R34, R23, R21 ;  /* 0x0000001722157223 */ /* 0x000fe20000010015 */
[----:B------:R-:W-:Y:S01]  /*3ed0*/  FADD.FTZ R36, R36, R23 ;  /* 0x0000001724247221 */ /* 0x000fe20000010000 */
[----:B------:R-:W-:Y:S01]  /*3ee0*/  SHF.L.U32 R67, R52, 0x10, RZ ;  /* 0x0000001034437819 */ /* 0x000fe200000006ff */
[----:B------:R-:W-:Y:S01]  /*3ef0*/  FMUL.FTZ R69, R69, UR18 ;  /* 0x0000001245457c20 */ /* 0x000fe20008410000 */
[----:B------:R-:W-:Y:S01]  /*3f00*/  SHF.L.U32 R68, R68, 0x10, RZ ;  /* 0x0000001044447819 */ /* 0x000fe200000006ff */
[----:B------:R-:W-:Y:S01]  /*3f10*/  FMUL.FTZ R22, R33, R17 ;  /* 0x0000001121167220 */ /* 0x000fe20000410000 */
[----:B------:R-:W-:Y:S01]  /*3f20*/  FMUL.FTZ R70, R70, UR18 ;  /* 0x0000001246467c20 */ /* 0x000fe20008410000 */
[----:B------:R-:W-:Y:S06]  /*3f30*/  @!P5 BRA `(.L_x_151) ;  /* 0x000000000048d947 */ /* 0x000fec0003800000 */
[----:B------:R-:W-:-:S04]  /*3f40*/  FFMA.FTZ R23, R69, R16, R18 ;  /* 0x0000001045177223 */ /* 0x000fc80000010012 */
[----:B------:R-:W-:-:S06]  /*3f50*/  FMUL.FTZ R37, R23, -1.4426950216293334961 ;  /* 0xbfb8aa3b17257820 */ /* 0x000fcc0000410000 */
[----:B------:R-:W0:Y:S02]  /*3f60*/  MUFU.EX2 R37, R37 ;  /* 0x0000002500257308 */ /* 0x000e240000000800 */
[----:B0-----:R-:W-:-:S06]  /*3f70*/  FADD.FTZ R37, R37, 1 ;  /* 0x3f80000025257421 */ /* 0x001fcc0000010000 */
[----:B------:R-:W0:Y:S02]  /*3f80*/  MUFU.RCP R37, R37 ;  /* 0x0000002500257308 */ /* 0x000e240000001000 */
[----:B0-----:R-:W-:Y:S01]  /*3f90*/  FMUL.FTZ R67, R67, R37 ;  /* 0x0000002543437220 */ /* 0x001fe20000410000 */
[----:B------:R-:W-:-:S04]  /*3fa0*/  FADD.FTZ R37, -R37, 1 ;  /* 0x3f80000025257421 */ /* 0x000fc80000010100 */
[----:B------:R-:W-:Y:S01]  /*3fb0*/  FFMA.FTZ R37, R23, R37, 1 ;  /* 0x3f80000017257423 */ /* 0x000fe20000010025 */
[----:B------:R-:W-:-:S03]  /*3fc0*/  FFMA.FTZ R23, R70, R17, R19 ;  /* 0x0000001146177223 */ /* 0x000fc60000010013 */
[----:B------:R-:W-:Y:S01]  /*3fd0*/  FMUL.FTZ R67, R67, R37 ;  /* 0x0000002543437220 */ /* 0x000fe20000410000 */
[----:B------:R-:W-:-:S06]  /*3fe0*/  FMUL.FTZ R37, R23, -1.4426950216293334961 ;  /* 0xbfb8aa3b17257820 */ /* 0x000fcc0000410000 */
[----:B------:R-:W0:Y:S02]  /*3ff0*/  MUFU.EX2 R37, R37 ;  /* 0x0000002500257308 */ /* 0x000e240000000800 */
[----:B0-----:R-:W-:-:S06]  /*4000*/  FADD.FTZ R37, R37, 1 ;  /* 0x3f80000025257421 */ /* 0x001fcc0000010000 */
[----:B------:R-:W0:Y:S02]  /*4010*/  MUFU.RCP R37, R37 ;  /* 0x0000002500257308 */ /* 0x000e240000001000 */
[----:B0-----:R-:W-:Y:S01]  /*4020*/  FMUL.FTZ R68, R68, R37 ;  /* 0x0000002544447220 */ /* 0x001fe20000410000 */
[----:B------:R-:W-:-:S04]  /*4030*/  FADD.FTZ R37, -R37, 1 ;  /* 0x3f80000025257421 */ /* 0x000fc80000010100 */
[----:B------:R-:W-:-:S04]  /*4040*/  FFMA.FTZ R37, R23, R37, 1 ;  /* 0x3f80000017257423 */ /* 0x000fc80000010025 */
[----:B------:R-:W-:-:S07]  /*4050*/  FMUL.FTZ R68, R68, R37 ;  /* 0x0000002544447220 */ /* 0x000fce0000410000 */
.L_x_151:
[----:B------:R-:W-:Y:S01]  /*4060*/  PRMT R74, R9, 0x7632, R74 ;  /* 0x00007632094a7816 */ /* 0x000fe2000000004a */
[----:B------:R-:W-:Y:S01]  /*4070*/  FFMA.FTZ R21, R35, R22, R21 ;  /* 0x0000001623157223 */ /* 0x000fe20000010015 */
[----:B------:R-:W-:Y:S01]  /*4080*/  FMUL.FTZ R23, R67, R16 ;  /* 0x0000001043177220 */ /* 0x000fe20000410000 */
[----:B------:R-:W-:Y:S01]  /*4090*/  SHF.L.U32 R73, R9, 0x10, RZ ;  /* 0x0000001009497819 */ /* 0x000fe200000006ff */
[----:B------:R-:W-:Y:S01]  /*40a0*/  FADD.FTZ R36, R22, R36 ;  /* 0x0000002416247221 */ /* 0x000fe20000010000 */
[----:B------:R-:W-:Y:S01]  /*40b0*/  SHF.L.U32 R74, R74, 0x10, RZ ;  /* 0x000000104a4a7819 */ /* 0x000fe200000006ff */
[----:B------:R-:W-:Y:S01]  /*40c0*/  FMUL.FTZ R22, R68, R17 ;  /* 0x0000001144167220 */ /* 0x000fe20000410000 */
[----:B------:R-:W-:Y:S01]  /*40d0*/  FFMA.FTZ R21, R69, R23, R21 ;  /* 0x0000001745157223 */ /* 0x000fe20000010015 */
        /* <DEDUP_REMOVED lines=29> */
.L_x_152:
[----:B------:R-:W-:Y:S01]  /*42b0*/  FMUL.FTZ R23, R71, R16 ;  /* 0x0000001047177220 */ /* 0x000fe20000410000 */
[----:B------:R-:W-:Y:S01]  /*42c0*/  FMUL.FTZ R37, R72, R17 ;  /* 0x0000001148257220 */ /* 0x000fe20000410000 */
[----:B------:R-:W-:Y:S02]  /*42d0*/  SHF.L.U32 R75, R11, 0x10, RZ ;  /* 0x000000100b4b7819 */ /* 0x000fe400000006ff */
[----:B------:R-:W-:Y:S01]  /*42e0*/  FFMA.FTZ R21, R73, R23, R21 ;  /* 0x0000001749157223 */ /* 0x000fe20000010015 */
[--C-:B------:R-:W-:Y:S01]  /*42f0*/  FADD.FTZ R22, R22, R23.reuse ;  /* 0x0000001716167221 */ /* 0x100fe20000010000 */
[----:B------:R-:W-:Y:S01]  /*4300*/  PRMT R23, R50, 0x7632, R23 ;  /* 0x0000763232177816 */ /* 0x000fe20000000017 */
[----:B------:R-:W-:Y:S01]  /*4310*/  FADD.FTZ R75, R75, -UR13 ;  /* 0x8000000d4b4b7e21 */ /* 0x000fe20008010000 */
[--C-:B------:R-:W-:Y:S01]  /*4320*/  FFMA.FTZ R36, R74, R37, R21.reuse ;  /* 0x000000254a247223 */ /* 0x100fe20000010015 */
[----:B------:R-:W-:Y:S01]  /*4330*/  PRMT R21, R11, 0x7632, R21 ;  /* 0x000076320b157816 */ /* 0x000fe20000000015 */
[----:B------:R-:W-:Y:S01]  /*4340*/  FADD.FTZ R37, R37, R22 ;  /* 0x0000001625257221 */ /* 0x000fe20000010000 */
[----:B------:R-:W-:Y:S01]  /*4350*/  SHF.L.U32 R23, R23, 0x10, RZ ;  /* 0x0000001017177819 */ /* 0x000fe200000006ff */
[----:B------:R-:W-:Y:S01]  /*4360*/  FMUL.FTZ R75, R75, UR18 ;  /* 0x000000124b4b7c20 */ /* 0x000fe20008410000 */
[----:B------:R-:W-:-:S02]  /*4370*/  SHF.L.U32 R21, R21, 0x10, RZ ;  /* 0x0000001015157819 */ /* 0x000fc400000006ff */
[----:B------:R-:W-:-:S03]  /*4380*/  SHF.L.U32 R22, R50, 0x10, RZ ;  /* 0x0000001032167819 */ /* 0x000fc600000006ff */
[----:B------:R-:W-:-:S04]  /*4390*/  FADD.FTZ R21, R21, -UR13 ;  /* 0x8000000d15157e21 */ /* 0x000fc80008010000 */
        /* <DEDUP_REMOVED lines=20> */
.L_x_153:
[----:B------:R0:W-:Y:S01]  /*44e0*/  STL [R1+0x24], R2 ;  /* 0x0000240201007387 */ /* 0x0001e20000100800 */
[----:B------:R-:W-:-:S04]  /*44f0*/  FMUL.FTZ R76, R22, R16 ;  /* 0x00000010164c7220 */ /* 0x000fc80000410000 */
[----:B------:R-:W-:Y:S01]  /*4500*/  FFMA.FTZ R36, R75, R76, R36 ;  /* 0x0000004c4b247223 */ /* 0x000fe20000010024 */
[----:B------:R-:W-:Y:S01]  /*4510*/  FADD.FTZ R37, R37, R76 ;  /* 0x0000004c25257221 */ /* 0x000fe20000010000 */
[----:B------:R-:W-:Y:S01]  /*4520*/  FMUL.FTZ R76, R23, R17 ;  /* 0x00000011174c7220 */ /* 0x000fe20000410000 */
[----:B0-----:R-:W0:Y:S03]  /*4530*/  S2R R2, SR_LANEID ;  /* 0x0000000000027919 */ /* 0x001e260000000000 */
[----:B------:R-:W-:Y:S01]  /*4540*/  FFMA.FTZ R36, R21, R76, R36 ;  /* 0x0000004c15247223 */ /* 0x000fe20000010024 */
[----:B------:R-:W-:-:S04]  /*4550*/  FADD.FTZ R37, R76, R37 ;  /* 0x000000254c257221 */ /* 0x000fc80000010000 */
[----:B------:R-:W1:Y:S04]  /*4560*/  SHFL.DOWN PT, R76, R36, 0x1, 0x1f ;  /* 0x08201f00244c7f89 */ /* 0x000e6800000e0000 */
[----:B------:R-:W2:Y:S01]  /*4570*/  SHFL.DOWN PT, R77, R37, 0x1, 0x1f ;  /* 0x08201f00254d7f89 */ /* 0x000ea200000e0000 */
[----:B0-----:R-:W-:-:S13]  /*4580*/  ISETP.GT.AND P0, PT, R2, 0x1e, PT ;  /* 0x0000001e0200780c */ /* 0x001fda0003f04270 */
[----:B-1----:R-:W-:Y:S01]  /*4590*/  @!P0 FADD.FTZ R36, R36, R76 ;  /* 0x0000004c24248221 */ /* 0x002fe20000010000 */
[----:B--2---:R-:W-:Y:S01]  /*45a0*/  @!P0 FADD.FTZ R37, R37, R77 ;  /* 0x0000004d25258221 */ /* 0x004fe20000010000 */
[----:B------:R-:W-:-:S03]  /*45b0*/  ISETP.GT.AND P0, PT, R2, 0x1d, PT ;  /* 0x0000001d0200780c */ /* 0x000fc60003f04270 */
[----:B------:R-:W0:Y:S04]  /*45c0*/  SHFL.DOWN PT, R76, R36, 0x2, 0x1f ;  /* 0x08401f00244c7f89 */ /* 0x000e2800000e0000 */
[----:B------:R-:W1:Y:S06]  /*45d0*/  SHFL.DOWN PT, R77, R37, 0x2, 0x1f ;  /* 0x08401f00254d7f89 */ /* 0x000e6c00000e0000 */
        /* <DEDUP_REMOVED lines=9> */
[----:B------:R1:W5:Y:S04]  /*4670*/  LDL.LU R2, [R1+0x24] ;  /* 0x0000240001027983 */ /* 0x0003680000300800 */
[----:B------:R-:W2:Y:S06]  /*4680*/  SHFL.DOWN PT, R77, R37, 0x8, 0x1f ;  /* 0x09001f00254d7f89 */ /* 0x000eac00000e0000 */
[----:B0-----:R-:W-:-:S02]  /*4690*/  @!P0 FADD.FTZ R36, R36, R76 ;  /* 0x0000004c24248221 */ /* 0x001fc40000010000 */
[----:B------:R-:W3:Y:S01]  /*46a0*/  LDL R76, [R1+0x20] ;  /* 0x00002000014c7983 */ /* 0x000ee20000100800 */
[----:B--2---:R-:W-:Y:S02]  /*46b0*/  @!P0 FADD.FTZ R37, R37, R77 ;  /* 0x0000004d25258221 */ /* 0x004fe40000010000 */
[----:B------:R-:W0:Y:S01]  /*46c0*/  S2R R77, SR_LANEID ;  /* 0x00000000004d7919 */ /* 0x000e220000000000 */
[----:B------:R-:W-:Y:S01]  /*46d0*/  FFMA.FTZ R20, R25, R24, R20 ;  /* 0x0000001819147223 */ /* 0x000fe20000010014 */
[----:B------:R-:W-:Y:S02]  /*46e0*/  FADD.FTZ R10, R10, R24 ;  /* 0x000000180a0a7221 */ /* 0x000fe40000010000 */
[----:B------:R-:W2:Y:S01]  /*46f0*/  SHFL.DOWN PT, R24, R36, 0x10, 0x1f ;  /* 0x0a001f0024187f89 */ /* 0x000ea200000e0000 */
[----:B------:R-:W4:Y:S03]  /*4700*/  S2UR UR19, SR_CgaCtaId ;  /* 0x00000000001379c3 */ /* 0x000f260000008800 */
[----:B------:R-:W1:Y:S01]  /*4710*/  SHFL.DOWN PT, R25, R37, 0x10, 0x1f ;  /* 0x0a001f0025197f89 */ /* 0x000e6200000e0000 */
[----:B------:R-:W-:Y:S01]  /*4720*/  FFMA.FTZ R27, R30, R28, R27 ;  /* 0x0000001c1e1b7223 */ /* 0x000fe2000001001b */
[----:B------:R-:W-:Y:S01]  /*4730*/  FFMA.FTZ R20, R31, R29, R20 ;  /* 0x0000001d1f147223 */ /* 0x000fe20000010014 */
[----:B------:R-:W-:Y:S01]  /*4740*/  FADD.FTZ R26, R26, R28 ;  /* 0x0000001c1a1a7221 */ /* 0x000fe20000010000 */
[----:B------:R-:W-:Y:S01]  /*4750*/  FADD.FTZ R10, R10, R29 ;  /* 0x0000001d0a0a7221 */ /* 0x000fe20000010000 */
[----:B------:R-:W-:Y:S01]  /*4760*/  FFMA.FTZ R27, R34, R32, R27 ;  /* 0x00000020221b7223 */ /* 0x000fe2000001001b */
[----:B------:R-:W-:Y:S01]  /*4770*/  FFMA.FTZ R20, R35, R33, R20 ;  /* 0x0000002123147223 */ /* 0x000fe20000010014 */
[----:B------:R-:W-:Y:S01]  /*4780*/  FADD.FTZ R26, R26, R32 ;  /* 0x000000201a1a7221 */ /* 0x000fe20000010000 */
[----:B------:R-:W-:Y:S01]  /*4790*/  FADD.FTZ R33, R10, R33 ;  /* 0x000000210a217221 */ /* 0x000fe20000010000 */
[----:B------:R-:W-:Y:S01]  /*47a0*/  UMOV UR12, 0x400 ;  /* 0x00000400000c7882 */ /* 0x000fe20000000000 */
[----:B------:R-:W-:Y:S01]  /*47b0*/  FFMA.FTZ R10, R69, R67, R27 ;  /* 0x00000043450a7223 */ /* 0x000fe2000001001b */
[----:B------:R-:W-:Y:S01]  /*47c0*/  UIADD3 UR11, UR12, 0xd0, URZ ;  /* 0x000000d00c0b7890 */ /* 0x000fe2000fffe03f */
[----:B------:R-:W-:Y:S01]  /*47d0*/  FFMA.FTZ R27, R70, R68, R20 ;  /* 0x00000044461b7223 */ /* 0x000fe20000010014 */
[----:B0-----:R-:W-:Y:S01]  /*47e0*/  ISETP.GT.AND P0, PT, R77, 0xf, PT ;  /* 0x0000000f4d00780c */ /* 0x001fe20003f04270 */
[----:B------:R-:W-:Y:S01]  /*47f0*/  FADD.FTZ R26, R26, R67 ;  /* 0x000000431a1a7221 */ /* 0x000fe20000010000 */
[----:B------:R-:W-:Y:S01]  /*4800*/  FADD.FTZ R33, R33, R68 ;  /* 0x0000004421217221 */ /* 0x000fe20000010000 */
[----:B----4-:R-:W-:Y:S01]  /*4810*/  ULEA UR11, UR19, UR11, 0x18 ;  /* 0x0000000b130b7291 */ /* 0x010fe2000f8ec03f */
[----:B------:R-:W-:Y:S01]  /*4820*/  FFMA.FTZ R10, R73, R71, R10 ;  /* 0x00000047490a7223 */ /* 0x000fe2000001000a */
[----:B------:R-:W-:Y:S01]  /*4830*/  FFMA.FTZ R74, R74, R72, R27 ;  /* 0x000000484a4a7223 */ /* 0x000fe2000001001b */
[----:B------:R-:W-:Y:S01]  /*4840*/  ISETP.NE.AND P2, PT, R0, RZ, PT ;  /* 0x000000ff0000720c */ /* 0x000fe20003f45270 */
[----:B------:R-:W-:Y:S01]  /*4850*/  FADD.FTZ R71, R26, R71 ;  /* 0x000000471a477221 */ /* 0x000fe20000010000 */
[----:B------:R-:W-:-:S05]  /*4860*/  FADD.FTZ R72, R33, R72 ;  /* 0x0000004821487221 */ /* 0x000fca0000010000 */
[----:B--2---:R-:W-:Y:S01]  /*4870*/  @!P0 FADD.FTZ R36, R36, R24 ;  /* 0x0000001824248221 */ /* 0x004fe20000010000 */
[----:B-1----:R-:W-:Y:S01]  /*4880*/  @!P0 FADD.FTZ R37, R37, R25 ;  /* 0x0000001925258221 */ /* 0x002fe20000010000 */
[----:B------:R-:W-:Y:S01]  /*4890*/  ISETP.NE.AND P0, PT, R77, RZ, PT ;  /* 0x000000ff4d00720c */ /* 0x000fe20003f05270 */
[----:B------:R-:W-:Y:S01]  /*48a0*/  FFMA.FTZ R20, R75, R22, R10 ;  /* 0x000000164b147223 */ /* 0x000fe2000001000a */
[----:B------:R-:W-:Y:S01]  /*48b0*/  FFMA.FTZ R21, R21, R23, R74 ;  /* 0x0000001715157223 */ /* 0x000fe2000001004a */
[----:B------:R-:W-:Y:S01]  /*48c0*/  FADD.FTZ R22, R71, R22 ;  /* 0x0000001647167221 */ /* 0x000fe20000010000 */
[----:B------:R-:W-:Y:S01]  /*48d0*/  FADD.FTZ R23, R72, R23 ;  /* 0x0000001748177221 */ /* 0x000fe20000010000 */
[C---:B------:R-:W-:Y:S01]  /*48e0*/  LEA R10, R0.reuse, UR11, 0x4 ;  /* 0x0000000b000a7c11 */ /* 0x040fe2000f8e20ff */
[----:B------:R-:W-:Y:S04]  /*48f0*/  BSSY B0, `(.L_x_154) ;  /* 0x0000039000007945 */ /* 0x000fe80003800000 */
[----:B------:R0:W-:Y:S01]  /*4900*/  STS.128 [R10], R20 ;  /* 0x000000140a007388 */ /* 0x0001e20000000c00 */
[----:B------:R-:W-:-:S03]  /*4910*/  ISETP.GT.U32.AND P3, PT, R0, 0x14, PT ;  /* 0x000000140000780c */ /* 0x000fc60003f64070 */
[----:B---3--:R0:W-:Y:S01]  /*4920*/  @!P0 STS.64 [R76+0x18], R36 ;  /* 0x000018244c008388 */ /* 0x0081e20000000a00 */
[----:B------:R-:W-:Y:S06]  /*4930*/  BAR.SYNC.DEFER_BLOCKING 0x0 ;  /* 0x0000000000007b1d */ /* 0x000fec0000010000 */
[----:B------:R-:W-:Y:S05]  /*4940*/  @P2 BRA `(.L_x_155) ;  /* 0x0000000000cc2947 */ /* 0x000fea0003800000 */
[----:B------:R-:W-:-:S09]  /*4950*/  ULEA UR11, UR19, UR12, 0x18 ;  /* 0x0000000c130b7291 */ /* 0x000fd2000f8ec03f */
[----:B------:R-:W1:Y:S04]  /*4960*/  LDS.128 R28, [UR11+0x20] ;  /* 0x0000200bff1c7984 */ /* 0x000e680008000c00 */
[----:B------:R-:W2:Y:S04]  /*4970*/  LDS.128 R32, [UR11+0x30] ;  /* 0x0000300bff207984 */ /* 0x000ea80008000c00 */
[----:B------:R-:W3:Y:S01]  /*4980*/  LDS.128 R24, [UR11+0x40] ;  /* 0x0000400bff187984 */ /* 0x000ee20008000c00 */
        /* <DEDUP_REMOVED lines=43> */
[----:B0-----:R-:W-:Y:S01]  /*4c40*/  FADD.FTZ R67, R67, R28 ;  /* 0x0000001c43437221 */ /* 0x001fe20000010000 */
[----:B------:R-:W-:-:S03]  /*4c50*/  FADD.FTZ R24, R36, R29 ;  /* 0x0000001d24187221 */ /* 0x000fc60000010000 */
[----:B------:R-:W-:Y:S01]  /*4c60*/  FADD.FTZ R36, R67, R30 ;  /* 0x0000001e43247221 */ /* 0x000fe20000010000 */
[----:B------:R-:W-:-:S07]  /*4c70*/  FADD.FTZ R37, R24, R31 ;  /* 0x0000001f18257221 */ /* 0x000fce0000010000 */
.L_x_155:
[----:B------:R-:W-:Y:S05]  /*4c80*/  BSYNC B0 ;  /* 0x0000000000007941 */ /* 0x000fea0003800000 */
.L_x_154:
[----:B------:R-:W-:Y:S06]  /*4c90*/  BAR.SYNC.DEFER_BLOCKING 0x0 ;  /* 0x0000000000007b1d */ /* 0x000fec0000010000 */
[----:B------:R-:W-:Y:S04]  /*4ca0*/  BSSY B0, `(.L_x_156) ;  /* 0x000009d000007945 */ /* 0x000fe80003800000 */
[----:B------:R-:W-:Y:S05]  /*4cb0*/  @P3 BRA `(.L_x_157) ;  /* 0x00000008006c3947 */ /* 0x000fea0003800000 */
[----:B------:R-:W1:Y:S04]  /*4cc0*/  LDS.128 R24, [R10+0x150] ;  /* 0x000150000a187984 */ /* 0x000e680000000c00 */
[----:B------:R-:W2:Y:S04]  /*4cd0*/  LDS.128 R28, [R10+0x2a0] ;  /* 0x0002a0000a1c7984 */ /* 0x000ea80000000c00 */
[----:B------:R-:W3:Y:S01]  /*4ce0*/  LDS.128 R32, [R10+0x3f0] ;  /* 0x0003f0000a207984 */ /* 0x000ee20000000c00 */
        /* <DEDUP_REMOVED lines=8> */
[----:B------:R-:W-:Y:S01]  /*4d70*/  FADD.FTZ R30, R26, R31 ;  /* 0x0000001f1a1e7221 */ /* 0x000fe20000010000 */
[----:B---3--:R-:W-:Y:S01]  /*4d80*/  FADD.FTZ R67, R67, R32 ;  /* 0x0000002043437221 */ /* 0x008fe20000010000 */
[----:B------:R-:W1:Y:S01]  /*4d90*/  LDS.128 R24, [R10+0x690] ;  /* 0x000690000a187984 */ /* 0x000e620000000c00 */
[----:B------:R-:W-:Y:S01]  /*4da0*/  FADD.FTZ R32, R28, R33 ;  /* 0x000000211c207221 */ /* 0x000fe20000010000 */
[----:B------:R-:W-:Y:S01]  /*4db0*/  FADD.FTZ R33, R29, R34 ;  /* 0x000000221d217221 */ /* 0x000fe20000010000 */
[----:B------:R-:W-:-:S02]  /*4dc0*/  FADD.FTZ R34, R30, R35 ;  /* 0x000000231e227221 */ /* 0x000fc40000010000 */
[----:B------:R-:W2:Y:S01]  /*4dd0*/  LDS.128 R28, [R10+0x7e0] ;  /* 0x0007e0000a1c7984 */ /* 0x000ea20000000c00 */
        /* <DEDUP_REMOVED lines=9> */
[----:B--2---:R-:W-:Y:S01]  /*4e70*/  FADD.FTZ R67, R67, R28 ;  /* 0x0000001c43437221 */ /* 0x004fe20000010000 */
        /* <DEDUP_REMOVED lines=20> */
[----:B0-----:R-:W-:Y:S01]  /*4fc0*/  FADD.FTZ R67, R67, R20 ;  /* 0x0000001443437221 */ /* 0x001fe20000010000 */
[----:B------:R-:W-:Y:S01]  /*4fd0*/  FADD.FTZ R32, R32, R21 ;  /* 0x0000001520207221 */ /* 0x000fe20000010000 */
[----:B------:R-:W-:Y:S01]  /*4fe0*/  FADD.FTZ R33, R33, R22 ;  /* 0x0000001621217221 */ /* 0x000fe20000010000 */
[----:B------:R-:W-:-:S02]  /*4ff0*/  FADD.FTZ R34, R34, R23 ;  /* 0x0000001722227221 */ /* 0x000fc40000010000 */
[----:B------:R-:W0:Y:S01]  /*5000*/  LDS.128 R20, [R10+0x1110] ;  /* 0x001110000a147984 */ /* 0x000e220000000c00 */
        /* <DEDUP_REMOVED lines=59> */
[----:B------:R-:W-:Y:S01]  /*53c0*/  LDS.128 R20, [R10+0x2220] ;  /* 0x002220000a147984 */ /* 0x000fe20000000c00 */
[----:B-1----:R-:W-:Y:S01]  /*53d0*/  FADD.FTZ R67, R67, R24 ;  /* 0x0000001843437221 */ /* 0x002fe20000010000 */
[----:B------:R-:W-:Y:S01]  /*53e0*/  FADD.FTZ R32, R32, R25 ;  /* 0x0000001920207221 */ /* 0x000fe20000010000 */
[----:B------:R-:W-:Y:S01]  /*53f0*/  FADD.FTZ R33, R33, R26 ;  /* 0x0000001a21217221 */ /* 0x000fe20000010000 */
[----:B------:R-:W-:Y:S02]  /*5400*/  FADD.FTZ R34, R34, R27 ;  /* 0x0000001b22227221 */ /* 0x000fe40000010000 */
[----:B------:R-:W0:Y:S01]  /*5410*/  LDS.128 R24, [R10+0x20d0] ;  /* 0x0020d0000a187984 */ /* 0x000e220000000c00 */
[----:B--2---:R-:W-:Y:S01]  /*5420*/  FADD.FTZ R67, R67, R28 ;  /* 0x0000001c43437221 */ /* 0x004fe20000010000 */
[----:B------:R-:W-:Y:S01]  /*5430*/  FADD.FTZ R32, R32, R29 ;  /* 0x0000001d20207221 */ /* 0x000fe20000010000 */
[----:B------:R-:W-:Y:S01]  /*5440*/  FADD.FTZ R33, R33, R30 ;  /* 0x0000001e21217221 */ /* 0x000fe20000010000 */
[----:B------:R-:W-:-:S02]  /*5450*/  FADD.FTZ R34, R34, R31 ;  /* 0x0000001f22227221 */ /* 0x000fc40000010000 */
[----:B------:R-:W-:Y:S01]  /*5460*/  LDS.128 R28, [R10+0x24c0] ;  /* 0x0024c0000a1c7984 */ /* 0x000fe20000000c00 */
[----:B0-----:R-:W-:Y:S01]  /*5470*/  FADD.FTZ R67, R67, R24 ;  /* 0x0000001843437221 */ /* 0x001fe20000010000 */
[----:B------:R-:W-:Y:S01]  /*5480*/  FADD.FTZ R32, R32, R25 ;  /* 0x0000001920207221 */ /* 0x000fe20000010000 */
[----:B------:R-:W-:Y:S01]  /*5490*/  FADD.FTZ R33, R33, R26 ;  /* 0x0000001a21217221 */ /* 0x000fe20000010000 */
[----:B------:R-:W-:Y:S01]  /*54a0*/  FADD.FTZ R34, R34, R27 ;  /* 0x0000001b22227221 */ /* 0x000fe20000010000 */
[----:B------:R-:W-:Y:S01]  /*54b0*/  FADD.FTZ R67, R67, R20 ;  /* 0x0000001443437221 */ /* 0x000fe20000010000 */
[----:B------:R-:W0:Y:S01]  /*54c0*/  LDS.128 R24, [R10+0x2370] ;  /* 0x002370000a187984 */ /* 0x000e220000000c00 */
[----:B------:R-:W-:Y:S01]  /*54d0*/  FADD.FTZ R32, R32, R21 ;  /* 0x0000001520207221 */ /* 0x000fe20000010000 */
[----:B------:R-:W-:Y:S01]  /*54e0*/  FADD.FTZ R33, R33, R22 ;  /* 0x0000001621217221 */ /* 0x000fe20000010000 */
[----:B------:R-:W-:Y:S02]  /*54f0*/  FADD.FTZ R34, R34, R23 ;  /* 0x0000001722227221 */ /* 0x000fe40000010000 */
[----:B------:R-:W1:Y:S01]  /*5500*/  LDS.128 R20, [R10+0x2610] ;  /* 0x002610000a147984 */ /* 0x000e620000000c00 */
        /* <DEDUP_REMOVED lines=8> */
[----:B------:R-:W-:Y:S01]  /*5590*/  FADD.FTZ R34, R34, R31 ;  /* 0x0000001f22227221 */ /* 0x000fe20000010000 */
[----:B-1----:R-:W-:Y:S01]  /*55a0*/  FADD.FTZ R33, R33, R20 ;  /* 0x0000001421217221 */ /* 0x002fe20000010000 */
[----:B------:R-:W1:Y:S01]  /*55b0*/  LDS.128 R28, [R10+0x28b0] ;  /* 0x0028b0000a1c7984 */ /* 0x000e620000000c00 */
[----:B------:R-:W-:Y:S01]  /*55c0*/  FADD.FTZ R32, R32, R21 ;  /* 0x0000001520207221 */ /* 0x000fe20000010000 */
[----:B------:R-:W-:Y:S01]  /*55d0*/  FADD.FTZ R35, R35, R22 ;  /* 0x0000001623237221 */ /* 0x000fe20000010000 */
[----:B------:R-:W-:Y:S01]  /*55e0*/  FADD.FTZ R34, R34, R23 ;  /* 0x0000001722227221 */ /* 0x000fe20000010000 */
[----:B0-----:R-:W-:Y:S01]  /*55f0*/  FADD.FTZ R33, R33, R24 ;  /* 0x0000001821217221 */ /* 0x001fe20000010000 */
[----:B------:R-:W-:Y:S01]  /*5600*/  FADD.FTZ R32, R32, R25 ;  /* 0x0000001920207221 */ /* 0x000fe20000010000 */
[----:B------:R-:W-:Y:S01]  /*5610*/  FADD.FTZ R35, R35, R26 ;  /* 0x0000001a23237221 */ /* 0x000fe20000010000 */
[----:B------:R-:W-:Y:S01]  /*5620*/  FADD.FTZ R34, R34, R27 ;  /* 0x0000001b22227221 */ /* 0x000fe20000010000 */
[----:B-1----:R-:W-:Y:S01]  /*5630*/  FADD.FTZ R20, R33, R28 ;  /* 0x0000001c21147221 */ /* 0x002fe20000010000 */
[----:B------:R-:W-:Y:S01]  /*5640*/  FADD.FTZ R21, R32, R29 ;  /* 0x0000001d20157221 */ /* 0x000fe20000010000 */
[----:B------:R-:W-:Y:S01]  /*5650*/  FADD.FTZ R22, R35, R30 ;  /* 0x0000001e23167221 */ /* 0x000fe20000010000 */
[----:B------:R-:W-:-:S07]  /*5660*/  FADD.FTZ R23, R34, R31 ;  /* 0x0000001f22177221 */ /* 0x000fce0000010000 */
.L_x_157:
[----:B------:R-:W-:Y:S05]  /*5670*/  BSYNC B0 ;  /* 0x0000000000007941 */ /* 0x000fea0003800000 */
.L_x_156:
[----:B------:R-:W2:Y:S01]  /*5680*/  LDL.LU R24, [R1+0x18] ;  /* 0x0000180001187983 */ /* 0x000ea20000300800 */
[----:B0-----:R-:W0:Y:S01]  /*5690*/  LDC R10, c[0x0][0xc] ;  /* 0x00000300ff0a7b82 */ /* 0x001e220000000800 */
[----:B------:R-:W-:Y:S01]  /*56a0*/  BSSY B0, `(.L_x_158) ;  /* 0x0000014000007945 */ /* 0x000fe20003800000 */
[----:B------:R-:W-:-:S06]  /*56b0*/  PRMT R71, R48, 0x7632, R71 ;  /* 0x0000763230477816 */ /* 0x000fcc0000000047 */
[----:B------:R-:W1:Y:S01]  /*56c0*/  LDC.64 R30, c[0x0][0x268] ;  /* 0x00009a00ff1e7b82 */ /* 0x000e620000000a00 */
[----:B0-----:R-:W-:Y:S01]  /*56d0*/  ISETP.GE.U32.AND P0, PT, R10, 0x2, PT ;  /* 0x000000020a00780c */ /* 0x001fe20003f06070 */
[----:B--2---:R-:W-:-:S04]  /*56e0*/  IMAD R25, R24, 0x15, R0 ;  /* 0x0000001518197824 */ /* 0x004fc800078e0200 */
[----:B-1----:R-:W-:Y:S01]  /*56f0*/  IMAD.WIDE R30, R25, 0x4, R30 ;  /* 0x00000004191e7825 */ /* 0x002fe200078e021e */
[----:B------:R-:W-:Y:S07]  /*5700*/  @P3 BRA `(.L_x_159) ;  /* 0x0000000000343947 */ /* 0x000fee0003800000 */
[----:B------:R-:W0:Y:S01]  /*5710*/  LDC.64 R28, c[0x0][0x288] ;  /* 0x0000a200ff1c7b82 */ /* 0x000e220000000a00 */
[----:B------:R-:W-:Y:S01]  /*5720*/  MOV R27, UR7 ;  /* 0x00000007001b7c02 */ /* 0x000fe20008000f00 */
[----:B------:R1:W-:Y:S01]  /*5730*/  REDG.E.ADD.F32.FTZ.RN.STRONG.GPU desc[UR14][R30.64], R20 ;  /* 0x000000141e0079a6 */ /* 0x0003e2000c10f38e */
[----:B------:R-:W-:Y:S02]  /*5740*/  MOV R25, UR8 ;  /* 0x0000000800197c02 */ /* 0x000fe40008000f00 */
[----:B------:R-:W-:-:S04]  /*5750*/  LEA R26, P3, R27, R30, 0x2 ;  /* 0x0000001e1b1a7211 */ /* 0x000fc800078610ff */
[----:B------:R-:W-:-:S05]  /*5760*/  IADD3.X R27, R31, UR9, RZ, P3, !PT ;  /* 0x000000091f1b7c10 */ /* 0x000fca0009ffe4ff */
[----:B------:R2:W-:Y:S01]  /*5770*/  REDG.E.ADD.F32.FTZ.RN.STRONG.GPU desc[UR14][R26.64], R21 ;  /* 0x000000151a0079a6 */ /* 0x0005e2000c10f38e */
[CC--:B0-----:R-:W-:Y:S02]  /*5780*/  LEA R24, P4, R28.reuse, R30.reuse, 0x2 ;  /* 0x0000001e1c187211 */ /* 0x0c1fe400078810ff */
[----:B-1----:R-:W-:Y:S02]  /*5790*/  LEA R30, P6, R25, R30, 0x2 ;  /* 0x0000001e191e7211 */ /* 0x002fe400078c10ff */
[----:B------:R-:W-:Y:S02]  /*57a0*/  LEA.HI.X R25, R28, R31, R29, 0x2, P4 ;  /* 0x0000001f1c197211 */ /* 0x000fe400020f141d */
[----:B------:R-:W-:-:S03]  /*57b0*/  IADD3.X R31, R31, UR10, RZ, P6, !PT ;  /* 0x0000000a1f1f7c10 */ /* 0x000fc6000b7fe4ff */
[----:B------:R2:W-:Y:S04]  /*57c0*/  REDG.E.ADD.F32.FTZ.RN.STRONG.GPU desc[UR14][R24.64], R22 ;  /* 0x00000016180079a6 */ /* 0x0005e8000c10f38e */
[----:B------:R2:W-:Y:S02]  /*57d0*/  REDG.E.ADD.F32.FTZ.RN.STRONG.GPU desc[UR14][R30.64], R23 ;  /* 0x000000171e0079a6 */ /* 0x0005e4000c10f38e */
.L_x_159:
[----:B------:R-:W-:Y:S05]  /*57e0*/  BSYNC B0 ;  /* 0x0000000000007941 */ /* 0x000fea0003800000 */
.L_x_158:
[----:B------:R-:W-:Y:S02]  /*57f0*/  PRMT R34, R60, 0x7632, R34 ;  /* 0x000076323c227816 */ /* 0x000fe40000000022 */
[----:B------:R-:W-:Y:S02]  /*5800*/  PRMT R68, R49, 0x7632, R68 ;  /* 0x0000763231447816 */ /* 0x000fe40000000044 */
[----:B------:R-:W-:Y:S02]  /*5810*/  PRMT R67, R64, 0x7632, R67 ;  /* 0x0000763240437816 */ /* 0x000fe40000000043 */
[----:B------:R-:W-:Y:S02]  /*5820*/  PRMT R35, R46, 0x7632, R35 ;  /* 0x000076322e237816 */ /* 0x000fe40000000023 */
[----:B------:R-:W-:Y:S02]  /*5830*/  PRMT R70, R59, 0x7632, R70 ;  /* 0x000076323b467816 */ /* 0x000fe40000000046 */
[----:B------:R-:W-:-:S02]  /*5840*/  PRMT R69, R47, 0x7632, R69 ;  /* 0x000076322f457816 */ /* 0x000fc40000000045 */
[----:B------:R-:W-:Y:S02]  /*5850*/  PRMT R72, R58, 0x7632, R72 ;  /* 0x000076323a487816 */ /* 0x000fe40000000048 */
[----:B------:R-:W-:Y:S02]  /*5860*/  PRMT R75, R44, 0x7632, R75 ;  /* 0x000076322c4b7816 */ /* 0x000fe4000000004b */
[----:B------:R-:W-:Y:S02]  /*5870*/  PRMT R74, R57, 0x7632, R74 ;  /* 0x00007632394a7816 */ /* 0x000fe4000000004a */
[----:B------:R-:W-:Y:S02]  /*5880*/  PRMT R76, R45, 0x7632, R76 ;  /* 0x000076322d4c7816 */ /* 0x000fe4000000004c */
[----:B------:R-:W-:Y:S01]  /*5890*/  PRMT R73, R56, 0x7632, R73 ;  /* 0x0000763238497816 */ /* 0x000fe20000000049 */
[----:B------:R-:W-:Y:S06]  /*58a0*/  @!P0 BRA `(.L_x_160) ;  /* 0x0000001000908947 */ /* 0x000fec0003800000 */
[----:B------:R-:W0:Y:S01]  /*58b0*/  S2R R20, SR_CTAID.Y ;  /* 0x0000000000147919 */ /* 0x000e220000002600 */
[----:B--2---:R-:W1:Y:S01]  /*58c0*/  LDC R21, c[0x0][0x10] ;  /* 0x00000400ff157b82 */ /* 0x004e620000000800 */
[----:B------:R-:W-:-:S07]  /*58d0*/  ULOP3.LUT UR11, UR4, 0x1, URZ, 0xc0, !UPT ;  /* 0x00000001040b7892 */ /* 0x000fce000f8ec03f */
[----:B------:R-:W2:Y:S08]  /*58e0*/  LDC.64 R22, c[0x0][0x258] ;  /* 0x00009600ff167b82 */ /* 0x000eb00000000a00 */
[----:B------:R-:W3:Y:S01]  /*58f0*/  LDC.64 R26, c[0x0][0x260] ;  /* 0x00009800ff1a7b82 */ /* 0x000ee20000000a00 */
[----:B-1----:R-:W-:-:S05]  /*5900*/  IMAD R24, R21, UR11, RZ ;  /* 0x0000000b15187c24 */ /* 0x002fca000f8e02ff */
[C---:B0-----:R-:W-:Y:S01]  /*5910*/  IADD3 R25, R24.reuse, R20, RZ ;  /* 0x0000001418197210 */ /* 0x041fe20007ffe0ff */
[----:B------:R-:W-:-:S04]  /*5920*/  IMAD R24, R24, R10, RZ ;  /* 0x0000000a18187224 */ /* 0x000fc800078e02ff */
[----:B--2---:R-:W-:Y:S01]  /*5930*/  IMAD.WIDE.U32 R22, R25, 0x4, R22 ;  /* 0x0000000419167825 */ /* 0x004fe200078e0016 */
[----:B------:R-:W-:-:S05]  /*5940*/  SHF.L.U32 R24, R24, 0x1, RZ ;  /* 0x0000000118187819 */ /* 0x000fca00000006ff */
        /* <DEDUP_REMOVED lines=13> */
[----:B-1----:R-:W-:Y:S02]  /*5a20*/  MOV R24, UR11 ;  /* 0x0000000b00187c02 */ /* 0x002fe40008000f00 */
[----:B0-----:R-:W-:-:S13]  /*5a30*/  ISETP.EQ.U32.AND P0, PT, R28, UR19, PT ;  /* 0x000000131c007c0c */ /* 0x001fda000bf02070 */
[----:B------:R-:W-:Y:S06]  /*5a40*/  @P0 MEMBAR.ALL.GPU ;  /* 0x0000000000000992 */ /* 0x000fec000000a000 */
[----:B------:R-:W-:-:S00]  /*5a50*/  @P0 ERRBAR ;  /* 0x00000000000009ab */ /* 0x000fc00000000000 */
[----:B------:R-:W-:Y:S06]  /*5a60*/  @P0 CGAERRBAR ;  /* 0x00000000000005ab */ /* 0x000fec0000000000 */
[----:B------:R0:W-:Y:S01]  /*5a70*/  @P0 REDG.E.ADD.S32.STRONG.GPU desc[UR14][R22.64], R24 ;  /* 0x000000181600098e */ /* 0x0001e2000c10e38e */
[----:B------:R-:W-:-:S04]  /*5a80*/  PLOP3.LUT P0, PT, PT, PT, UP0, 0x80, 0x0 ;  /* 0x000000000000781c */ /* 0x000fc80003f0f008 */
[----:B0-----:R-:W-:-:S04]  /*5a90*/  SEL R24, R10, RZ, !P0 ;  /* 0x000000ff0a187207 */ /* 0x001fc80004000000 */
[----:B------:R-:W-:-:S13]  /*5aa0*/  ISETP.NE.AND P0, PT, R24, -0x1, PT ;  /* 0xffffffff1800780c */ /* 0x000fda0003f05270 */
[----:B------:R-:W-:Y:S05]  /*5ab0*/  @!P0 BRA `(.L_x_161) ;  /* 0x0000000000148947 */ /* 0x000fea0003800000 */
.L_x_162:
[----:B------:R-:W2:Y:S04]  /*5ac0*/  LDG.E.STRONG.GPU R25, desc[UR14][R22.64] ;  /* 0x0000000e16197981 */ /* 0x000ea8000c1ef900 */
[----:B--2---:R-:W-:Y:S01]  /*5ad0*/  CCTL.IVALL ;  /* 0x00000000ff00798f */ /* 0x004fe20002000000 */
[----:B------:R-:W-:Y:S05]  /*5ae0*/  YIELD ;  /* 0x0000000000007946 */ /* 0x000fea0003800000 */
[----:B------:R-:W-:-:S13]  /*5af0*/  ISETP.NE.AND P0, PT, R25, R24, PT ;  /* 0x000000181900720c */ /* 0x000fda0003f05270 */
[----:B------:R-:W-:Y:S05]  /*5b00*/  @P0 BRA `(.L_x_162) ;  /* 0xfffffffc00ec0947 */ /* 0x000fea000383ffff */
.L_x_161:
        /* <DEDUP_REMOVED lines=8> */
[----:B------:R-:W-:-:S04]  /*5b90*/  LOP3.LUT R23, R10, 0x3, RZ, 0xc0, !PT ;  /* 0x000000030a177812 */ /* 0x000fc800078ec0ff */
[----:B------:R-:W-:Y:S02]  /*5ba0*/  IADD3 R22, -R23, R10, RZ ;  /* 0x0000000a17167210 */ /* 0x000fe40007ffe1ff */
[----:B------:R-:W-:Y:S02]  /*5bb0*/  MOV R23, RZ ;  /* 0x000000ff00177202 */ /* 0x000fe40000000f00 */
[----:B------:R-:W-:-:S13]  /*5bc0*/  ISETP.GT.AND P0, PT, R22, RZ, PT ;  /* 0x000000ff1600720c */ /* 0x000fda0003f04270 */
[----:B------:R-:W-:Y:S05]  /*5bd0*/  @!P0 BRA `(.L_x_164) ;  /* 0x0000000800d88947 */ /* 0x000fea0003800000 */
[----:B------:R-:W-:Y:S02]  /*5be0*/  ISETP.GT.AND P3, PT, R22, 0xc, PT ;  /* 0x0000000c1600780c */ /* 0x000fe40003f64270 */
[----:B------:R-:W-:-:S11]  /*5bf0*/  PLOP3.LUT P0, PT, PT, PT, PT, 0x80, 0x0 ;  /* 0x000000000000781c */ /* 0x000fd60003f0f070 */
[----:B------:R-:W-:Y:S05]  /*5c00*/  @!P3 BRA `(.L_x_165) ;  /* 0x0000000400d0b947 */ /* 0x000fea0003800000 */
[----:B------:R-:W-:-:S13]  /*5c10*/  PLOP3.LUT P0, PT, PT, PT, PT, 0x8, 0x0 ;  /* 0x000000000000781c */ /* 0x000fda0003f0e170 */
.L_x_166:
        /* <DEDUP_REMOVED lines=12> */
[----:B--2---:R-:W-:Y:S01]  /*5ce0*/  @!P6 FADD.FTZ R36, R36, R24 ;  /* 0x000000182424e221 */ /* 0x004fe20000010000 */
[----:B------:R-:W-:Y:S01]  /*5cf0*/  @!P6 FADD.FTZ R37, R37, R25 ;  /* 0x000000192525e221 */ /* 0x000fe20000010000 */
[----:B------:R-:W-:Y:S01]  /*5d00*/  ISETP.EQ.OR P6, PT, R30, UR16, P2 ;  /* 0x000000101e007c0c */ /* 0x000fe200097c2670 */
[----:B------:R-:W-:-:S04]  /*5d10*/  @!P4 IMAD R24, R21, R31, R20 ;  /* 0x0000001f1518c224 */ /* 0x000fc800078e0214 */
[----:B------:R-:W-:-:S06]  /*5d20*/  @!P4 IMAD.WIDE.U32 R24, R24, 0x8, R26 ;  /* 0x000000081818c825 */ /* 0x000fcc00078e001a */
[----:B------:R-:W2:Y:S02]  /*5d30*/  @!P4 LDG.E.64 R24, desc[UR14][R24.64] ;  /* 0x0000000e1818c981 */ /* 0x000ea4000c1e1b00 */
[----:B------:R-:W-:-:S04]  /*5d40*/  @!P6 IMAD R30, R21, R30, R20 ;  /* 0x0000001e151ee224 */ /* 0x000fc800078e0214 */
[----:B------:R-:W-:-:S06]  /*5d50*/  @!P6 IMAD.WIDE.U32 R30, R30, 0x8, R26 ;  /* 0x000000081e1ee825 */ /* 0x000fcc00078e001a */
[----:B------:R-:W4:Y:S01]  /*5d60*/  @!P6 LDG.E.64 R30, desc[UR14][R30.64] ;  /* 0x0000000e1e1ee981 */ /* 0x000f22000c1e1b00 */
[----:B---3--:R-:W-:Y:S01]  /*5d70*/  @!P3 FADD.FTZ R36, R36, R28 ;  /* 0x0000001c2424b221 */ /* 0x008fe20000010000 */
[----:B------:R-:W-:Y:S01]  /*5d80*/  IADD3 R28, R23, 0x4, RZ ;  /* 0x00000004171c7810 */ /* 0x000fe20007ffe0ff */
[----:B------:R-:W-:-:S03]  /*5d90*/  @!P3 FADD.FTZ R37, R37, R29 ;  /* 0x0000001d2525b221 */ /* 0x000fc60000010000 */
[----:B------:R-:W-:-:S13]  /*5da0*/  ISETP.EQ.OR P3, PT, R28, UR16, P2 ;  /* 0x000000101c007c0c */ /* 0x000fda0009762670 */
[----:B------:R-:W-:-:S04]  /*5db0*/  @!P3 IMAD R28, R21, R28, R20 ;  /* 0x0000001c151cb224 */ /* 0x000fc800078e0214 */
[----:B------:R-:W-:-:S06]  /*5dc0*/  @!P3 IMAD.WIDE.U32 R28, R28, 0x8, R26 ;  /* 0x000000081c1cb825 */ /* 0x000fcc00078e001a */
[----:B------:R-:W3:Y:S01]  /*5dd0*/  @!P3 LDG.E.64 R28, desc[UR14][R28.64] ;  /* 0x0000000e1c1cb981 */ /* 0x000ee2000c1e1b00 */
[----:B--2---:R-:W-:Y:S01]  /*5de0*/  @!P4 FADD.FTZ R36, R36, R24 ;  /* 0x000000182424c221 */ /* 0x004fe20000010000 */
[----:B------:R-:W-:Y:S01]  /*5df0*/  IADD3 R24, R23, 0x5, RZ ;  /* 0x0000000517187810 */ /* 0x000fe20007ffe0ff */
[----:B------:R-:W-:-:S03]  /*5e00*/  @!P4 FADD.FTZ R37, R37, R25 ;  /* 0x000000192525c221 */ /* 0x000fc60000010000 */
[----:B------:R-:W-:Y:S01]  /*5e10*/  ISETP.EQ.OR P4, PT, R24, UR16, P2 ;  /* 0x0000001018007c0c */ /* 0x000fe20009782670 */
[----:B----4-:R-:W-:Y:S01]  /*5e20*/  @!P6 FADD.FTZ R36, R36, R30 ;  /* 0x0000001e2424e221 */ /* 0x010fe20000010000 */
[----:B------:R-:W-:Y:S01]  /*5e30*/  IADD3 R30, R23, 0x6, RZ ;  /* 0x00000006171e7810 */ /* 0x000fe20007ffe0ff */
[----:B------:R-:W-:-:S03]  /*5e40*/  @!P6 FADD.FTZ R37, R37, R31 ;  /* 0x0000001f2525e221 */ /* 0x000fc60000010000 */
[----:B------:R-:W-:-:S07]  /*5e50*/  ISETP.EQ.OR P6, PT, R30, UR16, P2 ;  /* 0x000000101e007c0c */ /* 0x000fce00097c2670 */
[----:B------:R-:W-:-:S04]  /*5e60*/  @!P4 IMAD R24, R21, R24, R20 ;  /* 0x000000181518c224 */ /* 0x000fc800078e0214 */
[----:B------:R-:W-:-:S06]  /*5e70*/  @!P4 IMAD.WIDE.U32 R24, R24, 0x8, R26 ;  /* 0x000000081818c825 */ /* 0x000fcc00078e001a */
[----:B------:R-:W2:Y:S01]  /*5e80*/  @!P4 LDG.E.64 R24, desc[UR14][R24.64] ;  /* 0x0000000e1818c981 */ /* 0x000ea2000c1e1b00 */
        /* <DEDUP_REMOVED lines=25> */
[----:B------:R-:W-:Y:S01]  /*6020*/  @!P3 FADD.FTZ R37, R37, R29 ;  /* 0x0000001d2525b221 */ /* 0x000fe20000010000 */
[----:B------:R-:W-:Y:S02]  /*6030*/  IADD3 R28, R23, 0xa, RZ ;  /* 0x0000000a171c7810 */ /* 0x000fe40007ffe0ff */
[----:B--2---:R-:W-:Y:S01]  /*6040*/  @!P4 FADD.FTZ R36, R36, R24 ;  /* 0x000000182424c221 */ /* 0x004fe20000010000 */
[----:B------:R-:W-:Y:S01]  /*6050*/  @!P4 FADD.FTZ R37, R37, R25 ;  /* 0x000000192525c221 */ /* 0x000fe20000010000 */
[----:B------:R-:W-:Y:S02]  /*6060*/  ISETP.EQ.OR P4, PT, R28, UR16, P2 ;  /* 0x000000101c007c0c */ /* 0x000fe40009782670 */
[----:B------:R-:W-:-:S04]  /*6070*/  IADD3 R24, R23, 0xb, RZ ;  /* 0x0000000b17187810 */ /* 0x000fc80007ffe0ff */
[----:B------:R-:W-:Y:S01]  /*6080*/  ISETP.EQ.OR P3, PT, R24, UR16, P2 ;  /* 0x0000001018007c0c */ /* 0x000fe20009762670 */
[----:B----4-:R-:W-:Y:S01]  /*6090*/  @!P6 FADD.FTZ R36, R36, R30 ;  /* 0x0000001e2424e221 */ /* 0x010fe20000010000 */
[----:B------:R-:W-:-:S05]  /*60a0*/  IADD3 R30, R23, 0xc, RZ ;  /* 0x0000000c171e7810 */ /* 0x000fca0007ffe0ff */
[----:B------:R-:W-:Y:S02]  /*60b0*/  @!P4 IMAD R28, R21, R28, R20 ;  /* 0x0000001c151cc224 */ /* 0x000fe400078e0214 */
[----:B------:R-:W-:Y:S01]  /*60c0*/  @!P6 FADD.FTZ R37, R37, R31 ;  /* 0x0000001f2525e221 */ /* 0x000fe20000010000 */
[----:B------:R-:W-:Y:S01]  /*60d0*/  ISETP.EQ.OR P6, PT, R30, UR16, P2 ;  /* 0x000000101e007c0c */ /* 0x000fe200097c2670 */
[----:B------:R-:W-:-:S04]  /*60e0*/  @!P4 IMAD.WIDE.U32 R28, R28, 0x8, R26 ;  /* 0x000000081c1cc825 */ /* 0x000fc800078e001a */
[----:B------:R-:W-:Y:S02]  /*60f0*/  @!P3 IMAD R24, R21, R24, R20 ;  /* 0x000000181518b224 */ /* 0x000fe400078e0214 */
[----:B------:R-:W2:Y:S02]  /*6100*/  @!P4 LDG.E.64 R28, desc[UR14][R28.64] ;  /* 0x0000000e1c1cc981 */ /* 0x000ea4000c1e1b00 */
[----:B------:R-:W-:-:S04]  /*6110*/  @!P3 IMAD.WIDE.U32 R24, R24, 0x8, R26 ;  /* 0x000000081818b825 */ /* 0x000fc800078e001a */
[----:B------:R-:W-:Y:S02]  /*6120*/  @!P6 IMAD R30, R21, R30, R20 ;  /* 0x0000001e151ee224 */ /* 0x000fe400078e0214 */
[----:B------:R-:W3:Y:S02]  /*6130*/  @!P3 LDG.E.64 R24, desc[UR14][R24.64] ;  /* 0x0000000e1818b981 */ /* 0x000ee4000c1e1b00 */
[----:B------:R-:W-:-:S06]  /*6140*/  @!P6 IMAD.WIDE.U32 R30, R30, 0x8, R26 ;  /* 0x000000081e1ee825 */ /* 0x000fcc00078e001a */
[----:B------:R-:W4:Y:S01]  /*6150*/  @!P6 LDG.E.64 R30, desc[UR14][R30.64] ;  /* 0x0000000e1e1ee981 */ /* 0x000f22000c1e1b00 */
[----:B--2---:R-:W-:Y:S01]  /*6160*/  @!P4 FADD.FTZ R36, R36, R28 ;  /* 0x0000001c2424c221 */ /* 0x004fe20000010000 */
[----:B------:R-:W-:Y:S01]  /*6170*/  IADD3 R28, R23, 0xd, RZ ;  /* 0x0000000d171c7810 */ /* 0x000fe20007ffe0ff */
[----:B------:R-:W-:-:S03]  /*6180*/  @!P4 FADD.FTZ R37, R37, R29 ;  /* 0x0000001d2525c221 */ /* 0x000fc60000010000 */
[----:B------:R-:W-:Y:S01]  /*6190*/  ISETP.EQ.OR P4, PT, R28, UR16, P2 ;  /* 0x000000101c007c0c */ /* 0x000fe20009782670 */
[----:B---3--:R-:W-:Y:S01]  /*61a0*/  @!P3 FADD.FTZ R36, R36, R24 ;  /* 0x000000182424b221 */ /* 0x008fe20000010000 */
[----:B------:R-:W-:Y:S01]  /*61b0*/  IADD3 R24, R23, 0xe, RZ ;  /* 0x0000000e17187810 */ /* 0x000fe20007ffe0ff */
[----:B------:R-:W-:-:S03]  /*61c0*/  @!P3 FADD.FTZ R37, R37, R25 ;  /* 0x000000192525b221 */ /* 0x000fc60000010000 */
        /* <DEDUP_REMOVED lines=14> */
[----:B------:R-:W-:Y:S02]  /*62b0*/  IADD3 R22, R22, -0x10, RZ ;  /* 0xfffffff016167810 */ /* 0x000fe40007ffe0ff */
[----:B------:R-:W-:Y:S01]  /*62c0*/  IADD3 R23, R23, 0x10, RZ ;  /* 0x0000001017177810 */ /* 0x000fe20007ffe0ff */
[----:B--2---:R-:W-:Y:S01]  /*62d0*/  @!P4 FADD.FTZ R36, R36, R28 ;  /* 0x0000001c2424c221 */ /* 0x004fe20000010000 */
[----:B------:R-:W-:Y:S01]  /*62e0*/  @!P4 FADD.FTZ R37, R37, R29 ;  /* 0x0000001d2525c221 */ /* 0x000fe20000010000 */
[----:B------:R-:W-:Y:S02]  /*62f0*/  ISETP.GT.AND P4, PT, R22, 0xc, PT ;  /* 0x0000000c1600780c */ /* 0x000fe40003f84270 */
[----:B---3--:R-:W-:Y:S01]  /*6300*/  @!P3 FADD.FTZ R36, R36, R24 ;  /* 0x000000182424b221 */ /* 0x008fe20000010000 */
[----:B------:R-:W-:-:S03]  /*6310*/  @!P3 FADD.FTZ R37, R37, R25 ;  /* 0x000000192525b221 */ /* 0x000fc60000010000 */
[----:B----4-:R-:W-:Y:S01]  /*6320*/  @!P6 FADD.FTZ R36, R36, R30 ;  /* 0x0000001e2424e221 */ /* 0x010fe20000010000 */
[----:B------:R-:W-:-:S06]  /*6330*/  @!P6 FADD.FTZ R37, R37, R31 ;  /* 0x0000001f2525e221 */ /* 0x000fcc0000010000 */
[----:B------:R-:W-:Y:S05]  /*6340*/  @P4 BRA `(.L_x_166) ;  /* 0xfffffff800344947 */ /* 0x000fea000383ffff */
.L_x_165:
[----:B------:R-:W-:-:S13]  /*6350*/  ISETP.GT.AND P3, PT, R22, 0x4, PT ;  /* 0x000000041600780c */ /* 0x000fda0003f64270 */
[----:B------:R-:W-:Y:S05]  /*6360*/  @!P3 BRA `(.L_x_167) ;  /* 0x0000000000ecb947 */ /* 0x000fea0003800000 */
[----:B------:R-:W-:-:S13]  /*6370*/  ISETP.EQ.OR P0, PT, R23, UR16, P2 ;  /* 0x0000001017007c0c */ /* 0x000fda0009702670 */
[----:B------:R-:W-:-:S04]  /*6380*/  @!P0 IMAD R28, R23, R21, R20 ;  /* 0x00000015171c8224 */ /* 0x000fc800078e0214 */
[----:B------:R-:W-:-:S06]  /*6390*/  @!P0 IMAD.WIDE.U32 R28, R28, 0x8, R26 ;  /* 0x000000081c1c8825 */ /* 0x000fcc00078e001a */
[----:B------:R-:W2:Y:S01]  /*63a0*/  @!P0 LDG.E.64 R28, desc[UR14][R28.64] ;  /* 0x0000000e1c1c8981 */ /* 0x000ea2000c1e1b00 */
[C---:B------:R-:W-:Y:S02]  /*63b0*/  IADD3 R24, R23.reuse, 0x1, RZ ;  /* 0x0000000117187810 */ /* 0x040fe40007ffe0ff */
[C---:B------:R-:W-:Y:S02]  /*63c0*/  IADD3 R30, R23.reuse, 0x2, RZ ;  /* 0x00000002171e7810 */ /* 0x040fe40007ffe0ff */
        /* <DEDUP_REMOVED lines=8> */
[----:B------:R-:W3:Y:S01]  /*6450*/  @!P3 LDG.E.64 R24, desc[UR14][R24.64] ;  /* 0x0000000e1818b981 */ /* 0x000ee2000c1e1b00 */
[----:B------:R-:W-:-:S03]  /*6460*/  IADD3 R23, R23, 0x4, RZ ;  /* 0x0000000417177810 */ /* 0x000fc60007ffe0ff */
        /* <DEDUP_REMOVED lines=8> */
[----:B------:R-:W-:Y:S01]  /*64f0*/  @!P3 FADD.FTZ R37, R37, R25 ;  /* 0x000000192525b221 */ /* 0x000fe20000010000 */
[----:B------:R-:W-:Y:S02]  /*6500*/  IADD3 R25, R23, 0x1, RZ ;  /* 0x0000000117197810 */ /* 0x000fe40007ffe0ff */
[----:B----4-:R-:W-:Y:S01]  /*6510*/  @!P4 FADD.FTZ R36, R36, R30 ;  /* 0x0000001e2424c221 */ /* 0x010fe20000010000 */
[----:B------:R-:W-:Y:S01]  /*6520*/  @!P4 FADD.FTZ R37, R37, R31 ;  /* 0x0000001f2525c221 */ /* 0x000fe20000010000 */
[----:B------:R-:W-:Y:S02]  /*6530*/  IADD3 R24, R23, 0x2, RZ ;  /* 0x0000000217187810 */ /* 0x000fe40007ffe0ff */
[----:B------:R-:W-:Y:S02]  /*6540*/  ISETP.EQ.OR P4, PT, R25, UR16, P2 ;  /* 0x0000001019007c0c */ /* 0x000fe40009782670 */
[----:B------:R-:W-:Y:S01]  /*6550*/  IADD3 R30, R23, 0x3, RZ ;  /* 0x00000003171e7810 */ /* 0x000fe20007ffe0ff */
[----:B------:R-:W-:-:S03]  /*6560*/  @!P0 IMAD R32, R21, R23, R20 ;  /* 0x0000001715208224 */ /* 0x000fc600078e0214 */
[----:B------:R-:W-:Y:S01]  /*6570*/  ISETP.EQ.OR P3, PT, R30, UR16, P2 ;  /* 0x000000101e007c0c */ /* 0x000fe20009762670 */
[----:B------:R-:W-:-:S06]  /*6580*/  @!P0 IMAD.WIDE.U32 R32, R32, 0x8, R26 ;  /* 0x0000000820208825 */ /* 0x000fcc00078e001a */
[----:B------:R-:W3:Y:S06]  /*6590*/  @!P0 LDG.E.64 R32, desc[UR14][R32.64] ;  /* 0x0000000e20208981 */ /* 0x000eec000c1e1b00 */
[----:B------:R-:W-:-:S04]  /*65a0*/  @!P3 IMAD R30, R21, R30, R20 ;  /* 0x0000001e151eb224 */ /* 0x000fc800078e0214 */
[----:B------:R-:W-:-:S06]  /*65b0*/  @!P3 IMAD.WIDE.U32 R30, R30, 0x8, R26 ;  /* 0x000000081e1eb825 */ /* 0x000fcc00078e001a */
[----:B------:R-:W4:Y:S01]  /*65c0*/  @!P3 LDG.E.64 R30, desc[UR14][R30.64] ;  /* 0x0000000e1e1eb981 */ /* 0x000f22000c1e1b00 */
        /* <DEDUP_REMOVED lines=9> */
[----:B------:R-:W-:Y:S01]  /*6660*/  IADD3 R22, R22, -0x4, RZ ;  /* 0xfffffffc16167810 */ /* 0x000fe20007ffe0ff */
[----:B---3--:R-:W-:Y:S01]  /*6670*/  @!P0 FADD.FTZ R36, R36, R32 ;  /* 0x0000002024248221 */ /* 0x008fe20000010000 */
[----:B------:R-:W-:Y:S01]  /*6680*/  @!P0 FADD.FTZ R37, R37, R33 ;  /* 0x0000002125258221 */ /* 0x000fe20000010000 */
[----:B------:R-:W-:Y:S02]  /*6690*/  PLOP3.LUT P0, PT, PT, PT, PT, 0x8, 0x0 ;  /* 0x000000000000781c */ /* 0x000fe40003f0e170 */
[----:B------:R-:W-:Y:S02]  /*66a0*/  IADD3 R22, R22, -0x4, RZ ;  /* 0xfffffffc16167810 */ /* 0x000fe40007ffe0ff */
[----:B------:R-:W-:Y:S01]  /*66b0*/  IADD3 R23, R23, 0x4, RZ ;  /* 0x0000000417177810 */ /* 0x000fe20007ffe0ff */
[----:B--2---:R-:W-:Y:S01]  /*66c0*/  @!P4 FADD.FTZ R36, R36, R28 ;  /* 0x0000001c2424c221 */ /* 0x004fe20000010000 */
[----:B------:R-:W-:-:S03]  /*66d0*/  @!P4 FADD.FTZ R37, R37, R29 ;  /* 0x0000001d2525c221 */ /* 0x000fc60000010000 */
[----:B----4-:R-:W-:Y:S01]  /*66e0*/  @!P6 FADD.FTZ R36, R36, R24 ;  /* 0x000000182424e221 */ /* 0x010fe20000010000 */
[----:B------:R-:W-:-:S03]  /*66f0*/  @!P6 FADD.FTZ R37, R37, R25 ;  /* 0x000000192525e221 */ /* 0x000fc60000010000 */
[----:B------:R-:W-:Y:S01]  /*6700*/  @!P3 FADD.FTZ R36, R36, R30 ;  /* 0x0000001e2424b221 */ /* 0x000fe20000010000 */
[----:B------:R-:W-:-:S07]  /*6710*/  @!P3 FADD.FTZ R37, R37, R31 ;  /* 0x0000001f2525b221 */ /* 0x000fce0000010000 */
.L_x_167:
[----:B------:R-:W-:-:S13]  /*6720*/  ISETP.NE.OR P0, PT, R22, RZ, P0 ;  /* 0x000000ff1600720c */ /* 0x000fda0000705670 */
[----:B------:R-:W-:Y:S05]  /*6730*/  @!P0 BRA `(.L_x_163) ;  /* 0x00000000007c8947 */ /* 0x000fea0003800000 */
.L_x_164:
        /* <DEDUP_REMOVED lines=9> */
[----:B--2---:R-:W-:Y:S01]  /*67d0*/  @!P0 FADD.FTZ R36, R36, R28 ;  /* 0x0000001c24248221 */ /* 0x004fe20000010000 */
[----:B------:R-:W-:Y:S01]  /*67e0*/  IADD3 R28, R23, 0x2, RZ ;  /* 0x00000002171c7810 */ /* 0x000fe20007ffe0ff */
[----:B------:R-:W-:-:S03]  /*67f0*/  @!P0 FADD.FTZ R37, R37, R29 ;  /* 0x0000001d25258221 */ /* 0x000fc60000010000 */
[----:B------:R-:W-:Y:S01]  /*6800*/  ISETP.EQ.OR P0, PT, R28, UR16, P2 ;  /* 0x000000101c007c0c */ /* 0x000fe20009702670 */
[----:B---3--:R-:W-:Y:S01]  /*6810*/  @!P3 FADD.FTZ R36, R36, R24 ;  /* 0x000000182424b221 */ /* 0x008fe20000010000 */
[----:B------:R-:W-:Y:S01]  /*6820*/  IADD3 R24, R23, 0x3, RZ ;  /* 0x0000000317187810 */ /* 0x000fe20007ffe0ff */
[----:B------:R-:W-:-:S10]  /*6830*/  @!P3 FADD.FTZ R37, R37, R25 ;  /* 0x000000192525b221 */ /* 0x000fd40000010000 */
[----:B------:R-:W-:Y:S01]  /*6840*/  @!P0 IMAD R28, R21, R28, R20 ;  /* 0x0000001c151c8224 */ /* 0x000fe200078e0214 */
[----:B------:R-:W-:-:S03]  /*6850*/  ISETP.EQ.OR P3, PT, R24, UR16, P2 ;  /* 0x0000001018007c0c */ /* 0x000fc60009762670 */
[----:B------:R-:W-:-:S06]  /*6860*/  @!P0 IMAD.WIDE.U32 R28, R28, 0x8, R26 ;  /* 0x000000081c1c8825 */ /* 0x000fcc00078e001a */
[----:B------:R-:W2:Y:S04]  /*6870*/  @!P0 LDG.E.64 R28, desc[UR14][R28.64] ;  /* 0x0000000e1c1c8981 */ /* 0x000ea8000c1e1b00 */
[----:B------:R-:W-:-:S04]  /*6880*/  @!P3 IMAD R24, R21, R24, R20 ;  /* 0x000000181518b224 */ /* 0x000fc800078e0214 */
[----:B------:R-:W-:-:S06]  /*6890*/  @!P3 IMAD.WIDE.U32 R24, R24, 0x8, R26 ;  /* 0x000000081818b825 */ /* 0x000fcc00078e001a */
[----:B------:R-:W3:Y:S01]  /*68a0*/  @!P3 LDG.E.64 R24, desc[UR14][R24.64] ;  /* 0x0000000e1818b981 */ /* 0x000ee2000c1e1b00 */
[----:B------:R-:W-:Y:S02]  /*68b0*/  IADD3 R22, R22, -0x4, RZ ;  /* 0xfffffffc16167810 */ /* 0x000fe40007ffe0ff */
[----:B------:R-:W-:Y:S01]  /*68c0*/  IADD3 R23, R23, 0x4, RZ ;  /* 0x0000000417177810 */ /* 0x000fe20007ffe0ff */
[----:B--2---:R-:W-:Y:S01]  /*68d0*/  @!P0 FADD.FTZ R36, R36, R28 ;  /* 0x0000001c24248221 */ /* 0x004fe20000010000 */
[----:B------:R-:W-:Y:S01]  /*68e0*/  @!P0 FADD.FTZ R37, R37, R29 ;  /* 0x0000001d25258221 */ /* 0x000fe20000010000 */
[----:B------:R-:W-:Y:S02]  /*68f0*/  ISETP.NE.AND P0, PT, R22, RZ, PT ;  /* 0x000000ff1600720c */ /* 0x000fe40003f05270 */
[----:B---3--:R-:W-:Y:S01]  /*6900*/  @!P3 FADD.FTZ R36, R36, R24 ;  /* 0x000000182424b221 */ /* 0x008fe20000010000 */
[----:B------:R-:W-:-:S10]  /*6910*/  @!P3 FADD.FTZ R37, R37, R25 ;  /* 0x000000192525b221 */ /* 0x000fd40000010000 */
[----:B------:R-:W-:Y:S05]  /*6920*/  @P0 BRA `(.L_x_164) ;  /* 0xfffffffc00840947 */ /* 0x000fea000383ffff */
.L_x_163:
        /* <DEDUP_REMOVED lines=11> */
.L_x_169:
[----:B------:R-:W-:Y:S05]  /*69e0*/  BSYNC B0 ;  /* 0x0000000000007941 */ /* 0x000fea0003800000 */
.L_x_168:
        /* <DEDUP_REMOVED lines=16> */
.L_x_160:
[----:B------:R-:W3:Y:S01]  /*6af0*/  LDL R32, [R1+0xc] ;  /* 0x00000c0001207983 */ /* 0x000ee20000100800 */
[----:B------:R-:W0:Y:S01]  /*6b00*/  S2UR UR12, SR_CgaCtaId ;  /* 0x00000000000c79c3 */ /* 0x000e220000008800 */
[----:B------:R-:W-:Y:S01]  /*6b10*/  UMOV UR11, 0x400 ;  /* 0x00000400000b7882 */ /* 0x000fe20000000000 */
[----:B------:R-:W-:Y:S01]  /*6b20*/  SHF.L.U32 R48, R48, 0x10, RZ ;  /* 0x0000001030307819 */ /* 0x000fe200000006ff */
[----:B------:R-:W-:Y:S01]  /*6b30*/  ULDC.64 UR20, c[0x0][0x290] ;  /* 0x0000a40000147ab9 */ /* 0x000fe20000000a00 */
[----:B------:R-:W-:Y:S02]  /*6b40*/  SHF.L.U32 R71, R71, 0x10, RZ ;  /* 0x0000001047477819 */ /* 0x000fe400000006ff */
[----:B------:R-:W-:Y:S01]  /*6b50*/  ISETP.GE.U32.AND P0, PT, R3, UR20, PT ;  /* 0x0000001403007c0c */ /* 0x000fe2000bf06070 */
[----:B--2---:R-:W-:Y:S01]  /*6b60*/  FADD.FTZ R23, R48, -UR13 ;  /* 0x8000000d30177e21 */ /* 0x004fe20008010000 */
[----:B------:R-:W-:Y:S02]  /*6b70*/  SHF.L.U32 R34, R34, 0x10, RZ ;  /* 0x0000001022227819 */ /* 0x000fe400000006ff */
[----:B------:R-:W-:Y:S01]  /*6b80*/  SHF.L.U32 R49, R49, 0x10, RZ ;  /* 0x0000001031317819 */ /* 0x000fe200000006ff */
[----:B------:R-:W-:Y:S01]  /*6b90*/  FMUL.FTZ R23, R23, UR18 ;  /* 0x0000001217177c20 */ /* 0x000fe20008410000 */
[----:B0-----:R-:W-:-:S03]  /*6ba0*/  ULEA UR11, UR12, UR11, 0x18 ;  /* 0x0000000b0c0b7291 */ /* 0x001fc6000f8ec03f */
[----:B------:R-:W-:-:S06]  /*6bb0*/  ULDC UR12, c[0x0][0x2bc] ;  /* 0x0000af00000c7ab9 */ /* 0x000fcc0000000800 */
[----:B------:R-:W-:Y:S01]  /*6bc0*/  @!P2 STS.64 [UR11+0xc8], R36 ;  /* 0x0000c824ff00a988 */ /* 0x000fe20008000a0b */
[----:B------:R-:W-:Y:S06]  /*6bd0*/  BAR.SYNC.DEFER_BLOCKING 0x0 ;  /* 0x0000000000007b1d */ /* 0x000fec0000010000 */
[----:B------:R-:W0:Y:S02]  /*6be0*/  LDS.64 R20, [UR11+0xc8] ;  /* 0x0000c80bff147984 */ /* 0x000e240008000a00 */
[----:B0-----:R-:W-:Y:S01]  /*6bf0*/  FMUL.FTZ R20, R20, UR12 ;  /* 0x0000000c14147c20 */ /* 0x001fe20008410000 */
[----:B------:R-:W-:Y:S01]  /*6c00*/  FMUL.FTZ R10, R21, UR12 ;  /* 0x0000000c150a7c20 */ /* 0x000fe20008410000 */
[----:B------:R-:W-:-:S03]  /*6c10*/  SHF.L.U32 R21, R60, 0x10, RZ ;  /* 0x000000103c157819 */ /* 0x000fc600000006ff */
[----:B------:R-:W-:Y:S01]  /*6c20*/  R2UR UR11, R20 ;  /* 0x00000000140b72ca */ /* 0x000fe200000e0000 */
[----:B------:R-:W-:-:S04]  /*6c30*/  FADD.FTZ R20, R71, -UR13 ;  /* 0x8000000d47147e21 */ /* 0x000fc80008010000 */
[----:B------:R-:W-:Y:S01]  /*6c40*/  FMUL.FTZ R20, R20, UR18 ;  /* 0x0000001214147c20 */ /* 0x000fe20008410000 */
[----:B---3--:R-:W-:Y:S01]  /*6c50*/  ISETP.GE.AND.EX P0, PT, R32, UR21, PT, P0 ;  /* 0x0000001520007c0c */ /* 0x008fe2000bf06300 */
[----:B------:R-:W-:-:S12]  /*6c60*/  @!P5 BRA `(.L_x_170) ;  /* 0x000000000048d947 */ /* 0x000fd80003800000 */
        /* <DEDUP_REMOVED lines=18> */
.L_x_170:
[----:B------:R-:W-:Y:S04]  /*6d90*/  BSSY B0, `(.L_x_171) ;  /* 0x0000015000007945 */ /* 0x000fe80003800000 */
[----:B------:R-:W-:Y:S05]  /*6da0*/  @!P1 BRA `(.L_x_172) ;  /* 0x00000000004c9947 */ /* 0x000fea0003800000 */
[----:B------:R-:W2:Y:S01]  /*6db0*/  LDL R24, [R1+0x1c] ;  /* 0x00001c0001187983 */ /* 0x000ea20000100800 */
[--C-:B------:R-:W-:Y:S01]  /*6dc0*/  FFMA.FTZ R22, R23, UR11, R10.reuse ;  /* 0x0000000b17167c23 */ /* 0x100fe2000801000a */
[----:B------:R-:W-:Y:S01]  /*6dd0*/  FFMA.FTZ R23, R20, UR11, R10 ;  /* 0x0000000b14177c23 */ /* 0x000fe2000801000a */
[----:B------:R-:W-:Y:S01]  /*6de0*/  ULDC.64 UR22, c[0x0][0x288] ;  /* 0x0000a20000167ab9 */ /* 0x000fe20000000a00 */
[----:B------:R-:W-:Y:S01]  /*6df0*/  MOV R20, R12 ;  /* 0x0000000c00147202 */ /* 0x000fe20000000f00 */
[----:B------:R-:W-:Y:S01]  /*6e00*/  FFMA.FTZ R22, R21, R16, -R22 ;  /* 0x0000001015167223 */ /* 0x000fe20000010816 */
[----:B------:R-:W-:Y:S01]  /*6e10*/  MOV R21, R15 ;  /* 0x0000000f00157202 */ /* 0x000fe20000000f00 */
[----:B------:R-:W-:Y:S02]  /*6e20*/  FFMA.FTZ R23, R34, R17, -R23 ;  /* 0x0000001122177223 */ /* 0x000fe40000010817 */
[----:B-----5:R-:W-:-:S04]  /*6e30*/  IMAD.WIDE.U32 R20, R2, UR22, R20 ;  /* 0x0000001602147c25 */ /* 0x020fc8000f8e0014 */
[----:B--2---:R-:W-:Y:S02]  /*6e40*/  IMAD R25, R24, UR22, RZ ;  /* 0x0000001618197c24 */ /* 0x004fe4000f8e02ff */
[----:B------:R-:W-:Y:S02]  /*6e50*/  FMUL.FTZ R24, R23, UR18 ;  /* 0x0000001217187c20 */ /* 0x000fe40008410000 */
[----:B------:R-:W-:Y:S01]  /*6e60*/  IMAD R27, R2, UR23, R25 ;  /* 0x00000017021b7c24 */ /* 0x000fe2000f8e0219 */
[----:B------:R-:W-:Y:S01]  /*6e70*/  ULDC.64 UR22, c[0x0][0x210] ;  /* 0x0000840000167ab9 */ /* 0x000fe20000000a00 */
[----:B------:R-:W-:Y:S01]  /*6e80*/  FMUL.FTZ R25, R22, UR18 ;  /* 0x0000001216197c20 */ /* 0x000fe20008410000 */
[----:B------:R-:W-:Y:S02]  /*6e90*/  LEA R22, P2, R20, UR22, 0x1 ;  /* 0x0000001614167c11 */ /* 0x000fe4000f8408ff */
[----:B------:R-:W-:Y:S02]  /*6ea0*/  IADD3 R27, R21, R27, RZ ;  /* 0x0000001b151b7210 */ /* 0x000fe40007ffe0ff */
[----:B------:R-:W-:-:S02]  /*6eb0*/  F2FP.BF16.F32.PACK_AB R21, R24, R25 ;  /* 0x000000191815723e */ /* 0x000fc400000010ff */
[----:B------:R-:W-:-:S05]  /*6ec0*/  LEA.HI.X R23, R20, UR23, R27, 0x1, P2 ;  /* 0x0000001714177c11 */ /* 0x000fca00090f0c1b */
[----:B------:R0:W-:Y:S02]  /*6ed0*/  STG.E desc[UR14][R22.64], R21 ;  /* 0x0000001516007986 */ /* 0x0001e4000c10190e */
.L_x_172:
[----:B------:R-:W-:Y:S05]  /*6ee0*/  BSYNC B0 ;  /* 0x0000000000007941 */ /* 0x000fea0003800000 */
.L_x_171:
[----:B------:R-:W-:Y:S01]  /*6ef0*/  SHF.L.U32 R68, R68, 0x10, RZ ;  /* 0x0000001044447819 */ /* 0x000fe200000006ff */
[----:B0-----:R-:W-:Y:S01]  /*6f00*/  FADD.FTZ R23, R49, -UR13 ;  /* 0x8000000d31177e21 */ /* 0x001fe20008010000 */
[----:B------:R-:W-:Y:S02]  /*6f10*/  SHF.L.U32 R21, R64, 0x10, RZ ;  /* 0x0000001040157819 */ /* 0x000fe400000006ff */
[----:B------:R-:W-:Y:S01]  /*6f20*/  ISETP.GT.U32.OR P0, PT, R0, 0x29f, P0 ;  /* 0x0000029f0000780c */ /* 0x000fe20000704470 */
[----:B------:R-:W-:Y:S01]  /*6f30*/  FADD.FTZ R22, R68, -UR13 ;  /* 0x8000000d44167e21 */ /* 0x000fe20008010000 */
[----:B------:R-:W-:Y:S01]  /*6f40*/  SHF.L.U32 R20, R67, 0x10, RZ ;  /* 0x0000001043147819 */ /* 0x000fe200000006ff */
[----:B------:R-:W-:Y:S01]  /*6f50*/  FMUL.FTZ R23, R23, UR18 ;  /* 0x0000001217177c20 */ /* 0x000fe20008410000 */
[----:B------:R-:W-:Y:S01]  /*6f60*/  SHF.L.U32 R46, R46, 0x10, RZ ;  /* 0x000000102e2e7819 */ /* 0x000fe200000006ff */
        /* <DEDUP_REMOVED lines=21> */
.L_x_173:
[----:B------:R-:W-:Y:S04]  /*70c0*/  BSSY B0, `(.L_x_174) ;  /* 0x0000014000007945 */ /* 0x000fe80003800000 */
[----:B------:R-:W-:Y:S05]  /*70d0*/  @P0 BRA `(.L_x_175) ;  /* 0x0000000000480947 */ /* 0x000fea0003800000 */
[--C-:B------:R-:W-:Y:S01]  /*70e0*/  FFMA.FTZ R24, R23, UR11, R10.reuse ;  /* 0x0000000b17187c23 */ /* 0x100fe2000801000a */
[----:B------:R-:W-:Y:S01]  /*70f0*/  FFMA.FTZ R23, R22, UR11, R10 ;  /* 0x0000000b16177c23 */ /* 0x000fe2000801000a */
[----:B------:R-:W-:Y:S02]  /*7100*/  ULDC.64 UR22, c[0x0][0x288] ;  /* 0x0000a20000167ab9 */ /* 0x000fe40000000a00 */
[----:B------:R-:W-:Y:S01]  /*7110*/  FFMA.FTZ R24, R21, R16, -R24 ;  /* 0x0000001015187223 */ /* 0x000fe20000010818 */
[----:B------:R-:W-:Y:S01]  /*7120*/  FFMA.FTZ R23, R20, R17, -R23 ;  /* 0x0000001114177223 */ /* 0x000fe20000010817 */
[----:B------:R-:W-:Y:S01]  /*7130*/  MOV R20, R12 ;  /* 0x0000000c00147202 */ /* 0x000fe20000000f00 */
[----:B------:R-:W-:Y:S01]  /*7140*/  IMAD R22, R32, UR22, RZ ;  /* 0x0000001620167c24 */ /* 0x000fe2000f8e02ff */
[----:B------:R-:W-:Y:S01]  /*7150*/  MOV R21, R15 ;  /* 0x0000000f00157202 */ /* 0x000fe20000000f00 */
[----:B------:R-:W-:Y:S01]  /*7160*/  FMUL.FTZ R25, R24, UR18 ;  /* 0x0000001218197c20 */ /* 0x000fe20008410000 */
[----:B------:R-:W-:Y:S01]  /*7170*/  FMUL.FTZ R24, R23, UR18 ;  /* 0x0000001217187c20 */ /* 0x000fe20008410000 */
[----:B------:R-:W-:-:S02]  /*7180*/  IMAD R27, R3, UR23, R22 ;  /* 0x00000017031b7c24 */ /* 0x000fc4000f8e0216 */
[----:B------:R-:W-:Y:S01]  /*7190*/  IMAD.WIDE.U32 R20, R3, UR22, R20 ;  /* 0x0000001603147c25 */ /* 0x000fe2000f8e0014 */
[----:B------:R-:W-:Y:S02]  /*71a0*/  ULDC.64 UR22, c[0x0][0x210] ;  /* 0x0000840000167ab9 */ /* 0x000fe40000000a00 */
[----:B------:R-:W-:Y:S02]  /*71b0*/  LEA R22, P0, R20, UR22, 0x1 ;  /* 0x0000001614167c11 */ /* 0x000fe4000f8008ff */
[----:B------:R-:W-:Y:S02]  /*71c0*/  IADD3 R27, R21, R27, RZ ;  /* 0x0000001b151b7210 */ /* 0x000fe40007ffe0ff */
[----:B------:R-:W-:Y:S02]  /*71d0*/  F2FP.BF16.F32.PACK_AB R21, R24, R25 ;  /* 0x000000191815723e */ /* 0x000fe400000010ff */
[----:B------:R-:W-:-:S05]  /*71e0*/  LEA.HI.X R23, R20, UR23, R27, 0x1, P0 ;  /* 0x0000001714177c11 */ /* 0x000fca00080f0c1b */
[----:B------:R0:W-:Y:S02]  /*71f0*/  STG.E desc[UR14][R22.64], R21 ;  /* 0x0000001516007986 */ /* 0x0001e4000c10190e */
.L_x_175:
[----:B------:R-:W-:Y:S05]  /*7200*/  BSYNC B0 ;  /* 0x0000000000007941 */ /* 0x000fea0003800000 */
.L_x_174:
[----:B------:R-:W2:Y:S04]  /*7210*/  LDL R34, [R1+0x10] ;  /* 0x0000100001227983 */ /* 0x000ea80000100800 */
[----:B------:R-:W3:Y:S04]  /*7220*/  LDL R32, [R1+0x14] ;  /* 0x0000140001207983 */ /* 0x000ee80000100800 */
[----:B------:R-:W4:Y:S01]  /*7230*/  LDL R33, [R1+0x8] ;  /* 0x0000080001217983 */ /* 0x000f220000100800 */
[----:B------:R-:W-:Y:S01]  /*7240*/  ISETP.GE.U32.AND P4, PT, R4, UR20, PT ;  /* 0x0000001404007c0c */ /* 0x000fe2000bf86070 */
[----:B------:R-:W-:Y:S01]  /*7250*/  FADD.FTZ R46, R46, -UR13 ;  /* 0x8000000d2e2e7e21 */ /* 0x000fe20008010000 */
[----:B------:R-:W-:Y:S01]  /*7260*/  ISETP.GE.U32.AND P2, PT, R5, UR20, PT ;  /* 0x0000001405007c0c */ /* 0x000fe2000bf46070 */
[----:B------:R-:W-:Y:S01]  /*7270*/  FADD.FTZ R35, R35, -UR13 ;  /* 0x8000000d23237e21 */ /* 0x000fe20008010000 */
[----:B------:R-:W-:Y:S01]  /*7280*/  ISETP.GE.U32.AND P3, PT, R6, UR20, PT ;  /* 0x0000001406007c0c */ /* 0x000fe2000bf66070 */
[----:B------:R-:W-:Y:S01]  /*7290*/  FMUL.FTZ R31, R46, UR18 ;  /* 0x000000122e1f7c20 */ /* 0x000fe20008410000 */
[----:B------:R-:W-:Y:S01]  /*72a0*/  SHF.L.U32 R59, R59, 0x10, RZ ;  /* 0x000000103b3b7819 */ /* 0x000fe200000006ff */
[----:B------:R-:W-:Y:S01]  /*72b0*/  FMUL.FTZ R30, R35, UR18 ;  /* 0x00000012231e7c20 */ /* 0x000fe20008410000 */
[----:B------:R-:W-:-:S02]  /*72c0*/  ISETP.GE.U32.AND P0, PT, R7, UR20, PT ;  /* 0x0000001407007c0c */ /* 0x000fc4000bf06070 */
[----:B------:R-:W-:Y:S02]  /*72d0*/  SHF.L.U32 R70, R70, 0x10, RZ ;  /* 0x0000001046467819 */ /* 0x000fe400000006ff */
[----:B------:R-:W-:Y:S02]  /*72e0*/  SHF.L.U32 R47, R47, 0x10, RZ ;  /* 0x000000102f2f7819 */ /* 0x000fe400000006ff */
[----:B------:R-:W-:Y:S02]  /*72f0*/  SHF.L.U32 R69, R69, 0x10, RZ ;  /* 0x0000001045457819 */ /* 0x000fe400000006ff */
[----:B--2---:R-:W-:Y:S02]  /*7300*/  ISETP.GE.AND.EX P4, PT, R34, UR21, PT, P4 ;  /* 0x0000001522007c0c */ /* 0x004fe4000bf86340 */
[----:B---3--:R-:W-:Y:S02]  /*7310*/  ISETP.GE.AND.EX P2, PT, R32, UR21, PT, P2 ;  /* 0x0000001520007c0c */ /* 0x008fe4000bf46320 */
[----:B------:R-:W-:-:S02]  /*7320*/  ISETP.GT.U32.OR P4, PT, R0, 0x29f, P4 ;  /* 0x0000029f0000780c */ /* 0x000fc40002784470 */
[----:B----4-:R-:W-:Y:S02]  /*7330*/  ISETP.GE.AND.EX P3, PT, R33, UR21, PT, P3 ;  /* 0x0000001521007c0c */ /* 0x010fe4000bf66330 */
[----:B------:R-:W-:Y:S01]  /*7340*/  ISETP.GT.U32.OR P2, PT, R0, 0x29f, P2 ;  /* 0x0000029f0000780c */ /* 0x000fe20001744470 */
[----:B------:R-:W-:-:S12]  /*7350*/  @!P5 BRA `(.L_x_176) ;  /* 0x000000000048d947 */ /* 0x000fd80003800000 */
[----:B------:R-:W-:Y:S01]  /*7360*/  FFMA.FTZ R20, R31, R16, R18 ;  /* 0x000000101f147223 */ /* 0x000fe20000010012 */
[----:B0-----:R-:W-:-:S03]  /*7370*/  FFMA.FTZ R21, R30, R17, R19 ;  /* 0x000000111e157223 */ /* 0x001fc60000010013 */
        /* <DEDUP_REMOVED lines=16> */
.L_x_176:
[----:B------:R-:W-:Y:S04]  /*7480*/  BSSY B0, `(.L_x_177) ;  /* 0x0000014000007945 */ /* 0x000fe80003800000 */
[----:B------:R-:W-:Y:S05]  /*7490*/  @P4 BRA `(.L_x_178) ;  /* 0x0000000000484947 */ /* 0x000fea0003800000 */
[--C-:B------:R-:W-:Y:S01]  /*74a0*/  FFMA.FTZ R20, R31, UR11, R10.reuse ;  /* 0x0000000b1f147c23 */ /* 0x100fe2000801000a */
[----:B0-----:R-:W-:Y:S01]  /*74b0*/  FFMA.FTZ R21, R30, UR11, R10 ;  /* 0x0000000b1e157c23 */ /* 0x001fe2000801000a */
        /* <DEDUP_REMOVED lines=16> */
.L_x_178:
[----:B------:R-:W-:Y:S05]  /*75c0*/  BSYNC B0 ;  /* 0x0000000000007941 */ /* 0x000fea0003800000 */
.L_x_177:
[----:B------:R-:W-:Y:S01]  /*75d0*/  FADD.FTZ R47, R47, -UR13 ;  /* 0x8000000d2f2f7e21 */ /* 0x000fe20008010000 */
[----:B------:R-:W-:Y:S01]  /*75e0*/  FADD.FTZ R69, R69, -UR13 ;  /* 0x8000000d45457e21 */ /* 0x000fe20008010000 */
[----:B01----:R-:W-:Y:S02]  /*75f0*/  SHF.L.U32 R21, R58, 0x10, RZ ;  /* 0x000000103a157819 */ /* 0x003fe400000006ff */
        /* <DEDUP_REMOVED lines=22> */
.L_x_179:
[----:B------:R-:W-:Y:S04]  /*7760*/  BSSY B0, `(.L_x_180) ;  /* 0x0000014000007945 */ /* 0x000fe80003800000 */
[----:B------:R-:W-:Y:S05]  /*7770*/  @P2 BRA `(.L_x_181) ;  /* 0x0000000000482947 */ /* 0x000fea0003800000 */
[--C-:B------:R-:W-:Y:S01]  /*7780*/  FFMA.FTZ R20, R47, UR11, R10.reuse ;  /* 0x0000000b2f147c23 */ /* 0x100fe2000801000a */
[----:B------:R-:W-:Y:S01]  /*7790*/  ULDC.64 UR22, c[0x0][0x288] ;  /* 0x0000a20000167ab9 */ /* 0x000fe20000000a00 */
[----:B------:R-:W-:Y:S01]  /*77a0*/  FFMA.FTZ R23, R28, UR11, R10 ;  /* 0x0000000b1c177c23 */ /* 0x000fe2000801000a */
        /* <DEDUP_REMOVED lines=15> */
.L_x_181:
[----:B------:R-:W-:Y:S05]  /*78a0*/  BSYNC B0 ;  /* 0x0000000000007941 */ /* 0x000fea0003800000 */
.L_x_180:
[----:B------:R-:W2:Y:S01]  /*78b0*/  LDL R32, [R1+0x4] ;  /* 0x0000040001207983 */ /* 0x000ea20000100800 */
[----:B------:R-:W-:Y:S02]  /*78c0*/  SHF.L.U32 R44, R44, 0x10, RZ ;  /* 0x000000102c2c7819 */ /* 0x000fe400000006ff */
[----:B------:R-:W-:Y:S02]  /*78d0*/  SHF.L.U32 R75, R75, 0x10, RZ ;  /* 0x000000104b4b7819 */ /* 0x000fe400000006ff */
[----:B------:R-:W-:Y:S01]  /*78e0*/  ISETP.GT.U32.OR P3, PT, R0, 0x29f, P3 ;  /* 0x0000029f0000780c */ /* 0x000fe20001f64470 */
[----:B------:R-:W-:Y:S01]  /*78f0*/  FADD.FTZ R44, R44, -UR13 ;  /* 0x8000000d2c2c7e21 */ /* 0x000fe20008010000 */
[----:B------:R-:W-:Y:S01]  /*7900*/  SHF.L.U32 R57, R57, 0x10, RZ ;  /* 0x0000001039397819 */ /* 0x000fe200000006ff */
[----:B------:R-:W-:Y:S01]  /*7910*/  FADD.FTZ R75, R75, -UR13 ;  /* 0x8000000d4b4b7e21 */ /* 0x000fe20008010000 */
[----:B------:R-:W-:Y:S01]  /*7920*/  SHF.L.U32 R74, R74, 0x10, RZ ;  /* 0x000000104a4a7819 */ /* 0x000fe200000006ff */
[----:B------:R-:W-:Y:S01]  /*7930*/  FMUL.FTZ R31, R44, UR18 ;  /* 0x000000122c1f7c20 */ /* 0x000fe20008410000 */
[----:B------:R-:W-:Y:S01]  /*7940*/  SHF.L.U32 R45, R45, 0x10, RZ ;  /* 0x000000102d2d7819 */ /* 0x000fe200000006ff */
[----:B------:R-:W-:Y:S01]  /*7950*/  FMUL.FTZ R30, R75, UR18 ;  /* 0x000000124b1e7c20 */ /* 0x000fe20008410000 */
[----:B--2---:R-:W-:Y:S01]  /*7960*/  ISETP.GE.AND.EX P0, PT, R32, UR21, PT, P0 ;  /* 0x0000001520007c0c */ /* 0x004fe2000bf06300 */
        /* <DEDUP_REMOVED lines=19> */
.L_x_182:
        /* <DEDUP_REMOVED lines=20> */
.L_x_184:
[----:B------:R-:W-:Y:S05]  /*7be0*/  BSYNC B0 ;  /* 0x0000000000007941 */ /* 0x000fea0003800000 */
.L_x_183:
[----:B------:R-:W-:Y:S01]  /*7bf0*/  SHF.L.U32 R76, R76, 0x10, RZ ;  /* 0x000000104c4c7819 */ /* 0x000fe200000006ff */
[----:B------:R-:W-:Y:S01]  /*7c00*/  FADD.FTZ R45, R45, -UR13 ;  /* 0x8000000d2d2d7e21 */ /* 0x000fe20008010000 */
[----:B------:R-:W-:Y:S02]  /*7c10*/  ISETP.GE.U32.AND P2, PT, R8, UR20, PT ;  /* 0x0000001408007c0c */ /* 0x000fe4000bf46070 */
[----:B------:R-:W-:Y:S01]  /*7c20*/  ISETP.GT.U32.OR P0, PT, R0, 0x29f, P0 ;  /* 0x0000029f0000780c */ /* 0x000fe20000704470 */
[----:B------:R-:W-:Y:S01]  /*7c30*/  FADD.FTZ R76, R76, -UR13 ;  /* 0x8000000d4c4c7e21 */ /* 0x000fe20008010000 */
[----:B01----:R-:W-:Y:S01]  /*7c40*/  SHF.L.U32 R21, R56, 0x10, RZ ;  /* 0x0000001038157819 */ /* 0x003fe200000006ff */
[----:B------:R-:W-:Y:S01]  /*7c50*/  FMUL.FTZ R45, R45, UR18 ;  /* 0x000000122d2d7c20 */ /* 0x000fe20008410000 */
[----:B------:R-:W-:Y:S01]  /*7c60*/  SHF.L.U32 R20, R73, 0x10, RZ ;  /* 0x0000001049147819 */ /* 0x000fe200000006ff */
[----:B------:R-:W-:Y:S01]  /*7c70*/  FMUL.FTZ R76, R76, UR18 ;  /* 0x000000124c4c7c20 */ /* 0x000fe20008410000 */
[----:B------:R-:W-:Y:S01]  /*7c80*/  SHF.R.S32.HI R24, RZ, 0x1f, R8 ;  /* 0x0000001fff187819 */ /* 0x000fe20000011408 */
        /* <DEDUP_REMOVED lines=19> */
.L_x_185:
        /* <DEDUP_REMOVED lines=10> */
[----:B------:R-:W-:Y:S02]  /*7e60*/  FMUL.FTZ R25, R23, UR18 ;  /* 0x0000001217197c20 */ /* 0x000fe40008410000 */
[----:B------:R-:W-:-:S02]  /*7e70*/  IMAD R27, R7, UR23, R26 ;  /* 0x00000017071b7c24 */ /* 0x000fc4000f8e021a */
        /* <DEDUP_REMOVED lines=8> */
.L_x_187:
[----:B------:R-:W-:Y:S05]  /*7f00*/  BSYNC B0 ;  /* 0x0000000000007941 */ /* 0x000fea0003800000 */
.L_x_186:
[----:B------:R-:W2:Y:S01]  /*7f10*/  LDL.LU R21, [R1] ;  /* 0x0000000001157983 */ /* 0x000ea20000300800 */
[C---:B------:R-:W-:Y:S02]  /*7f20*/  PRMT R20, R42.reuse, 0x7632, R20 ;  /* 0x000076322a147816 */ /* 0x040fe40000000014 */
[----:B------:R-:W-:Y:S02]  /*7f30*/  SHF.L.U32 R42, R42, 0x10, RZ ;  /* 0x000000102a2a7819 */ /* 0x000fe400000006ff */
[----:B------:R-:W-:Y:S02]  /*7f40*/  SHF.L.U32 R20, R20, 0x10, RZ ;  /* 0x0000001014147819 */ /* 0x000fe400000006ff */
[----:B0----5:R-:W-:Y:S01]  /*7f50*/  IADD3 R22, R2, 0xe0, RZ ;  /* 0x000000e002167810 */ /* 0x021fe20007ffe0ff */
[----:B------:R-:W-:Y:S01]  /*7f60*/  FADD.FTZ R42, R42, -UR13 ;  /* 0x8000000d2a2a7e21 */ /* 0x000fe20008010000 */
[----:B------:R-:W-:Y:S01]  /*7f70*/  ISETP.GE.AND.EX P2, PT, R24, UR21, PT, P2 ;  /* 0x0000001518007c0c */ /* 0x000fe2000bf46320 */
[----:B------:R-:W-:Y:S01]  /*7f80*/  FADD.FTZ R20, R20, -UR13 ;  /* 0x8000000d14147e21 */ /* 0x000fe20008010000 */
[----:B------:R-:W-:Y:S01]  /*7f90*/  ISETP.GE.U32.AND P0, PT, R22, UR20, PT ;  /* 0x0000001416007c0c */ /* 0x000fe2000bf06070 */
[----:B------:R-:W-:Y:S01]  /*7fa0*/  FMUL.FTZ R35, R42, UR18 ;  /* 0x000000122a237c20 */ /* 0x000fe20008410000 */
[----:B------:R-:W-:Y:S01]  /*7fb0*/  ISETP.GT.U32.OR P2, PT, R0, 0x29f, P2 ;  /* 0x0000029f0000780c */ /* 0x000fe20001744470 */
[----:B------:R-:W-:Y:S01]  /*7fc0*/  FMUL.FTZ R34, R20, UR18 ;  /* 0x0000001214227c20 */ /* 0x000fe20008410000 */
[----:B------:R-:W-:-:S02]  /*7fd0*/  SHF.R.S32.HI R23, RZ, 0x1f, R22 ;  /* 0x0000001fff177819 */ /* 0x000fc40000011416 */
[C---:B--2---:R-:W-:Y:S02]  /*7fe0*/  PRMT R26, R21.reuse, 0x7632, R26 ;  /* 0x00007632151a7816 */ /* 0x044fe4000000001a */
        /* <DEDUP_REMOVED lines=21> */
.L_x_188:
        /* <DEDUP_REMOVED lines=20> */
.L_x_190:
[----:B------:R-:W-:Y:S05]  /*8280*/  BSYNC B0 ;  /* 0x0000000000007941 */ /* 0x000fea0003800000 */
.L_x_189:
[C---:B------:R-:W-:Y:S02]  /*8290*/  PRMT R20, R43.reuse, 0x7632, R20 ;  /* 0x000076322b147816 */ /* 0x040fe40000000014 */
[----:B------:R-:W-:Y:S02]  /*82a0*/  SHF.L.U32 R43, R43, 0x10, RZ ;  /* 0x000000102b2b7819 */ /* 0x000fe400000006ff */
[----:B------:R-:W-:Y:S02]  /*82b0*/  SHF.L.U32 R20, R20, 0x10, RZ ;  /* 0x0000001014147819 */ /* 0x000fe400000006ff */
[----:B0-----:R-:W-:Y:S01]  /*82c0*/  IADD3 R24, R2, 0x100, RZ ;  /* 0x0000010002187810 */ /* 0x001fe20007ffe0ff */
[----:B------:R-:W-:Y:S01]  /*82d0*/  FADD.FTZ R43, R43, -UR13 ;  /* 0x8000000d2b2b7e21 */ /* 0x000fe20008010000 */
[----:B------:R-:W-:Y:S01]  /*82e0*/  ISETP.GE.AND.EX P0, PT, R23, UR21, PT, P0 ;  /* 0x0000001517007c0c */ /* 0x000fe2000bf06300 */
[----:B------:R-:W-:Y:S01]  /*82f0*/  FADD.FTZ R20, R20, -UR13 ;  /* 0x8000000d14147e21 */ /* 0x000fe20008010000 */
[----:B------:R-:W-:Y:S01]  /*8300*/  PRMT R26, R66, 0x7632, R26 ;  /* 0x00007632421a7816 */ /* 0x000fe2000000001a */
[----:B------:R-:W-:Y:S01]  /*8310*/  FMUL.FTZ R43, R43, UR18 ;  /* 0x000000122b2b7c20 */ /* 0x000fe20008410000 */
[----:B------:R-:W-:Y:S01]  /*8320*/  ISETP.GE.U32.AND P2, PT, R24, UR20, PT ;  /* 0x0000001418007c0c */ /* 0x000fe2000bf46070 */
[----:B------:R-:W-:Y:S01]  /*8330*/  FMUL.FTZ R36, R20, UR18 ;  /* 0x0000001214247c20 */ /* 0x000fe20008410000 */
[----:B------:R-:W-:-:S02]  /*8340*/  ISETP.GT.U32.OR P0, PT, R0, 0x29f, P0 ;  /* 0x0000029f0000780c */ /* 0x000fc40000704470 */
[----:B------:R-:W-:Y:S02]  /*8350*/  SHF.L.U32 R21, R66, 0x10, RZ ;  /* 0x0000001042157819 */ /* 0x000fe400000006ff */
[----:B------:R-:W-:Y:S02]  /*8360*/  SHF.L.U32 R26, R26, 0x10, RZ ;  /* 0x000000101a1a7819 */ /* 0x000fe400000006ff */
        /* <DEDUP_REMOVED lines=20> */
.L_x_191:
        /* <DEDUP_REMOVED lines=20> */
.L_x_193:
[----:B------:R-:W-:Y:S05]  /*85f0*/  BSYNC B0 ;  /* 0x0000000000007941 */ /* 0x000fea0003800000 */
.L_x_192:
[C---:B0-----:R-:W-:Y:S02]  /*8600*/  PRMT R21, R40.reuse, 0x7632, R21 ;  /* 0x0000763228157816 */ /* 0x041fe40000000015 */
[----:B------:R-:W-:Y:S02]  /*8610*/  SHF.L.U32 R40, R40, 0x10, RZ ;  /* 0x0000001028287819 */ /* 0x000fe400000006ff */
[----:B------:R-:W-:Y:S02]  /*8620*/  SHF.L.U32 R21, R21, 0x10, RZ ;  /* 0x0000001015157819 */ /* 0x000fe400000006ff */
[----:B------:R-:W-:Y:S01]  /*8630*/  IADD3 R20, R2, 0x120, RZ ;  /* 0x0000012002147810 */ /* 0x000fe20007ffe0ff */
        /* <DEDUP_REMOVED lines=30> */
.L_x_194:
        /* <DEDUP_REMOVED lines=20> */
.L_x_196:
[----:B------:R-:W-:Y:S05]  /*8960*/  BSYNC B0 ;  /* 0x0000000000007941 */ /* 0x000fea0003800000 */
.L_x_195:
        /* <DEDUP_REMOVED lines=34> */
.L_x_197:
        /* <DEDUP_REMOVED lines=20> */
.L_x_199:
[----:B------:R-:W-:Y:S05]  /*8cd0*/  BSYNC B0 ;  /* 0x0000000000007941 */ /* 0x000fea0003800000 */
.L_x_198:
        /* <DEDUP_REMOVED lines=34> */
.L_x_200:
        /* <DEDUP_REMOVED lines=20> */
.L_x_202:
[----:B------:R-:W-:Y:S05]  /*9040*/  BSYNC B0 ;  /* 0x0000000000007941 */ /* 0x000fea0003800000 */
.L_x_201:
        /* <DEDUP_REMOVED lines=34> */
.L_x_203:
        /* <DEDUP_REMOVED lines=20> */
.L_x_205:
[----:B------:R-:W-:Y:S05]  /*93b0*/  BSYNC B0 ;  /* 0x0000000000007941 */ /* 0x000fea0003800000 */
.L_x_204:
[C---:B0-----:R-:W-:Y:S02]  /*93c0*/  PRMT R20, R38.reuse, 0x7632, R20 ;  /* 0x0000763226147816 */ /* 0x041fe40000000014 */
[----:B------:R-:W-:Y:S02]  /*93d0*/  SHF.L.U32 R38, R38, 0x10, RZ ;  /* 0x0000001026267819 */ /* 0x000fe400000006ff */
[----:B------:R-:W-:Y:S02]  /*93e0*/  SHF.L.U32 R20, R20, 0x10, RZ ;  /* 0x0000001014147819 */ /* 0x000fe400000006ff */
[----:B------:R-:W-:Y:S01]  /*93f0*/  ISETP.GE.AND.EX P2, PT, R23, UR21, PT, P2 ;  /* 0x0000001517007c0c */ /* 0x000fe2000bf46320 */
[----:B------:R-:W-:Y:S01]  /*9400*/  FADD.FTZ R38, R38, -UR13 ;  /* 0x8000000d26267e21 */ /* 0x000fe20008010000 */
[C---:B------:R-:W-:Y:S01]  /*9410*/  PRMT R24, R53.reuse, 0x7632, R24 ;  /* 0x0000763235187816 */ /* 0x040fe20000000018 */
[----:B------:R-:W-:Y:S01]  /*9420*/  FADD.FTZ R21, R20, -UR13 ;  /* 0x8000000d14157e21 */ /* 0x000fe20008010000 */
[----:B------:R-:W-:Y:S01]  /*9430*/  SHF.L.U32 R53, R53, 0x10, RZ ;  /* 0x0000001035357819 */ /* 0x000fe200000006ff */
[----:B------:R-:W-:Y:S01]  /*9440*/  FMUL.FTZ R33, R38, UR18 ;  /* 0x0000001226217c20 */ /* 0x000fe20008410000 */
[----:B------:R-:W-:Y:S01]  /*9450*/  ISETP.GT.U32.OR P2, PT, R0, 0x29f, P2 ;  /* 0x0000029f0000780c */ /* 0x000fe20001744470 */
[----:B------:R-:W-:Y:S01]  /*9460*/  FMUL.FTZ R36, R21, UR18 ;  /* 0x0000001215247c20 */ /* 0x000fe20008410000 */
[----:B------:R-:W-:-:S02]  /*9470*/  PRMT R35, R54, 0x7632, R35 ;  /* 0x0000763236237816 */ /* 0x000fc40000000023 */
[----:B------:R-:W-:Y:S02]  /*9480*/  IADD3 R20, R2, 0x1a0, RZ ;  /* 0x000001a002147810 */ /* 0x000fe40007ffe0ff */
        /* <DEDUP_REMOVED lines=20> */
.L_x_206:
[----:B------:R-:W-:Y:S04]  /*95d0*/  BSSY B0, `(.L_x_207) ;  /* 0x0000014000007945 */ /* 0x000fe80003800000 */
[----:B------:R-:W-:Y:S05]  /*95e0*/  @P2 BRA `(.L_x_208) ;  /* 0x0000000000482947 */ /* 0x000fea0003800000 */
[--C-:B------:R-:W-:Y:S01]  /*95f0*/  FFMA.FTZ R21, R36, UR11, R10.reuse ;  /* 0x0000000b24157c23 */ /* 0x100fe2000801000a */
[----:B------:R-:W-:Y:S01]  /*9600*/  ULDC.64 UR22, c[0x0][0x288] ;  /* 0x0000a20000167ab9 */ /* 0x000fe20000000a00 */
[----:B------:R-:W-:Y:S01]  /*9610*/  MOV R25, R15 ;  /* 0x0000000f00197202 */ /* 0x000fe20000000f00 */
[----:B------:R-:W-:Y:S01]  /*9620*/  FFMA.FTZ R26, R33, UR11, R10 ;  /* 0x0000000b211a7c23 */ /* 0x000fe2000801000a */
[----:B------:R-:W-:Y:S01]  /*9630*/  FFMA.FTZ R21, R24, R17, -R21 ;  /* 0x0000001118157223 */ /* 0x000fe20000010815 */
[----:B------:R-:W-:Y:S01]  /*9640*/  MOV R24, R12 ;  /* 0x0000000c00187202 */ /* 0x000fe20000000f00 */
[----:B------:R-:W-:Y:S02]  /*9650*/  IMAD R23, R23, UR22, RZ ;  /* 0x0000001617177c24 */ /* 0x000fe4000f8e02ff */
[----:B------:R-:W-:Y:S01]  /*9660*/  FFMA.FTZ R26, R53, R16, -R26 ;  /* 0x00000010351a7223 */ /* 0x000fe2000001081a */
[----:B------:R-:W-:Y:S01]  /*9670*/  FMUL.FTZ R21, R21, UR18 ;  /* 0x0000001215157c20 */ /* 0x000fe20008410000 */
[----:B------:R-:W-:-:S04]  /*9680*/  IMAD.WIDE.U32 R24, R22, UR22, R24 ;  /* 0x0000001616187c25 */ /* 0x000fc8000f8e0018 */
[----:B------:R-:W-:Y:S01]  /*9690*/  FMUL.FTZ R26, R26, UR18 ;  /* 0x000000121a1a7c20 */ /* 0x000fe20008410000 */
[----:B------:R-:W-:Y:S01]  /*96a0*/  IMAD R23, R22, UR23, R23 ;  /* 0x0000001716177c24 */ /* 0x000fe2000f8e0217 */
[----:B------:R-:W-:-:S03]  /*96b0*/  ULDC.64 UR22, c[0x0][0x210] ;  /* 0x0000840000167ab9 */ /* 0x000fc60000000a00 */
[----:B------:R-:W-:Y:S02]  /*96c0*/  F2FP.BF16.F32.PACK_AB R21, R21, R26 ;  /* 0x0000001a1515723e */ /* 0x000fe400000010ff */
[----:B------:R-:W-:Y:S02]  /*96d0*/  LEA R22, P0, R24, UR22, 0x1 ;  /* 0x0000001618167c11 */ /* 0x000fe4000f8008ff */
[----:B------:R-:W-:-:S04]  /*96e0*/  IADD3 R23, R25, R23, RZ ;  /* 0x0000001719177210 */ /* 0x000fc80007ffe0ff */
[----:B------:R-:W-:-:S05]  /*96f0*/  LEA.HI.X R23, R24, UR23, R23, 0x1, P0 ;  /* 0x0000001718177c11 */ /* 0x000fca00080f0c17 */
[----:B------:R0:W-:Y:S02]  /*9700*/  STG.E desc[UR14][R22.64], R21 ;  /* 0x0000001516007986 */ /* 0x0001e4000c10190e */
.L_x_208:
[----:B------:R-:W-:Y:S05]  /*9710*/  BSYNC B0 ;  /* 0x0000000000007941 */ /* 0x000fea0003800000 */
.L_x_207:
[----:B0-----:R-:W-:Y:S02]  /*9720*/  IADD3 R23, R2, 0x1c0, RZ ;  /* 0x000001c002177810 */ /* 0x001fe40007ffe0ff */
[----:B------:R-:W-:Y:S02]  /*9730*/  SHF.L.U32 R54, R54, 0x10, RZ ;  /* 0x0000001036367819 */ /* 0x000fe400000006ff */
[----:B------:R-:W-:Y:S02]  /*9740*/  SHF.L.U32 R25, R35, 0x10, RZ ;  /* 0x0000001023197819 */ /* 0x000fe400000006ff */
[----:B------:R-:W-:Y:S01]  /*9750*/  IADD3 R21, R2, 0x1e0, RZ ;  /* 0x000001e002157810 */ /* 0x000fe20007ffe0ff */
[----:B------:R-:W-:Y:S01]  /*9760*/  FADD.FTZ R54, R54, -UR13 ;  /* 0x8000000d36367e21 */ /* 0x000fe20008010000 */
[----:B------:R-:W-:Y:S01]  /*9770*/  ISETP.GE.U32.AND P0, PT, R20, UR20, PT ;  /* 0x0000001414007c0c */ /* 0x000fe2000bf06070 */
[----:B------:R-:W-:Y:S01]  /*9780*/  FADD.FTZ R25, R25, -UR13 ;  /* 0x8000000d19197e21 */ /* 0x000fe20008010000 */
[----:B------:R-:W-:Y:S01]  /*9790*/  SHF.R.S32.HI R38, RZ, 0x1f, R20 ;  /* 0x0000001fff267819 */ /* 0x000fe20000011414 */
[----:B------:R-:W-:Y:S01]  /*97a0*/  FMUL.FTZ R37, R54, UR18 ;  /* 0x0000001236257c20 */ /* 0x000fe20008410000 */
[----:B------:R-:W-:Y:S01]  /*97b0*/  ISETP.GE.U32.AND P2, PT, R23, UR20, PT ;  /* 0x0000001417007c0c */ /* 0x000fe2000bf46070 */
[----:B------:R-:W-:Y:S01]  /*97c0*/  FMUL.FTZ R36, R25, UR18 ;  /* 0x0000001219247c20 */ /* 0x000fe20008410000 */
[----:B------:R-:W-:-:S02]  /*97d0*/  SHF.R.S32.HI R24, RZ, 0x1f, R23 ;  /* 0x0000001fff187819 */ /* 0x000fc40000011417 */
[----:B------:R-:W-:Y:S02]  /*97e0*/  ISETP.GE.U32.AND P4, PT, R21, UR20, PT ;  /* 0x0000001415007c0c */ /* 0x000fe4000bf86070 */
[----:B------:R-:W-:Y:S02]  /*97f0*/  SHF.R.S32.HI R22, RZ, 0x1f, R21 ;  /* 0x0000001fff167819 */ /* 0x000fe40000011415 */
[----:B------:R-:W-:Y:S02]  /*9800*/  ISETP.GE.AND.EX P3, PT, R38, UR21, PT, P0 ;  /* 0x0000001526007c0c */ /* 0x000fe4000bf66300 */
[----:B------:R-:W-:Y:S02]  /*9810*/  PRMT R26, R52, 0x7632, R26 ;  /* 0x00007632341a7816 */ /* 0x000fe4000000001a */
[----:B------:R-:W-:Y:S02]  /*9820*/  ISETP.GE.AND.EX P0, PT, R24, UR21, PT, P2 ;  /* 0x0000001518007c0c */ /* 0x000fe4000bf06320 */
[----:B------:R-:W-:-:S02]  /*9830*/  ISETP.GE.AND.EX P2, PT, R22, UR21, PT, P4 ;  /* 0x0000001516007c0c */ /* 0x000fc4000bf46340 */
[----:B------:R-:W-:Y:S02]  /*9840*/  ISETP.GT.U32.OR P3, PT, R0, 0x29f, P3 ;  /* 0x0000029f0000780c */ /* 0x000fe40001f64470 */
[----:B------:R-:W-:Y:S02]  /*9850*/  SHF.L.U32 R27, R52, 0x10, RZ ;  /* 0x00000010341b7819 */ /* 0x000fe400000006ff */
[----:B------:R-:W-:Y:S01]  /*9860*/  SHF.L.U32 R26, R26, 0x10, RZ ;  /* 0x000000101a1a7819 */ /* 0x000fe200000006ff */
[----:B------:R-:W-:Y:S08]  /*9870*/  @!P5 BRA `(.L_x_209) ;  /* 0x000000000048d947 */ /* 0x000ff00003800000 */
        /* <DEDUP_REMOVED lines=18> */
.L_x_209:
        /* <DEDUP_REMOVED lines=20> */
.L_x_211:
[----:B------:R-:W-:Y:S05]  /*9ae0*/  BSYNC B0 ;  /* 0x0000000000007941 */ /* 0x000fea0003800000 */
.L_x_210:
[C---:B0-----:R-:W-:Y:S02]  /*9af0*/  PRMT R26, R9.reuse, 0x7632, R26 ;  /* 0x00007632091a7816 */ /* 0x041fe4000000001a */
[----:B------:R-:W-:Y:S02]  /*9b00*/  SHF.L.U32 R20, R9, 0x10, RZ ;  /* 0x0000001009147819 */ /* 0x000fe400000006ff */
[----:B------:R-:W-:Y:S02]  /*9b10*/  SHF.L.U32 R9, R26, 0x10, RZ ;  /* 0x000000101a097819 */ /* 0x000fe400000006ff */
[C---:B------:R-:W-:Y:S02]  /*9b20*/  PRMT R31, R11.reuse, 0x7632, R31 ;  /* 0x000076320b1f7816 */ /* 0x040fe4000000001f */
[----:B------:R-:W-:Y:S01]  /*9b30*/  SHF.L.U32 R35, R11, 0x10, RZ ;  /* 0x000000100b237819 */ /* 0x000fe200000006ff */
[----:B------:R-:W-:Y:S01]  /*9b40*/  FADD.FTZ R11, R20, -UR13 ;  /* 0x8000000d140b7e21 */ /* 0x000fe20008010000 */
[----:B------:R-:W-:Y:S01]  /*9b50*/  PRMT R25, R51, 0x7632, R25 ;  /* 0x0000763233197816 */ /* 0x000fe20000000019 */
[----:B------:R-:W-:Y:S01]  /*9b60*/  FADD.FTZ R9, R9, -UR13 ;  /* 0x8000000d09097e21 */ /* 0x000fe20008010000 */
[----:B------:R-:W-:Y:S01]  /*9b70*/  SHF.L.U32 R51, R51, 0x10, RZ ;  /* 0x0000001033337819 */ /* 0x000fe200000006ff */
[----:B------:R-:W-:Y:S01]  /*9b80*/  FMUL.FTZ R33, R11, UR18 ;  /* 0x000000120b217c20 */ /* 0x000fe20008410000 */
[----:B------:R-:W-:Y:S01]  /*9b90*/  ISETP.GT.U32.OR P0, PT, R0, 0x29f, P0 ;  /* 0x0000029f0000780c */ /* 0x000fe20000704470 */
[----:B------:R-:W-:Y:S01]  /*9ba0*/  FMUL.FTZ R34, R9, UR18 ;  /* 0x0000001209227c20 */ /* 0x000fe20008410000 */
[----:B------:R-:W-:-:S02]  /*9bb0*/  SHF.L.U32 R20, R25, 0x10, RZ ;  /* 0x0000001019147819 */ /* 0x000fc400000006ff */
        /* <DEDUP_REMOVED lines=20> */
.L_x_212:
[----:B------:R-:W-:Y:S04]  /*9d00*/  BSSY B0, `(.L_x_213) ;  /* 0x0000014000007945 */ /* 0x000fe80003800000 */
[----:B------:R-:W-:Y:S05]  /*9d10*/  @P0 BRA `(.L_x_214) ;  /* 0x0000000000480947 */ /* 0x000fea0003800000 */
[----:B------:R-:W-:Y:S01]  /*9d20*/  ULDC.64 UR20, c[0x0][0x288] ;  /* 0x0000a20000147ab9 */ /* 0x000fe20000000a00 */
[--C-:B------:R-:W-:Y:S01]  /*9d30*/  FFMA.FTZ R26, R33, UR11, R10.reuse ;  /* 0x0000000b211a7c23 */ /* 0x100fe2000801000a */
[----:B------:R-:W-:Y:S01]  /*9d40*/  IMAD R28, R24, UR20, RZ ;  /* 0x00000014181c7c24 */ /* 0x000fe2000f8e02ff */
[----:B------:R-:W-:Y:S01]  /*9d50*/  MOV R24, R12 ;  /* 0x0000000c00187202 */ /* 0x000fe20000000f00 */
[----:B------:R-:W-:Y:S01]  /*9d60*/  FFMA.FTZ R9, R34, UR11, R10 ;  /* 0x0000000b22097c23 */ /* 0x000fe2000801000a */
[----:B------:R-:W-:Y:S01]  /*9d70*/  MOV R25, R15 ;  /* 0x0000000f00197202 */ /* 0x000fe20000000f00 */
[----:B------:R-:W-:Y:S02]  /*9d80*/  FFMA.FTZ R51, R51, R16, -R26 ;  /* 0x0000001033337223 */ /* 0x000fe4000001081a */
[----:B------:R-:W-:Y:S01]  /*9d90*/  FFMA.FTZ R9, R20, R17, -R9 ;  /* 0x0000001114097223 */ /* 0x000fe20000010809 */
[----:B------:R-:W-:-:S04]  /*9da0*/  IMAD.WIDE.U32 R26, R23, UR20, R24 ;  /* 0x00000014171a7c25 */ /* 0x000fc8000f8e0018 */
[----:B------:R-:W-:Y:S01]  /*9db0*/  FMUL.FTZ R20, R51, UR18 ;  /* 0x0000001233147c20 */ /* 0x000fe20008410000 */
[----:B------:R-:W-:Y:S01]  /*9dc0*/  FMUL.FTZ R9, R9, UR18 ;  /* 0x0000001209097c20 */ /* 0x000fe20008410000 */
[----:B------:R-:W-:Y:S01]  /*9dd0*/  IMAD R23, R23, UR21, R28 ;  /* 0x0000001517177c24 */ /* 0x000fe2000f8e021c */
[----:B------:R-:W-:Y:S02]  /*9de0*/  ULDC.64 UR20, c[0x0][0x210] ;  /* 0x0000840000147ab9 */ /* 0x000fe40000000a00 */
[C---:B------:R-:W-:Y:S02]  /*9df0*/  LEA R24, P0, R26.reuse, UR20, 0x1 ;  /* 0x000000141a187c11 */ /* 0x040fe4000f8008ff */
[----:B------:R-:W-:Y:S02]  /*9e00*/  IADD3 R23, R27, R23, RZ ;  /* 0x000000171b177210 */ /* 0x000fe40007ffe0ff */
[----:B------:R-:W-:Y:S02]  /*9e10*/  F2FP.BF16.F32.PACK_AB R9, R9, R20 ;  /* 0x000000140909723e */ /* 0x000fe400000010ff */
[----:B------:R-:W-:-:S05]  /*9e20*/  LEA.HI.X R25, R26, UR21, R23, 0x1, P0 ;  /* 0x000000151a197c11 */ /* 0x000fca00080f0c17 */
[----:B------:R0:W-:Y:S02]  /*9e30*/  STG.E desc[UR14][R24.64], R9 ;  /* 0x0000000918007986 */ /* 0x0001e4000c10190e */
.L_x_214:
[----:B------:R-:W-:Y:S05]  /*9e40*/  BSYNC B0 ;  /* 0x0000000000007941 */ /* 0x000fea0003800000 */
.L_x_213:
[----:B------:R-:W-:Y:S01]  /*9e50*/  PRMT R20, R50, 0x7632, R20 ;  /* 0x0000763232147816 */ /* 0x000fe20000000014 */
[----:B------:R-:W-:Y:S01]  /*9e60*/  FADD.FTZ R35, R35, -UR13 ;  /* 0x8000000d23237e21 */ /* 0x000fe20008010000 */
[----:B------:R-:W-:Y:S01]  /*9e70*/  FADD.FTZ R31, R31, -UR13 ;  /* 0x8000000d1f1f7e21 */ /* 0x000fe20008010000 */
[----:B------:R-:W-:Y:S02]  /*9e80*/  ISETP.GT.U32.OR P2, PT, R0, 0x29f, P2 ;  /* 0x0000029f0000780c */ /* 0x000fe40001744470 */
[----:B0-----:R-:W-:Y:S01]  /*9e90*/  SHF.L.U32 R9, R50, 0x10, RZ ;  /* 0x0000001032097819 */ /* 0x001fe200000006ff */
[----:B------:R-:W-:Y:S01]  /*9ea0*/  FMUL.FTZ R35, R35, UR18 ;  /* 0x0000001223237c20 */ /* 0x000fe20008410000 */
[----:B------:R-:W-:Y:S01]  /*9eb0*/  SHF.L.U32 R20, R20, 0x10, RZ ;  /* 0x0000001014147819 */ /* 0x000fe200000006ff */
        /* <DEDUP_REMOVED lines=20> */
.L_x_215:
[----:B------:R-:W-:Y:S04]  /*a000*/  BSSY B0, `(.L_x_216) ;  /* 0x0000013000007945 */ /* 0x000fe80003800000 */
[----:B------:R-:W-:Y:S05]  /*a010*/  @P2 BRA `(.L_x_217) ;  /* 0x0000000000442947 */ /* 0x000fea0003800000 */
[----:B------:R-:W-:Y:S01]  /*a020*/  ULDC.64 UR12, c[0x0][0x288] ;  /* 0x0000a200000c7ab9 */ /* 0x000fe20000000a00 */
[----:B------:R-:W-:Y:S01]  /*a030*/  MOV R13, R15 ;  /* 0x0000000f000d7202 */ /* 0x000fe20000000f00 */
[--C-:B------:R-:W-:Y:S01]  /*a040*/  FFMA.FTZ R14, R35, UR11, R10.reuse ;  /* 0x0000000b230e7c23 */ /* 0x100fe2000801000a */
[----:B------:R-:W-:Y:S01]  /*a050*/  FFMA.FTZ R11, R30, UR11, R10 ;  /* 0x0000000b1e0b7c23 */ /* 0x000fe2000801000a */
[----:B------:R-:W-:Y:S02]  /*a060*/  IMAD R22, R22, UR12, RZ ;  /* 0x0000000c16167c24 */ /* 0x000fe4000f8e02ff */
[----:B------:R-:W-:Y:S01]  /*a070*/  FFMA.FTZ R14, R9, R16, -R14 ;  /* 0x00000010090e7223 */ /* 0x000fe2000001080e */
[----:B------:R-:W-:-:S04]  /*a080*/  IMAD.WIDE.U32 R12, R21, UR12, R12 ;  /* 0x0000000c150c7c25 */ /* 0x000fc8000f8e000c */
[----:B------:R-:W-:Y:S01]  /*a090*/  FFMA.FTZ R11, R20, R17, -R11 ;  /* 0x00000011140b7223 */ /* 0x000fe2000001080b */
[----:B------:R-:W-:Y:S01]  /*a0a0*/  FMUL.FTZ R9, R14, UR18 ;  /* 0x000000120e097c20 */ /* 0x000fe20008410000 */
[----:B------:R-:W-:Y:S01]  /*a0b0*/  IMAD R21, R21, UR13, R22 ;  /* 0x0000000d15157c24 */ /* 0x000fe2000f8e0216 */
[----:B------:R-:W-:Y:S01]  /*a0c0*/  ULDC.64 UR12, c[0x0][0x210] ;  /* 0x00008400000c7ab9 */ /* 0x000fe20000000a00 */
[----:B------:R-:W-:Y:S01]  /*a0d0*/  FMUL.FTZ R14, R11, UR18 ;  /* 0x000000120b0e7c20 */ /* 0x000fe20008410000 */
[----:B------:R-:W-:Y:S02]  /*a0e0*/  LEA R10, P0, R12, UR12, 0x1 ;  /* 0x0000000c0c0a7c11 */ /* 0x000fe4000f8008ff */
[----:B------:R-:W-:Y:S02]  /*a0f0*/  IADD3 R21, R13, R21, RZ ;  /* 0x000000150d157210 */ /* 0x000fe40007ffe0ff */
[----:B------:R-:W-:Y:S02]  /*a100*/  F2FP.BF16.F32.PACK_AB R9, R14, R9 ;  /* 0x000000090e09723e */ /* 0x000fe400000010ff */
[----:B------:R-:W-:-:S05]  /*a110*/  LEA.HI.X R11, R12, UR13, R21, 0x1, P0 ;  /* 0x0000000d0c0b7c11 */ /* 0x000fca00080f0c15 */
[----:B------:R0:W-:Y:S02]  /*a120*/  STG.E desc[UR14][R10.64], R9 ;  /* 0x000000090a007986 */ /* 0x0001e4000c10190e */
.L_x_217:
[----:B------:R-:W-:Y:S05]  /*a130*/  BSYNC B0 ;  /* 0x0000000000007941 */ /* 0x000fea0003800000 */
.L_x_216:
[----:B------:R-:W-:Y:S01]  /*a140*/  ULDC UR11, c[0x0][0x10] ;  /* 0x00000400000b7ab9 */ /* 0x000fe20000000800 */
[----:B------:R-:W-:Y:S02]  /*a150*/  UIADD3 UR4, UR4, 0x1, URZ ;  /* 0x0000000104047890 */ /* 0x000fe4000fffe03f */
[----:B------:R-:W-:-:S04]  /*a160*/  UIADD3 UR6, UR11, UR6, URZ ;  /* 0x000000060b067290 */ /* 0x000fc8000fffe03f */
[----:B------:R-:W-:-:S06]  /*a170*/  UISETP.GE.AND UP0, UPT, UR6, UR5, UPT ;  /* 0x000000050600728c */ /* 0x000fcc000bf06270 */
[----:B------:R-:W-:-:S13]  /*a180*/  PLOP3.LUT P0, PT, PT, PT, UP0, 0x80, 0x0 ;  /* 0x000000000000781c */ /* 0x000fda0003f0f008 */
[----:B------:R-:W-:Y:S05]  /*a190*/  @!P0 BRA `(.L_x_218) ;  /* 0xffffff6000708947 */ /* 0x000fea000383ffff */
.L_x_135:
[----:B------:R-:W1:Y:S01]  /*a1a0*/  LDC R6, c[0x0][0xc] ;  /* 0x00000300ff067b82 */ /* 0x000e620000000800 */
[----:B------:R-:W-:Y:S01]  /*a1b0*/  ISETP.NE.AND P1, PT, R0, RZ, PT ;  /* 0x000000ff0000720c */ /* 0x000fe20003f25270 */
[----:B------:R-:W-:Y:S06]  /*a1c0*/  BSSY B0, `(.L_x_219) ;  /* 0x0000011000007945 */ /* 0x000fec0003800000 */
[----:B------:R-:W2:Y:S08]  /*a1d0*/  LDC R7, c[0x0][0x10] ;  /* 0x00000400ff077b82 */ /* 0x000eb00000000800 */
[----:B------:R-:W3:Y:S01]  /*a1e0*/  LDC.64 R2, c[0x0][0x258] ;  /* 0x00009600ff027b82 */ /* 0x000ee20000000a00 */
[----:B-1----:R-:W-:-:S02]  /*a1f0*/  ISETP.NE.AND P0, PT, R6, 0x1, PT ;  /* 0x000000010600780c */ /* 0x002fc40003f05270 */
[----:B--2---:R-:W-:-:S04]  /*a200*/  SHF.L.U32 R4, R7, 0x1, RZ ;  /* 0x0000000107047819 */ /* 0x004fc800000006ff */
[----:B------:R-:W-:-:S05]  /*a210*/  SEL R5, R4, RZ, P0 ;  /* 0x000000ff04057207 */ /* 0x000fca0000000000 */
[----:B---3--:R-:W-:Y:S01]  /*a220*/  IMAD.WIDE.U32 R2, R5, 0x4, R2 ;  /* 0x0000000405027825 */ /* 0x008fe200078e0002 */
[----:B------:R-:W-:Y:S06]  /*a230*/  @P1 BRA `(.L_x_220) ;  /* 0x0000000000241947 */ /* 0x000fec0003800000 */
[----:B------:R-:W1:Y:S01]  /*a240*/  S2R R4, SR_LANEID ;  /* 0x0000000000047919 */ /* 0x000e620000000000 */
[----:B------:R-:W-:Y:S02]  /*a250*/  VOTEU.ANY UR4, UPT, PT ;  /* 0x0000000000047886 */ /* 0x000fe400038e0100 */
[----:B------:R-:W-:Y:S02]  /*a260*/  UFLO.U32 UR5, UR4 ;  /* 0x00000004000572bd */ /* 0x000fe400080e0000 */
[----:B------:R-:W2:Y:S04]  /*a270*/  POPC R5, UR4 ;  /* 0x0000000400057d09 */ /* 0x000ea80008000000 */
[----:B-1----:R-:W-:-:S13]  /*a280*/  ISETP.EQ.U32.AND P0, PT, R4, UR5, PT ;  /* 0x0000000504007c0c */ /* 0x002fda000bf02070 */
[----:B------:R-:W-:Y:S06]  /*a290*/  @P0 MEMBAR.ALL.GPU ;  /* 0x0000000000000992 */ /* 0x000fec000000a000 */
[----:B------:R-:W-:-:S00]  /*a2a0*/  @P0 ERRBAR ;  /* 0x00000000000009ab */ /* 0x000fc00000000000 */
[----:B------:R-:W-:Y:S06]  /*a2b0*/  @P0 CGAERRBAR ;  /* 0x00000000000005ab */ /* 0x000fec0000000000 */
[----:B--2---:R1:W-:Y:S02]  /*a2c0*/  @P0 REDG.E.ADD.S32.STRONG.GPU desc[UR14][R2.64], R5 ;  /* 0x000000050200098e */ /* 0x0043e4000c10e38e */
.L_x_220:
[----:B------:R-:W-:Y:S05]  /*a2d0*/  BSYNC B0 ;  /* 0x0000000000007941 */ /* 0x000fea0003800000 */
.L_x_219:
[----:B------:R-:W2:Y:S01]  /*a2e0*/  S2UR UR4, SR_CTAID.X ;  /* 0x00000000000479c3 */ /* 0x000ea20000002500 */
[----:B------:R-:W-:Y:S02]  /*a2f0*/  IADD3 R4, R6, -0x1, RZ ;  /* 0xffffffff06047810 */ /* 0x000fe40007ffe0ff */
[----:B-1----:R-:W-:-:S05]  /*a300*/  IADD3 R5, R7, -0x1, RZ ;  /* 0xffffffff07057810 */ /* 0x002fca0007ffe0ff */
[----:B------:R-:W1:Y:S01]  /*a310*/  S2UR UR5, SR_CTAID.Y ;  /* 0x00000000000579c3 */ /* 0x000e620000002600 */
[----:B--2---:R-:W-:-:S04]  /*a320*/  ISETP.NE.AND P0, PT, R4, UR4, PT ;  /* 0x0000000404007c0c */ /* 0x004fc8000bf05270 */
[----:B-1----:R-:W-:-:S13]  /*a330*/  ISETP.NE.OR P0, PT, R5, UR5, P0 ;  /* 0x0000000505007c0c */ /* 0x002fda0008705670 */
[----:B------:R-:W-:Y:S05]  /*a340*/  @P0 EXIT ;  /* 0x000000000000094d */ /* 0x000fea0003800000 */
[----:B------:R-:W-:Y:S05]  /*a350*/  @P1 BRA `(.L_x_221) ;  /* 0x0000000000201947 */ /* 0x000fea0003800000 */
[----:B------:R-:W-:-:S05]  /*a360*/  IMAD R4, R6, R7, RZ ;  /* 0x0000000706047224 */ /* 0x000fca00078e02ff */
[----:B------:R-:W-:-:S13]  /*a370*/  ISETP.NE.AND P0, PT, R4, -0x1, PT ;  /* 0xffffffff0400780c */ /* 0x000fda0003f05270 */
[----:B------:R-:W-:Y:S05]  /*a380*/  @!P0 BRA `(.L_x_221) ;  /* 0x0000000000148947 */ /* 0x000fea0003800000 */
.L_x_222:
[----:B------:R-:W2:Y:S04]  /*a390*/  LDG.E.STRONG.GPU R5, desc[UR14][R2.64] ;  /* 0x0000000e02057981 */ /* 0x000ea8000c1ef900 */
[----:B--2---:R-:W-:Y:S01]  /*a3a0*/  CCTL.IVALL ;  /* 0x00000000ff00798f */ /* 0x004fe20002000000 */
[----:B------:R-:W-:Y:S05]  /*a3b0*/  YIELD ;  /* 0x0000000000007946 */ /* 0x000fea0003800000 */
[----:B------:R-:W-:-:S13]  /*a3c0*/  ISETP.NE.AND P0, PT, R5, R4, PT ;  /* 0x000000040500720c */ /* 0x000fda0003f05270 */
[----:B------:R-:W-:Y:S05]  /*a3d0*/  @P0 BRA `(.L_x_222) ;  /* 0xfffffffc00ec0947 */ /* 0x000fea000383ffff */
.L_x_221:
[----:B------:R-:W-:Y:S05]  /*a3e0*/  WARPSYNC.ALL ;  /* 0x0000000000007948 */ /* 0x000fea0003800000 */
[----:B------:R-:W1:Y:S01]  /*a3f0*/  LDC.64 R22, c[0x0][0x288] ;  /* 0x0000a200ff167b82 */ /* 0x000e620000000a00 */
[----:B------:R-:W-:-:S07]  /*a400*/  SHF.R.S32.HI R4, RZ, 0x1f, R0 ;  /* 0x0000001fff047819 */ /* 0x000fce0000011400 */
[----:B------:R-:W-:Y:S01]  /*a410*/  BAR.SYNC.DEFER_BLOCKING 0x0 ;  /* 0x0000000000007b1d */ /* 0x000fe20000010000 */
[----:B-1----:R-:W-:-:S04]  /*a420*/  LEA.HI R2, P0, R23, R22, RZ, 0x1 ;  /* 0x0000001617027211 */ /* 0x002fc800078108ff */
        /* <DEDUP_REMOVED lines=8> */
[----:B------:R-:W1:Y:S01]  /*a4b0*/  LDC.64 R14, c[0x0][0x218] ;  /* 0x00008600ff0e7b82 */ /* 0x000e620000000a00 */
[----:B------:R-:W-:Y:S01]  /*a4c0*/  MOV R7, R4 ;  /* 0x0000000400077202 */ /* 0x000fe20000000f00 */
[----:B------:R-:W-:Y:S01]  /*a4d0*/  ULDC.64 UR4, c[0x0][0x268] ;  /* 0x00009a0000047ab9 */ /* 0x000fe20000000a00 */
[----:B------:R-:W-:Y:S02]  /*a4e0*/  IADD3 R5, R3, R5, RZ ;  /* 0x0000000503057210 */ /* 0x000fe40007ffe0ff */
[----:B------:R-:W-:Y:S02]  /*a4f0*/  SHF.L.U64.HI R23, R22, 0x2, R23 ;  /* 0x0000000216177819 */ /* 0x000fe40000010217 */
[----:B------:R-:W-:Y:S01]  /*a500*/  LEA.HI R2, P0, R5, R2, RZ, 0x1 ;  /* 0x0000000205027211 */ /* 0x000fe200078108ff */
[----:B------:R-:W2:Y:S01]  /*a510*/  LDC.64 R16, c[0x0][0x220] ;  /* 0x00008800ff107b82 */ /* 0x000ea20000000a00 */
[----:B------:R-:W-:-:S02]  /*a520*/  SHF.L.U64.HI R31, R25, 0x2, R24 ;  /* 0x00000002191f7819 */ /* 0x000fc40000010218 */
[----:B------:R-:W-:-:S04]  /*a530*/  IADD3.X R5, RZ, R5, RZ, P0, !PT ;  /* 0x00000005ff057210 */ /* 0x000fc800007fe4ff */
[--C-:B------:R-:W-:Y:S02]  /*a540*/  SHF.R.S64 R27, R2, 0x1, R5.reuse ;  /* 0x00000001021b7819 */ /* 0x100fe40000001005 */
[----:B------:R-:W-:-:S04]  /*a550*/  SHF.R.S32.HI R2, RZ, 0x1, R5 ;  /* 0x00000001ff027819 */ /* 0x000fc80000011405 */
[----:B------:R-:W-:-:S07]  /*a560*/  SHF.L.U64.HI R29, R27, 0x2, R2 ;  /* 0x000000021b1d7819 */ /* 0x000fce0000010202 */
.L_x_223:
[----:B------:R-:W-:-:S04]  /*a570*/  LEA R6, P0, R0, UR4, 0x2 ;  /* 0x0000000400067c11 */ /* 0x000fc8000f8010ff */
[----:B------:R-:W-:Y:S02]  /*a580*/  LEA.HI.X R7, R0, UR5, R7, 0x2, P0 ;  /* 0x0000000500077c11 */ /* 0x000fe400080f1407 */
[-C--:B------:R-:W-:Y:S02]  /*a590*/  LEA R8, P0, R25, R6.reuse, 0x2 ;  /* 0x0000000619087211 */ /* 0x080fe400078010ff */
[-C--:B------:R-:W-:Y:S01]  /*a5a0*/  LEA R12, P1, R22, R6.reuse, 0x2 ;  /* 0x00000006160c7211 */ /* 0x080fe200078210ff */
[----:B---3--:R3:W4:Y:S01]  /*a5b0*/  LDG.E R18, desc[UR14][R6.64] ;  /* 0x0000000e06127981 */ /* 0x008722000c1e1900 */
[----:B0-----:R-:W-:Y:S02]  /*a5c0*/  LEA R10, P2, R27, R6, 0x2 ;  /* 0x000000061b0a7211 */ /* 0x001fe400078410ff */
[----:B------:R-:W-:Y:S02]  /*a5d0*/  IADD3.X R9, R7, R31, RZ, P0, !PT ;  /* 0x0000001f07097210 */ /* 0x000fe400007fe4ff */
[----:B------:R-:W-:-:S02]  /*a5e0*/  IADD3.X R13, R23, R7, RZ, P1, !PT ;  /* 0x00000007170d7210 */ /* 0x000fc40000ffe4ff */
[----:B------:R-:W-:Y:S01]  /*a5f0*/  IADD3.X R11, R7, R29, RZ, P2, !PT ;  /* 0x0000001d070b7210 */ /* 0x000fe200017fe4ff */
[----:B------:R-:W4:Y:S04]  /*a600*/  LDG.E R19, desc[UR14][R8.64] ;  /* 0x0000000e08137981 */ /* 0x000f28000c1e1900 */
[----:B------:R-:W5:Y:S04]  /*a610*/  LDG.E R20, desc[UR14][R12.64] ;  /* 0x0000000e0c147981 */ /* 0x000f68000c1e1900 */
[----:B------:R-:W5:Y:S01]  /*a620*/  LDG.E R21, desc[UR14][R10.64] ;  /* 0x0000000e0a157981 */ /* 0x000f62000c1e1900 */
[----:B------:R-:W-:-:S02]  /*a630*/  SHF.L.U32 R5, R0, 0x1, RZ ;  /* 0x0000000100057819 */ /* 0x000fc400000006ff */
[----:B------:R-:W-:-:S03]  /*a640*/  IADD3 R0, R0, 0x2a0, RZ ;  /* 0x000002a000007810 */ /* 0x000fc60007ffe0ff */
[----:B-1----:R-:W-:-:S04]  /*a650*/  IMAD.WIDE R2, R5, 0x4, R14 ;  /* 0x0000000405027825 */ /* 0x002fc800078e020e */
[----:B--2---:R-:W-:Y:S01]  /*a660*/  IMAD.WIDE R4, R5, 0x4, R16 ;  /* 0x0000000405047825 */ /* 0x004fe200078e0210 */
[----:B------:R-:W-:Y:S02]  /*a670*/  ISETP.GT.U32.AND P0, PT, R25, R0, PT ;  /* 0x000000001900720c */ /* 0x000fe40003f04070 */
[----:B---3--:R-:W-:-:S04]  /*a680*/  SHF.R.S32.HI R7, RZ, 0x1f, R0 ;  /* 0x0000001fff077819 */ /* 0x008fc80000011400 */
[----:B------:R-:W-:Y:S01]  /*a690*/  ISETP.GT.AND.EX P0, PT, R24, R7, PT, P0 ;  /* 0x000000071800720c */ /* 0x000fe20003f04300 */
[----:B----4-:R3:W-:Y:S04]  /*a6a0*/  STG.E.64 desc[UR14][R2.64], R18 ;  /* 0x0000001202007986 */ /* 0x0107e8000c101b0e */
[----:B-----5:R3:W-:Y:S08]  /*a6b0*/  STG.E.64 desc[UR14][R4.64], R20 ;  /* 0x0000001404007986 */ /* 0x0207f0000c101b0e */
[----:B------:R-:W-:Y:S05]  /*a6c0*/  @P0 BRA `(.L_x_223) ;  /* 0xfffffffc00a80947 */ /* 0x000fea000383ffff */
[----:B------:R-:W-:Y:S05]  /*a6d0*/  EXIT ;  /* 0x000000000000794d */ /* 0x000fea0003800000 */
.L_x_224:
        /* <DEDUP_REMOVED lines=10> */
.L_x_3227:


//--------------------- .text._Z35group_norm_nhwc_bwd_one_pass_kernelI11Bf16IOBf16WLi64ELi42ELi672EEv26Group_norm_nhwc_bwd_params --------------------------
	.section	.text._Z35group_norm_nhwc_bwd_one_pass_kernelI11Bf16IOBf16WLi64ELi42ELi672EEv26Group_norm_nhwc_bwd_params,"ax",@progbits
	.align	128
        .global         _Z35group_norm_nhwc_bwd_one_pass_kernelI11Bf16IOBf16WLi64ELi42ELi672EEv26Group_norm_nhwc_bwd_params
        .type           _Z35group_norm_nhwc_bwd_one_pass_kernelI11Bf16IOBf16WLi64ELi42ELi672EEv26Group_norm_nhwc_bwd_params,@function
        .size           _Z35group_norm_nhwc_bwd_one_pass_kernelI11Bf16IOBf16WLi64ELi42ELi672EEv26Group_norm_nhwc_bwd_params,(.L_x_3228 - _Z35group_norm_nhwc_bwd_one_pass_kernelI11Bf16IOBf16WLi64ELi42ELi672EEv26Group_norm_nhwc_bwd_params)
        .other          _Z35group_norm_nhwc_bwd_one_pass_kernelI11Bf16IOBf16WLi64ELi42ELi672EEv26Group_norm_nhwc_bwd_params,@"STO_CUDA_ENTRY STV_DEFAULT"
_Z35group_norm_nhwc_bwd_one_pass_kernelI11Bf16IOBf16WLi64ELi42ELi672EEv26Group_norm_nhwc_bwd_params:
.text._Z35group_norm_nhwc_bwd_one_pass_kernelI11Bf16IOBf16WLi64ELi42ELi672EEv26Group_norm_nhwc_bwd_params:
        /* <DEDUP_REMOVED lines=18> */
[----:B------:R-:W-:Y:S02]  /*0120*/  UIMAD UR10, UR13, 0x3, URZ ;  /* 0x000000030d0a78a4 */ /* 0x000fe4000f8e023f */
[----:B------:R-:W-:Y:S01]  /*0130*/  ULEA.HI UR11, UP0, UR13, UR12, URZ, 0x1 ;  /* 0x0000000c0d0b7291 */ /* 0x000fe2000f81083f */
[----:B------:R-:W0:Y:S01]  /*0140*/  LDC R3, c[0x0][0x2ac] ;  /* 0x0000ab00ff037b82 */ /* 0x000e220000000800 */
[----:B------:R-:W-:Y:S01]  /*0150*/  UIADD3 UR10, UR7, UR10, URZ ;  /* 0x0000000a070a7290 */ /* 0x000fe2000fffe03f */
[----:B------:R-:W-:Y:S01]  /*0160*/  IMAD R30, R2, -0x15, R29 ;  /* 0xffffffeb021e7824 */ /* 0x000fe200078e021d */
[----:B------:R-:W-:Y:S01]  /*0170*/  UIADD3.X UR13, URZ, UR13, URZ, UP0, !UPT ;  /* 0x0000000d3f0d7290 */ /* 0x000fe200087fe43f */
[----:B------:R-:W-:Y:S01]  /*0180*/  ULDC.64 UR18, c[0x0][0x290] ;  /* 0x0000a40000127ab9 */ /* 0x000fe20000000a00 */
[----:B------:R-:W-:-:S02]  /*0190*/  ULEA.HI UR12, UP0, UR10, UR6, URZ, 0x1 ;  /* 0x000000060a0c7291 */ /* 0x000fc4000f81083f */
[----:B------:R-:W-:Y:S01]  /*01a0*/  SHF.L.U32 R30, R30, 0x1, RZ ;  /* 0x000000011e1e7819 */ /* 0x000fe200000006ff */
[----:B------:R-:W2:Y:S01]  /*01b0*/  S2UR UR8, SR_CgaCtaId ;  /* 0x00000000000879c3 */ /* 0x000ea20000008800 */
[----:B------:R-:W-:Y:S01]  /*01c0*/  UMOV UR4, 0x400 ;  /* 0x0000040000047882 */ /* 0x000fe20000000000 */
[----:B------:R-:W-:Y:S02]  /*01d0*/  UIADD3.X UR10, URZ, UR10, URZ, UP0, !UPT ;  /* 0x0000000a3f0a7290 */ /* 0x000fe400087fe43f */
[----:B------:R-:W-:Y:S02]  /*01e0*/  USHF.R.S64 UR6, UR11, 0x1, UR13 ;  /* 0x000000010b067899 */ /* 0x000fe4000800100d */
[----:B------:R-:W-:Y:S02]  /*01f0*/  USHF.R.S64 UR12, UR12, 0x1, UR10 ;  /* 0x000000010c0c7899 */ /* 0x000fe4000800100a */
[----:B------:R-:W-:Y:S02]  /*0200*/  USHF.R.S32.HI UR11, URZ, 0x1, UR13 ;  /* 0x000000013f0b7899 */ /* 0x000fe4000801140d */
[----:B------:R-:W-:-:S02]  /*0210*/  USHF.R.S32.HI UR10, URZ, 0x1, UR10 ;  /* 0x000000013f0a7899 */ /* 0x000fc4000801140a */
[----:B------:R-:W-:Y:S02]  /*0220*/  USHF.L.U64.HI UR11, UR6, 0x2, UR11 ;  /* 0x00000002060b7899 */ /* 0x000fe4000801020b */
[----:B------:R-:W-:Y:S01]  /*0230*/  USHF.L.U64.HI UR10, UR12, 0x2, UR10 ;  /* 0x000000020c0a7899 */ /* 0x000fe2000801020a */
[----:B0-----:R-:W-:Y:S01]  /*0240*/  IMAD R28, R3, UR16, R2 ;  /* 0x00000010031c7c24 */ /* 0x001fe2000f8e0202 */
[----:B------:R-:W-:Y:S01]  /*0250*/  SHF.R.S32.HI R2, RZ, 0x1f, R29 ;  /* 0x0000001fff027819 */ /* 0x000fe2000001141d */
[----:B------:R-:W-:-:S03]  /*0260*/  UMOV UR7, UR9 ;  /* 0x0000000900077c82 */ /* 0x000fc60008000000 */
[----:B------:R-:W-:Y:S01]  /*0270*/  ISETP.GE.U32.AND P1, PT, R28, UR18, PT ;  /* 0x000000121c007c0c */ /* 0x000fe2000bf26070 */
[----:B------:R-:W-:Y:S01]  /*0280*/  ULDC.U8 UR18, c[0x0][0x2a4] ;  /* 0x0000a90000127ab9 */ /* 0x000fe20000000000 */
[----:B------:R-:W-:Y:S01]  /*0290*/  SHF.R.S32.HI R3, RZ, 0x1f, R28 ;  /* 0x0000001fff037819 */ /* 0x000fe2000001141c */
[----:B--2---:R-:W-:Y:S01]  /*02a0*/  ULEA UR4, UR8, UR4, 0x18 ;  /* 0x0000000408047291 */ /* 0x004fe2000f8ec03f */
[----:B------:R-:W-:Y:S02]  /*02b0*/  LEA.HI R2, R2, R29, RZ, 0x5 ;  /* 0x0000001d02027211 */ /* 0x000fe400078f28ff */
[----:B------:R-:W-:Y:S02]  /*02c0*/  ISETP.GE.AND.EX P1, PT, R3, UR19, PT, P1 ;  /* 0x0000001303007c0c */ /* 0x000fe4000bf26310 */
[----:B------:R-:W-:Y:S02]  /*02d0*/  SHF.R.S32.HI R2, RZ, 0x5, R2 ;  /* 0x00000005ff027819 */ /* 0x000fe40000011402 */
[----:B------:R-:W-:-:S02]  /*02e0*/  ISETP.LT.U32.AND P1, PT, R29, 0x2a0, !P1 ;  /* 0x000002a01d00780c */ /* 0x000fc40004f21070 */
[----:B------:R-:W-:Y:S02]  /*02f0*/  IADD3 R27, R28, 0x20, RZ ;  /* 0x000000201c1b7810 */ /* 0x000fe40007ffe0ff */
[----:B------:R-:W-:Y:S01]  /*0300*/  LEA R2, R2, UR4, 0x3 ;  /* 0x0000000402027c11 */ /* 0x000fe2000f8e18ff */
[----:B-1----:R-:W-:-:S08]  /*0310*/  UMOV UR4, URZ ;  /* 0x0000003f00047c82 */ /* 0x002fd00008000000 */
.L_x_252:
        /* <DEDUP_REMOVED lines=32> */
[----:B------:R-:W-:-:S02]  /*0520*/  SHF.R.S32.HI R5, RZ, 0x1f, R27 ;  /* 0x0000001fff057819 */ /* 0x000fc4000001141b */
[----:B------:R-:W-:Y:S02]  /*0530*/  ISETP.GE.U32.AND P0, PT, R27, UR8, PT ;  /* 0x000000081b007c0c */ /* 0x000fe4000bf06070 */
[----:B------:R-:W-:Y:S02]  /*0540*/  ISETP.NE.AND P3, PT, R11, RZ, PT ;  /* 0x000000ff0b00720c */ /* 0x000fe40003f65270 */
[----:B------:R-:W-:Y:S02]  /*0550*/  LOP3.LUT R11, RZ, R11, RZ, 0x33, !PT ;  /* 0x0000000bff0b7212 */ /* 0x000fe400078e33ff */
[----:B------:R-:W-:Y:S02]  /*0560*/  @!P4 IADD3 R4, -R4, RZ, RZ ;  /* 0x000000ff0404c210 */ /* 0x000fe40007ffe1ff */
[----:B------:R-:W-:Y:S02]  /*0570*/  @P5 IADD3 R7, R7, 0x1, RZ ;  /* 0x0000000107075810 */ /* 0x000fe40007ffe0ff */
[----:B------:R-:W-:Y:S01]  /*0580*/  ISETP.GE.AND.EX P0, PT, R5, UR9, PT, P0 ;  /* 0x0000000905007c0c */ /* 0x000fe2000bf06300 */
[----:B------:R-:W-:Y:S01]  /*0590*/  ULDC.64 UR8, c[0x0][0x298] ;  /* 0x0000a60000087ab9 */ /* 0x000fe20000000a00 */
[----:B------:R-:W-:-:S02]  /*05a0*/  SEL R32, R11, R4, !P3 ;  /* 0x000000040b207207 */ /* 0x000fc40005800000 */
[----:B------:R-:W-:Y:S02]  /*05b0*/  @!P2 IADD3 R7, -R7, RZ, RZ ;  /* 0x000000ff0707a210 */ /* 0x000fe40007ffe1ff */
[----:B------:R-:W-:Y:S01]  /*05c0*/  ISETP.GT.U32.OR P0, PT, R29, 0x29f, P0 ;  /* 0x0000029f1d00780c */ /* 0x000fe20000704470 */
[----:B------:R-:W-:Y:S01]  /*05d0*/  IMAD R15, R32, 0x2a, RZ ;  /* 0x0000002a200f7824 */ /* 0x000fe200078e02ff */
[----:B------:R-:W-:Y:S02]  /*05e0*/  SEL R7, R11, R7, !P3 ;  /* 0x000000070b077207 */ /* 0x000fe40005800000 */
[----:B------:R-:W-:Y:S01]  /*05f0*/  SHF.R.S32.HI R6, RZ, 0x1f, R30 ;  /* 0x0000001fff067819 */ /* 0x000fe2000001141e */
[----:B------:R-:W0:Y:S01]  /*0600*/  @P1 LDC.64 R10, c[0x0][0x228] ;  /* 0x00008a00ff0a1b82 */ /* 0x000e220000000a00 */
[----:B------:R-:W-:Y:S02]  /*0610*/  IADD3 R34, P2, R30, R15, RZ ;  /* 0x0000000f1e227210 */ /* 0x000fe40007f5e0ff */
[----:B------:R-:W-:-:S02]  /*0620*/  SHF.R.S32.HI R4, RZ, 0x1f, R7 ;  /* 0x0000001fff047819 */ /* 0x000fc40000011407 */
[----:B------:R-:W-:-:S03]  /*0630*/  LEA.HI.X.SX32 R35, R15, R6, 0x1, P2 ;  /* 0x000000060f237211 */ /* 0x000fc600010f0eff */
[----:B------:R-:W-:Y:S01]  /*0640*/  IMAD R4, R4, UR8, RZ ;  /* 0x0000000804047c24 */ /* 0x000fe2000f8e02ff */
[----:B------:R-:W4:Y:S01]  /*0650*/  @!P0 LDC.64 R16, c[0x0][0x288] ;  /* 0x0000a200ff108b82 */ /* 0x000f220000000a00 */
[----:B------:R-:W-:-:S04]  /*0660*/  IMAD.WIDE.U32 R34, R7, UR8, R34 ;  /* 0x0000000807227c25 */ /* 0x000fc8000f8e0022 */
[----:B------:R-:W-:Y:S01]  /*0670*/  IMAD R37, R7, UR9, R4 ;  /* 0x0000000907257c24 */ /* 0x000fe2000f8e0204 */
[----:B------:R-:W-:Y:S01]  /*0680*/  @P1 MOV R36, R34 ;  /* 0x0000002200241202 */ /* 0x000fe20000000f00 */
[-C--:B-1----:R-:W-:Y:S01]  /*0690*/  @P1 IMAD R4, R3, R20.reuse, RZ ;  /* 0x0000001403041224 */ /* 0x082fe200078e02ff */
[----:B------:R-:W1:Y:S02]  /*06a0*/  @!P0 LDC.64 R12, c[0x0][0x230] ;  /* 0x00008c00ff0c8b82 */ /* 0x000e640000000a00 */
[----:B------:R-:W-:Y:S01]  /*06b0*/  IADD3 R37, R35, R37, RZ ;  /* 0x0000002523257210 */ /* 0x000fe20007ffe0ff */
[C---:B------:R-:W-:Y:S02]  /*06c0*/  @P1 IMAD R23, R28.reuse, R21, R4 ;  /* 0x000000151c171224 */ /* 0x040fe400078e0204 */
[----:B------:R-:W-:-:S03]  /*06d0*/  @P1 IMAD.WIDE.U32 R20, R28, R20, R36 ;  /* 0x000000141c141225 */ /* 0x000fc600078e0024 */
[----:B------:R-:W1:Y:S02]  /*06e0*/  @!P0 LDC.64 R6, c[0x0][0x228] ;  /* 0x00008a00ff068b82 */ /* 0x000e640000000a00 */
[----:B------:R-:W-:Y:S02]  /*06f0*/  @P1 IADD3 R21, R21, R23, RZ ;  /* 0x0000001715151210 */ /* 0x000fe40007ffe0ff */
[C---:B------:R-:W-:Y:S02]  /*0700*/  @P1 SHF.L.U32 R23, R20.reuse, 0x1, RZ ;  /* 0x0000000114171819 */ /* 0x040fe400000006ff */
[----:B------:R-:W-:Y:S01]  /*0710*/  @P1 SHF.L.U64.HI R4, R20, 0x1, R21 ;  /* 0x0000000114041819 */ /* 0x000fe20000010215 */
[----:B----4-:R-:W-:Y:S01]  /*0720*/  @!P0 IMAD R14, R5, R16, RZ ;  /* 0x00000010050e8224 */ /* 0x010fe200078e02ff */
[----:B------:R-:W-:Y:S02]  /*0730*/  @!P0 MOV R20, R34 ;  /* 0x0000002200148202 */ /* 0x000fe40000000f00 */
[----:B------:R-:W-:Y:S01]  /*0740*/  @!P0 MOV R21, R37 ;  /* 0x0000002500158202 */ /* 0x000fe20000000f00 */
[----:B------:R-:W-:Y:S01]  /*0750*/  @!P0 IMAD R17, R27, R17, R14 ;  /* 0x000000111b118224 */ /* 0x000fe200078e020e */
[----:B--2---:R-:W-:-:S02]  /*0760*/  @P1 IADD3 R18, P2, R23, R18, RZ ;  /* 0x0000001217121210 */ /* 0x004fc40007f5e0ff */
[----:B------:R-:W-:Y:S01]  /*0770*/  CS2R R24, SRZ ;  /* 0x0000000000187805 */ /* 0x000fe2000001ff00 */
[----:B------:R-:W-:Y:S01]  /*0780*/  @!P0 IMAD.WIDE.U32 R20, R27, R16, R20 ;  /* 0x000000101b148225 */ /* 0x000fe200078e0014 */
[----:B------:R-:W-:Y:S02]  /*0790*/  @P1 IADD3.X R19, R4, R19, RZ, P2, !PT ;  /* 0x0000001304131210 */ /* 0x000fe400017fe4ff */
[----:B0-----:R-:W-:Y:S02]  /*07a0*/  @P1 IADD3 R16, P2, R23, R10, RZ ;  /* 0x0000000a17101210 */ /* 0x001fe40007f5e0ff */
[----:B------:R-:W-:Y:S01]  /*07b0*/  @!P0 IADD3 R21, R21, R17, RZ ;  /* 0x0000001115158210 */ /* 0x000fe20007ffe0ff */
[----:B------:R-:W2:Y:S01]  /*07c0*/  @P1 LDG.E R25, desc[UR14][R18.64] ;  /* 0x0000000e12191981 */ /* 0x000ea2000c1e1900 */
[----:B------:R-:W-:-:S04]  /*07d0*/  @!P0 SHF.L.U32 R17, R20, 0x1, RZ ;  /* 0x0000000114118819 */ /* 0x000fc800000006ff */
[C---:B-1----:R-:W-:Y:S02]  /*07e0*/  @!P0 IADD3 R10, P3, R17.reuse, R12, RZ ;  /* 0x0000000c110a8210 */ /* 0x042fe40007f7e0ff */
[----:B------:R-:W-:Y:S02]  /*07f0*/  @!P0 IADD3 R6, P4, R17, R6, RZ ;  /* 0x0000000611068210 */ /* 0x000fe40007f9e0ff */
[----:B------:R-:W-:-:S05]  /*0800*/  @P1 IADD3.X R17, R4, R11, RZ, P2, !PT ;  /* 0x0000000b04111210 */ /* 0x000fca00017fe4ff */
[----:B------:R-:W5:Y:S01]  /*0810*/  @P1 LDG.E R24, desc[UR14][R16.64] ;  /* 0x0000000e10181981 */ /* 0x000f62000c1e1900 */
[----:B------:R-:W-:Y:S01]  /*0820*/  HFMA2.MMA R26, -RZ, RZ, 0, 0 ;  /* 0x00000000ff1a7435 */ /* 0x000fe200000001ff */
[----:B------:R-:W-:Y:S02]  /*0830*/  @!P0 SHF.L.U64.HI R20, R20, 0x1, R21 ;  /* 0x0000000114148819 */ /* 0x000fe40000010215 */
[----:B------:R-:W-:Y:S02]  /*0840*/  CS2R R22, SRZ ;  /* 0x0000000000167805 */ /* 0x000fe4000001ff00 */
[C---:B------:R-:W-:Y:S02]  /*0850*/  @!P0 IADD3.X R11, R20.reuse, R13, RZ, P3, !PT ;  /* 0x0000000d140b8210 */ /* 0x040fe40001ffe4ff */
[----:B------:R-:W-:-:S03]  /*0860*/  @!P0 IADD3.X R7, R20, R7, RZ, P4, !PT ;  /* 0x0000000714078210 */ /* 0x000fc600027fe4ff */
[----:B------:R2:W5:Y:S04]  /*0870*/  @!P0 LDG.E R26, desc[UR14][R10.64] ;  /* 0x0000000e0a1a8981 */ /* 0x000568000c1e1900 */
[----:B------:R0:W5:Y:S01]  /*0880*/  @!P0 LDG.E R22, desc[UR14][R6.64] ;  /* 0x0000000e06168981 */ /* 0x000162000c1e1900 */
[----:B------:R-:W-:Y:S01]  /*0890*/  UMOV UR13, 0x3f800000 ;  /* 0x3f800000000d7882 */ /* 0x000fe20000000000 */
[----:B------:R-:W-:Y:S01]  /*08a0*/  BSSY B0, `(.L_x_226) ;  /* 0x0000024000007945 */ /* 0x000fe20003800000 */
[----:B------:R-:W-:Y:S02]  /*08b0*/  ISETP.NE.AND P2, PT, RZ, UR18, PT ;  /* 0x00000012ff007c0c */ /* 0x000fe4000bf45270 */
[----:B------:R-:W-:Y:S02]  /*08c0*/  CS2R R20, SRZ ;  /* 0x0000000000147805 */ /* 0x000fe4000001ff00 */
        /* <DEDUP_REMOVED lines=8> */
[----:B------:R-:W1:Y:S01]  /*0950*/  @P0 MUFU.RSQ R8, R8 ;  /* 0x0000000800080308 */ /* 0x000e620000001400 */
[----:B------:R-:W-:Y:S01]  /*0960*/  HFMA2.MMA R4, -RZ, RZ, 0, 0 ;  /* 0x00000000ff047435 */ /* 0x000fe200000001ff */
[----:B-1----:R-:W-:Y:S02]  /*0970*/  @P0 R2UR UR8, R8 ;  /* 0x00000000080802ca */ /* 0x002fe400000e0000 */
[----:B------:R-:W-:-:S11]  /*0980*/  ISETP.GT.U32.AND P0, PT, R29, 0x29f, PT ;  /* 0x0000029f1d00780c */ /* 0x000fd60003f04070 */
[----:B------:R-:W-:Y:S01]  /*0990*/  @UP0 UMOV UR13, UR8 ;  /* 0x00000008000d0c82 */ /* 0x000fe20008000000 */
[C---:B--2---:R-:W-:Y:S02]  /*09a0*/  PRMT R10, R25.reuse, 0x7632, R10 ;  /* 0x00007632190a7816 */ /* 0x044fe4000000000a */
[----:B------:R-:W-:Y:S02]  /*09b0*/  SHF.L.U32 R11, R25, 0x10, RZ ;  /* 0x00000010190b7819 */ /* 0x000fe400000006ff */
[----:B------:R-:W-:Y:S01]  /*09c0*/  SHF.L.U32 R10, R10, 0x10, RZ ;  /* 0x000000100a0a7819 */ /* 0x000fe200000006ff */
[----:B0-----:R-:W-:Y:S06]  /*09d0*/  @P0 BRA `(.L_x_227) ;  /* 0x0000000000400947 */ /* 0x001fec0003800000 */
[----:B------:R-:W-:Y:S01]  /*09e0*/  ISETP.NE.AND P0, PT, RZ, UR18, PT ;  /* 0x00000012ff007c0c */ /* 0x000fe2000bf05270 */
[----:B------:R-:W0:Y:S01]  /*09f0*/  LDC.64 R8, c[0x0][0x238] ;  /* 0x00008e00ff087b82 */ /* 0x000e220000000a00 */
[----:B------:R-:W-:-:S04]  /*0a00*/  IADD3 R15, R30, R15, RZ ;  /* 0x0000000f1e0f7210 */ /* 0x000fc80007ffe0ff */
[----:B------:R-:W-:-:S07]  /*0a10*/  SHF.R.S32.HI R4, RZ, 0x1f, R15 ;  /* 0x0000001fff047819 */ /* 0x000fce000001140f */
[----:B------:R-:W1:Y:S01]  /*0a20*/  @P0 LDC.64 R6, c[0x0][0x240] ;  /* 0x00009000ff060b82 */ /* 0x000e620000000a00 */
[----:B0-----:R-:W-:-:S05]  /*0a30*/  IMAD.WIDE R8, R15, 0x2, R8 ;  /* 0x000000020f087825 */ /* 0x001fca00078e0208 */
[----:B------:R-:W2:Y:S01]  /*0a40*/  LDG.E.U16 R23, desc[UR14][R8.64] ;  /* 0x0000000e08177981 */ /* 0x000ea2000c1e1500 */
[----:B-1----:R-:W-:-:S04]  /*0a50*/  @P0 LEA R6, P3, R15, R6, 0x1 ;  /* 0x000000060f060211 */ /* 0x002fc800078608ff */
[----:B------:R-:W-:Y:S02]  /*0a60*/  @P0 LEA.HI.X R7, R15, R7, R4, 0x1, P3 ;  /* 0x000000070f070211 */ /* 0x000fe400018f0c04 */
[----:B------:R-:W3:Y:S04]  /*0a70*/  LDG.E.U16 R4, desc[UR14][R8.64+0x2] ;  /* 0x0000020e08047981 */ /* 0x000ee8000c1e1500 */
[----:B------:R-:W4:Y:S04]  /*0a80*/  @P0 LDG.E.U16 R13, desc[UR14][R6.64] ;  /* 0x0000000e060d0981 */ /* 0x000f28000c1e1500 */
[----:B------:R-:W4:Y:S01]  /*0a90*/  @P0 LDG.E.U16 R12, desc[UR14][R6.64+0x2] ;  /* 0x0000020e060c0981 */ /* 0x000f22000c1e1500 */
[----:B--2---:R-:W-:-:S02]  /*0aa0*/  SHF.L.U32 R23, R23, 0x10, RZ ;  /* 0x0000001017177819 */ /* 0x004fc400000006ff */
[----:B---3--:R-:W-:Y:S02]  /*0ab0*/  SHF.L.U32 R4, R4, 0x10, RZ ;  /* 0x0000001004047819 */ /* 0x008fe400000006ff */
[----:B----4-:R-:W-:Y:S02]  /*0ac0*/  @P0 SHF.L.U32 R20, R13, 0x10, RZ ;  /* 0x000000100d140819 */ /* 0x010fe400000006ff */
[----:B------:R-:W-:-:S07]  /*0ad0*/  @P0 SHF.L.U32 R21, R12, 0x10, RZ ;  /* 0x000000100c150819 */ /* 0x000fce00000006ff */
.L_x_227:
[----:B------:R-:W-:Y:S05]  /*0ae0*/  BSYNC B0 ;  /* 0x0000000000007941 */ /* 0x000fea0003800000 */
.L_x_226:
[----:B-----5:R-:W-:Y:S01]  /*0af0*/  PRMT R9, R24, 0x7632, R9 ;  /* 0x0000763218097816 */ /* 0x020fe20000000009 */
        /* <DEDUP_REMOVED lines=25> */
.L_x_228:
[----:B------:R-:W-:Y:S01]  /*0c90*/  FMUL.FTZ R8, R10, R23 ;  /* 0x000000170a087220 */ /* 0x000fe20000410000 */
[C---:B------:R-:W-:Y:S01]  /*0ca0*/  PRMT R13, R26.reuse, 0x7632, R13 ;  /* 0x000076321a0d7816 */ /* 0x040fe2000000000d */
[----:B------:R-:W-:Y:S01]  /*0cb0*/  FMUL.FTZ R15, R9, R4 ;  /* 0x00000004090f7220 */ /* 0x000fe20000410000 */
[----:B------:R-:W-:Y:S01]  /*0cc0*/  SHF.L.U32 R14, R26, 0x10, RZ ;  /* 0x000000101a0e7819 */ /* 0x000fe200000006ff */
[----:B------:R-:W-:Y:S01]  /*0cd0*/  FFMA.FTZ R11, R7, R8, RZ ;  /* 0x00000008070b7223 */ /* 0x000fe200000100ff */
[----:B------:R-:W-:Y:S01]  /*0ce0*/  SHF.L.U32 R13, R13, 0x10, RZ ;  /* 0x000000100d0d7819 */ /* 0x000fe200000006ff */
[----:B------:R-:W-:Y:S02]  /*0cf0*/  FADD.FTZ R12, RZ, R8 ;  /* 0x00000008ff0c7221 */ /* 0x000fe40000010000 */
[--C-:B------:R-:W-:Y:S01]  /*0d00*/  FFMA.FTZ R8, R6, R15, R11.reuse ;  /* 0x0000000f06087223 */ /* 0x100fe2000001000b */
[----:B------:R-:W-:Y:S01]  /*0d10*/  FADD.FTZ R14, R14, -UR19 ;  /* 0x800000130e0e7e21 */ /* 0x000fe20008010000 */
[----:B------:R-:W-:Y:S01]  /*0d20*/  PRMT R11, R22, 0x7632, R11 ;  /* 0x00007632160b7816 */ /* 0x000fe2000000000b */
[----:B------:R-:W-:Y:S01]  /*0d30*/  FADD.FTZ R16, R13, -UR19 ;  /* 0x800000130d107e21 */ /* 0x000fe20008010000 */
[----:B------:R-:W-:Y:S01]  /*0d40*/  FADD.FTZ R15, R15, R12 ;  /* 0x0000000c0f0f7221 */ /* 0x000fe20000010000 */
        /* <DEDUP_REMOVED lines=18> */
[----:B-1----:R-:W-:Y:S01]  /*0e70*/  FMUL.FTZ R11, R11, R18 ;  /* 0x000000120b0b7220 */ /* 0x002fe20000410000 */
[----:B------:R-:W-:Y:S02]  /*0e80*/  FADD.FTZ R18, -R18, 1 ;  /* 0x3f80000012127421 */ /* 0x000fe40000010100 */
[----:B------:R-:W-:Y:S02]  /*0e90*/  FMUL.FTZ R12, R12, R31 ;  /* 0x0000001f0c0c7220 */ /* 0x000fe40000410000 */
[----:B------:R-:W-:-:S04]  /*0ea0*/  FFMA.FTZ R16, R17, R18, 1 ;  /* 0x3f80000011107423 */ /* 0x000fc80000010012 */
[----:B------:R-:W-:-:S07]  /*0eb0*/  FMUL.FTZ R11, R11, R16 ;  /* 0x000000100b0b7220 */ /* 0x000fce0000410000 */
.L_x_229:
[----:B------:R-:W-:Y:S01]  /*0ec0*/  FMUL.FTZ R16, R12, R23 ;  /* 0x000000170c107220 */ /* 0x000fe20000410000 */
[----:B------:R-:W-:Y:S01]  /*0ed0*/  ISETP.GT.AND P0, PT, R0, 0x1e, PT ;  /* 0x0000001e0000780c */ /* 0x000fe20003f04270 */
[----:B------:R-:W0:Y:S01]  /*0ee0*/  S2UR UR17, SR_CgaCtaId ;  /* 0x00000000001179c3 */ /* 0x000e220000008800 */
[----:B------:R-:W-:Y:S01]  /*0ef0*/  UMOV UR9, 0x400 ;  /* 0x0000040000097882 */ /* 0x000fe20000000000 */
[----:B------:R-:W-:Y:S01]  /*0f00*/  FFMA.FTZ R17, R13, R16, R8 ;  /* 0x000000100d117223 */ /* 0x000fe20000010008 */
[----:B------:R-:W-:Y:S01]  /*0f10*/  FADD.FTZ R19, R15, R16 ;  /* 0x000000100f137221 */ /* 0x000fe20000010000 */
[----:B------:R-:W-:Y:S01]  /*0f20*/  FMUL.FTZ R16, R11, R4 ;  /* 0x000000040b107220 */ /* 0x000fe20000410000 */
[----:B------:R-:W-:Y:S01]  /*0f30*/  FFMA.FTZ R18, R7, R10, RZ ;  /* 0x0000000a07127223 */ /* 0x000fe200000100ff */
[----:B------:R-:W-:Y:S01]  /*0f40*/  UIADD3 UR8, UR9, 0xd0, URZ ;  /* 0x000000d009087890 */ /* 0x000fe2000fffe03f */
[C---:B------:R-:W-:Y:S01]  /*0f50*/  ISETP.NE.AND P3, PT, R29.reuse, RZ, PT ;  /* 0x000000ff1d00720c */ /* 0x040fe20003f65270 */
[----:B------:R-:W-:Y:S01]  /*0f60*/  FFMA.FTZ R15, R14, R16, R17 ;  /* 0x000000100e0f7223 */ /* 0x000fe20000010011 */
[----:B------:R-:W-:Y:S01]  /*0f70*/  FADD.FTZ R16, R16, R19 ;  /* 0x0000001310107221 */ /* 0x000fe20000010000 */
[----:B------:R-:W-:Y:S01]  /*0f80*/  FADD.FTZ R7, RZ, R10 ;  /* 0x0000000aff077221 */ /* 0x000fe20000010000 */
[----:B------:R-:W-:Y:S01]  /*0f90*/  BSSY B0, `(.L_x_230) ;  /* 0x000005c000007945 */ /* 0x000fe20003800000 */
[----:B------:R-:W-:Y:S01]  /*0fa0*/  ISETP.GT.U32.AND P4, PT, R29, 0x14, PT ;  /* 0x000000141d00780c */ /* 0x000fe20003f84070 */
[----:B------:R-:W1:Y:S01]  /*0fb0*/  SHFL.DOWN PT, R8, R15, 0x1, 0x1f ;  /* 0x08201f000f087f89 */ /* 0x000e6200000e0000 */
[----:B------:R-:W-:-:S03]  /*0fc0*/  FADD.FTZ R10, R7, R12 ;  /* 0x0000000c070a7221 */ /* 0x000fc60000010000 */
[----:B------:R-:W2:Y:S01]  /*0fd0*/  SHFL.DOWN PT, R17, R16, 0x1, 0x1f ;  /* 0x08201f0010117f89 */ /* 0x000ea200000e0000 */
        /* <DEDUP_REMOVED lines=23> */
[----:B------:R-:W-:Y:S01]  /*1150*/  FFMA.FTZ R8, R13, R12, R18 ;  /* 0x0000000c0d087223 */ /* 0x000fe20000010012 */
[----:B------:R-:W-:Y:S01]  /*1160*/  FFMA.FTZ R13, R6, R9, RZ ;  /* 0x00000009060d7223 */ /* 0x000fe200000100ff */
[----:B------:R-:W-:Y:S01]  /*1170*/  FADD.FTZ R6, RZ, R9 ;  /* 0x00000009ff067221 */ /* 0x000fe20000010000 */
[----:B-1----:R-:W-:Y:S01]  /*1180*/  @!P0 FADD.FTZ R16, R16, R17 ;  /* 0x0000001110108221 */ /* 0x002fe20000010000 */
[----:B------:R-:W-:Y:S01]  /*1190*/  ISETP.NE.AND P0, PT, R0, RZ, PT ;  /* 0x000000ff0000720c */ /* 0x000fe20003f05270 */
[----:B------:R-:W-:Y:S01]  /*11a0*/  FFMA.FTZ R9, R14, R11, R13 ;  /* 0x0000000b0e097223 */ /* 0x000fe2000001000d */
[----:B------:R-:W-:Y:S01]  /*11b0*/  FADD.FTZ R11, R6, R11 ;  /* 0x0000000b060b7221 */ /* 0x000fe20000010000 */
[----:B------:R-:W-:-:S02]  /*11c0*/  MOV R6, R15 ;  /* 0x0000000f00067202 */ /* 0x000fc40000000f00 */
[----:B------:R-:W-:Y:S02]  /*11d0*/  MOV R7, R16 ;  /* 0x0000001000077202 */ /* 0x000fe40000000f00 */
[----:B------:R0:W-:Y:S06]  /*11e0*/  STS.128 [R31], R8 ;  /* 0x000000081f007388 */ /* 0x0001ec0000000c00 */
[----:B------:R0:W-:Y:S01]  /*11f0*/  @!P0 STS.64 [R2+0x18], R6 ;  /* 0x0000180602008388 */ /* 0x0001e20000000a00 */
[----:B------:R-:W-:Y:S06]  /*1200*/  BAR.SYNC.DEFER_BLOCKING 0x0 ;  /* 0x0000000000007b1d */ /* 0x000fec0000010000 */
[----:B------:R-:W-:Y:S05]  /*1210*/  @P3 BRA `(.L_x_231) ;  /* 0x0000000000cc3947 */ /* 0x000fea0003800000 */
[----:B------:R-:W-:-:S09]  /*1220*/  ULEA UR8, UR17, UR9, 0x18 ;  /* 0x0000000911087291 */ /* 0x000fd2000f8ec03f */
[----:B------:R-:W1:Y:S04]  /*1230*/  LDS.128 R16, [UR8+0x20] ;  /* 0x00002008ff107984 */ /* 0x000e680008000c00 */
[----:B------:R-:W2:Y:S01]  /*1240*/  LDS.128 R12, [UR8+0x30] ;  /* 0x00003008ff0c7984 */ /* 0x000ea20008000c00 */
        /* <DEDUP_REMOVED lines=48> */
.L_x_231:
[----:B------:R-:W-:Y:S05]  /*1550*/  BSYNC B0 ;  /* 0x0000000000007941 */ /* 0x000fea0003800000 */
.L_x_230:
        /* <DEDUP_REMOVED lines=158> */
.L_x_233:
[----:B------:R-:W-:Y:S05]  /*1f40*/  BSYNC B0 ;  /* 0x0000000000007941 */ /* 0x000fea0003800000 */
.L_x_232:
        /* <DEDUP_REMOVED lines=15> */
[----:B--2---:R-:W-:Y:S02]  /*2040*/  LEA R18, P5, R13, R18, 0x2 ;  /* 0x000000120d127211 */ /* 0x004fe400078a10ff */
[C---:B------:R-:W-:Y:S02]  /*2050*/  IADD3.X R13, R19.reuse, UR11, RZ, P4, !PT ;  /* 0x0000000b130d7c10 */ /* 0x040fe4000a7fe4ff */
[----:B------:R-:W-:-:S03]  /*2060*/  IADD3.X R19, R19, UR10, RZ, P5, !PT ;  /* 0x0000000a13137c10 */ /* 0x000fc6000affe4ff */
[----:B------:R1:W-:Y:S04]  /*2070*/  REDG.E.ADD.F32.FTZ.RN.STRONG.GPU desc[UR14][R12.64], R9 ;  /* 0x000000090c0079a6 */ /* 0x0003e8000c10f38e */
[----:B------:R1:W-:Y:S04]  /*2080*/  REDG.E.ADD.F32.FTZ.RN.STRONG.GPU desc[UR14][R32.64], R10 ;  /* 0x0000000a200079a6 */ /* 0x0003e8000c10f38e */
[----:B------:R1:W-:Y:S02]  /*2090*/  REDG.E.ADD.F32.FTZ.RN.STRONG.GPU desc[UR14][R18.64], R11 ;  /* 0x0000000b120079a6 */ /* 0x0003e4000c10f38e */
.L_x_235:
[----:B------:R-:W-:Y:S05]  /*20a0*/  BSYNC B0 ;  /* 0x0000000000007941 */ /* 0x000fea0003800000 */
.L_x_234:
[----:B------:R-:W-:Y:S02]  /*20b0*/  PRMT R15, R24, 0x7632, R15 ;  /* 0x00007632180f7816 */ /* 0x000fe4000000000f */
[----:B-1----:R-:W-:Y:S02]  /*20c0*/  PRMT R13, R26, 0x7632, R13 ;  /* 0x000076321a0d7816 */ /* 0x002fe4000000000d */
        /* <DEDUP_REMOVED lines=35> */
.L_x_238:
[----:B------:R-:W2:Y:S04]  /*2300*/  LDG.E.STRONG.GPU R17, desc[UR14][R8.64] ;  /* 0x0000000e08117981 */ /* 0x000ea8000c1ef900 */
[----:B--2---:R-:W-:Y:S01]  /*2310*/  CCTL.IVALL ;  /* 0x00000000ff00798f */ /* 0x004fe20002000000 */
[----:B------:R-:W-:Y:S05]  /*2320*/  YIELD ;  /* 0x0000000000007946 */ /* 0x000fea0003800000 */
[----:B------:R-:W-:-:S13]  /*2330*/  ISETP.NE.AND P0, PT, R17, R31, PT ;  /* 0x0000001f1100720c */ /* 0x000fda0003f05270 */
[----:B------:R-:W-:Y:S05]  /*2340*/  @P0 BRA `(.L_x_238) ;  /* 0xfffffffc00ec0947 */ /* 0x000fea000383ffff */
.L_x_237:
        /* <DEDUP_REMOVED lines=17> */
.L_x_242:
[----:B------:R-:W-:-:S13]  /*2460*/  ISETP.EQ.OR P4, PT, R18, UR16, P3 ;  /* 0x0000001012007c0c */ /* 0x000fda0009f82670 */
[----:B------:R-:W-:-:S04]  /*2470*/  @!P4 IMAD R9, R11, R18, R10 ;  /* 0x000000120b09c224 */ /* 0x000fc800078e020a */
[----:B------:R-:W-:-:S06]  /*2480*/  @!P4 IMAD.WIDE.U32 R8, R9, 0x8, R32 ;  /* 0x000000080908c825 */ /* 0x000fcc00078e0020 */
[----:B------:R-:W2:Y:S01]  /*2490*/  @!P4 LDG.E.64 R8, desc[UR14][R8.64] ;  /* 0x0000000e0808c981 */ /* 0x000ea2000c1e1b00 */
[----:B------:R-:W-:-:S04]  /*24a0*/  IADD3 R19, R18, 0x1, RZ ;  /* 0x0000000112137810 */ /* 0x000fc80007ffe0ff */
[----:B------:R-:W-:-:S13]  /*24b0*/  ISETP.EQ.OR P5, PT, R19, UR16, P3 ;  /* 0x0000001013007c0c */ /* 0x000fda0009fa2670 */
[----:B------:R-:W-:Y:S02]  /*24c0*/  @!P5 IMAD R19, R11, R19, R10 ;  /* 0x000000130b13d224 */ /* 0x000fe400078e020a */
[----:B--2---:R-:W-:Y:S01]  /*24d0*/  @!P4 FADD.FTZ R6, R6, R8 ;  /* 0x000000080606c221 */ /* 0x004fe20000010000 */
[----:B------:R-:W-:Y:S01]  /*24e0*/  @!P4 FADD.FTZ R7, R7, R9 ;  /* 0x000000090707c221 */ /* 0x000fe20000010000 */
        /* <DEDUP_REMOVED lines=106> */
.L_x_241:
[----:B------:R-:W-:-:S13]  /*2b90*/  ISETP.GT.AND P4, PT, R17, 0x4, PT ;  /* 0x000000041100780c */ /* 0x000fda0003f84270 */
[----:B------:R-:W-:Y:S05]  /*2ba0*/  @!P4 BRA `(.L_x_243) ;  /* 0x0000000000ecc947 */ /* 0x000fea0003800000 */
        /* <DEDUP_REMOVED lines=59> */
.L_x_243:
[----:B------:R-:W-:-:S13]  /*2f60*/  ISETP.NE.OR P0, PT, R17, RZ, P0 ;  /* 0x000000ff1100720c */ /* 0x000fda0000705670 */
[----:B------:R-:W-:Y:S05]  /*2f70*/  @!P0 BRA `(.L_x_239) ;  /* 0x00000000007c8947 */ /* 0x000fea0003800000 */
.L_x_240:
        /* <DEDUP_REMOVED lines=31> */
.L_x_239:
        /* <DEDUP_REMOVED lines=11> */
.L_x_245:
[----:B------:R-:W-:Y:S05]  /*3220*/  BSYNC B0 ;  /* 0x0000000000007941 */ /* 0x000fea0003800000 */
.L_x_244:
        /* <DEDUP_REMOVED lines=16> */
.L_x_236:
[----:B------:R-:W1:Y:S01]  /*3330*/  S2UR UR9, SR_CgaCtaId ;  /* 0x00000000000979c3 */ /* 0x000e620000008800 */
[----:B------:R-:W-:Y:S01]  /*3340*/  UMOV UR8, 0x400 ;  /* 0x0000040000087882 */ /* 0x000fe20000000000 */
[----:B------:R-:W-:Y:S02]  /*3350*/  SHF.L.U32 R25, R25, 0x10, RZ ;  /* 0x0000001019197819 */ /* 0x000fe400000006ff */
[----:B------:R-:W-:Y:S02]  /*3360*/  SHF.L.U32 R14, R14, 0x10, RZ ;  /* 0x000000100e0e7819 */ /* 0x000fe400000006ff */
[----:B------:R-:W-:Y:S02]  /*3370*/  SHF.L.U32 R26, R26, 0x10, RZ ;  /* 0x000000101a1a7819 */ /* 0x000fe400000006ff */
[----:B------:R-:W-:Y:S02]  /*3380*/  SHF.L.U32 R13, R13, 0x10, RZ ;  /* 0x000000100d0d7819 */ /* 0x000fe400000006ff */
[----:B------:R-:W-:-:S02]  /*3390*/  SHF.L.U32 R24, R24, 0x10, RZ ;  /* 0x0000001018187819 */ /* 0x000fc400000006ff */
[----:B------:R-:W-:Y:S01]  /*33a0*/  SHF.L.U32 R15, R15, 0x10, RZ ;  /* 0x000000100f0f7819 */ /* 0x000fe200000006ff */
[----:B------:R-:W-:Y:S01]  /*33b0*/  FADD.FTZ R13, R13, -UR19 ;  /* 0x800000130d0d7e21 */ /* 0x000fe20008010000 */
[----:B-1----:R-:W-:-:S09]  /*33c0*/  ULEA UR8, UR9, UR8, 0x18 ;  /* 0x0000000809087291 */ /* 0x002fd2000f8ec03f */
[----:B------:R0:W-:Y:S01]  /*33d0*/  @!P3 STS.64 [UR8+0xc8], R6 ;  /* 0x0000c806ff00b988 */ /* 0x0001e20008000a08 */
[----:B------:R-:W-:Y:S01]  /*33e0*/  BAR.SYNC.DEFER_BLOCKING 0x0 ;  /* 0x0000000000007b1d */ /* 0x000fe20000010000 */
[----:B0-----:R-:W-:Y:S01]  /*33f0*/  FADD.FTZ R7, R25, -UR19 ;  /* 0x8000001319077e21 */ /* 0x001fe20008010000 */
[----:B------:R-:W-:Y:S01]  /*3400*/  FADD.FTZ R6, R14, -UR19 ;  /* 0x800000130e067e21 */ /* 0x000fe20008010000 */
[----:B------:R-:W-:Y:S02]  /*3410*/  FADD.FTZ R14, R26, -UR19 ;  /* 0x800000131a0e7e21 */ /* 0x000fe40008010000 */
[----:B------:R-:W-:Y:S01]  /*3420*/  FMUL.FTZ R7, R7, UR13 ;  /* 0x0000000d07077c20 */ /* 0x000fe20008410000 */
[----:B------:R-:W-:Y:S01]  /*3430*/  FMUL.FTZ R6, R6, UR13 ;  /* 0x0000000d06067c20 */ /* 0x000fe20008410000 */
[----:B------:R-:W0:Y:S01]  /*3440*/  LDS.64 R8, [UR8+0xc8] ;  /* 0x0000c808ff087984 */ /* 0x000e220008000a00 */
[----:B------:R-:W-:Y:S02]  /*3450*/  ULDC UR8, c[0x0][0x2bc] ;  /* 0x0000af0000087ab9 */ /* 0x000fe40000000800 */
[----:B0-----:R-:W-:Y:S01]  /*3460*/  FMUL.FTZ R10, R8, UR8 ;  /* 0x00000008080a7c20 */ /* 0x001fe20008410000 */
        /* <DEDUP_REMOVED lines=20> */
.L_x_246:
[----:B------:R-:W-:Y:S04]  /*35b0*/  BSSY B0, `(.L_x_247) ;  /* 0x0000014000007945 */ /* 0x000fe80003800000 */
[----:B------:R-:W-:Y:S05]  /*35c0*/  @!P1 BRA `(.L_x_248) ;  /* 0x0000000000489947 */ /* 0x000fea0003800000 */
        /* <DEDUP_REMOVED lines=18> */
.L_x_248:
[----:B------:R-:W-:Y:S05]  /*36f0*/  BSYNC B0 ;  /* 0x0000000000007941 */ /* 0x000fea0003800000 */
.L_x_247:
[----:B------:R-:W-:Y:S01]  /*3700*/  SHF.L.U32 R22, R22, 0x10, RZ ;  /* 0x0000001016167819 */ /* 0x000fe200000006ff */
[----:B0-----:R-:W-:Y:S01]  /*3710*/  FMUL.FTZ R9, R14, UR13 ;  /* 0x0000000d0e097c20 */ /* 0x001fe20008410000 */
        /* <DEDUP_REMOVED lines=21> */
.L_x_249:
[----:B------:R-:W-:Y:S01]  /*3870*/  ULDC.64 UR8, c[0x0][0x290] ;  /* 0x0000a40000087ab9 */ /* 0x000fe20000000a00 */
[----:B------:R-:W-:Y:S01]  /*3880*/  BSSY B0, `(.L_x_250) ;  /* 0x0000016000007945 */ /* 0x000fe20003800000 */
[----:B------:R-:W-:-:S04]  /*3890*/  ISETP.GE.U32.AND P0, PT, R27, UR8, PT ;  /* 0x000000081b007c0c */ /* 0x000fc8000bf06070 */
[----:B------:R-:W-:-:S04]  /*38a0*/  ISETP.GE.AND.EX P0, PT, R5, UR9, PT, P0 ;  /* 0x0000000905007c0c */ /* 0x000fc8000bf06300 */
[----:B------:R-:W-:-:S13]  /*38b0*/  ISETP.GT.U32.OR P0, PT, R29, 0x29f, P0 ;  /* 0x0000029f1d00780c */ /* 0x000fda0000704470 */
[----:B------:R-:W-:Y:S05]  /*38c0*/  @P0 BRA `(.L_x_251) ;  /* 0x0000000000440947 */ /* 0x000fea0003800000 */
[----:B------:R-:W-:Y:S01]  /*38d0*/  ULDC.64 UR8, c[0x0][0x288] ;  /* 0x0000a20000087ab9 */ /* 0x000fe20000000a00 */
[----:B------:R-:W-:Y:S01]  /*38e0*/  MOV R35, R37 ;  /* 0x0000002500237202 */ /* 0x000fe20000000f00 */
[C-C-:B------:R-:W-:Y:S01]  /*38f0*/  FFMA.FTZ R9, R10.reuse, R9, R11.reuse ;  /* 0x000000090a097223 */ /* 0x140fe2000001000b */
        /* <DEDUP_REMOVED lines=14> */
.L_x_251:
[----:B------:R-:W-:Y:S05]  /*39e0*/  BSYNC B0 ;  /* 0x0000000000007941 */ /* 0x000fea0003800000 */
.L_x_250:
[----:B------:R-:W-:Y:S01]  /*39f0*/  ULDC UR8, c[0x0][0x10] ;  /* 0x0000040000087ab9 */ /* 0x000fe20000000800 */
[----:B------:R-:W-:Y:S02]  /*3a00*/  UIADD3 UR4, UR4, 0x1, URZ ;  /* 0x0000000104047890 */ /* 0x000fe4000fffe03f */
[----:B------:R-:W-:-:S04]  /*3a10*/  UIADD3 UR7, UR8, UR7, URZ ;  /* 0x0000000708077290 */ /* 0x000fc8000fffe03f */
[----:B------:R-:W-:-:S06]  /*3a20*/  UISETP.GE.AND UP0, UPT, UR7, UR5, UPT ;  /* 0x000000050700728c */ /* 0x000fcc000bf06270 */
[----:B------:R-:W-:-:S13]  /*3a30*/  PLOP3.LUT P0, PT, PT, PT, UP0, 0x80, 0x0 ;  /* 0x000000000000781c */ /* 0x000fda0003f0f008 */
[----:B------:R-:W-:Y:S05]  /*3a40*/  @!P0 BRA `(.L_x_252) ;  /* 0xffffffc800348947 */ /* 0x000fea000383ffff */
.L_x_225:
[----:B0-----:R-:W0:Y:S01]  /*3a50*/  LDC R4, c[0x0][0xc] ;  /* 0x00000300ff047b82 */ /* 0x001e220000000800 */
        /* <DEDUP_REMOVED lines=18> */
.L_x_254:
[----:B------:R-:W-:Y:S05]  /*3b80*/  BSYNC B0 ;  /* 0x0000000000007941 */ /* 0x000fea0003800000 */
.L_x_253:
        /* <DEDUP_REMOVED lines=11> */
.L_x_256:
[----:B------:R-:W2:Y:S04]  /*3c40*/  LDG.E.STRONG.GPU R5, desc[UR14][R2.64] ;  /* 0x0000000e02057981 */ /* 0x000ea8000c1ef900 */
[----:B--2---:R-:W-:Y:S01]  /*3c50*/  CCTL.IVALL ;  /* 0x00000000ff00798f */ /* 0x004fe20002000000 */
[----:B------:R-:W-:Y:S05]  /*3c60*/  YIELD ;  /* 0x0000000000007946 */ /* 0x000fea0003800000 */
[----:B------:R-:W-:-:S13]  /*3c70*/  ISETP.NE.AND P0, PT, R5, R0, PT ;  /* 0x000000000500720c */ /* 0x000fda0003f05270 */
[----:B------:R-:W-:Y:S05]  /*3c80*/  @P0 BRA `(.L_x_256) ;  /* 0xfffffffc00ec0947 */ /* 0x000fea000383ffff */
.L_x_255:
        /* <DEDUP_REMOVED lines=24> */
.L_x_257:
[----:B------:R-:W-:-:S04]  /*3e10*/  LEA R14, P0, R29, UR4, 0x2 ;  /* 0x000000041d0e7c11 */ /* 0x000fc8000f8010ff */
[----:B------:R-:W-:Y:S02]  /*3e20*/  LEA.HI.X R15, R29, UR5, R8, 0x2, P0 ;  /* 0x000000051d0f7c11 */ /* 0x000fe400080f1408 */
[-C--:B------:R-:W-:Y:S02]  /*3e30*/  LEA R16, P0, R0, R14.reuse, 0x2 ;  /* 0x0000000e00107211 */ /* 0x080fe400078010ff */
[-C--:B------:R-:W-:Y:S01]  /*3e40*/  LEA R20, P2, R27, R14.reuse, 0x2 ;  /* 0x0000000e1b147211 */ /* 0x080fe200078410ff */
[----:B--2---:R-:W2:Y:S01]  /*3e50*/  LDG.E R3, desc[UR14][R14.64] ;  /* 0x0000000e0e037981 */ /* 0x004ea2000c1e1900 */
[----:B------:R-:W-:Y:S02]  /*3e60*/  LEA R18, P1, R2, R14, 0x2 ;  /* 0x0000000e02127211 */ /* 0x000fe400078210ff */
[C---:B------:R-:W-:Y:S02]  /*3e70*/  IADD3.X R17, R15.reuse, R33, RZ, P0, !PT ;  /* 0x000000210f117210 */ /* 0x040fe400007fe4ff */
        /* <DEDUP_REMOVED lines=11> */
[----:B------:R-:W-:Y:S02]  /*3f30*/  ISETP.GT.AND.EX P0, PT, R9, R8, PT, P0 ;  /* 0x000000080900720c */ /* 0x000fe40003f04300 */
[----:B--2---:R-:W-:Y:S02]  /*3f40*/  F2FP.BF16.F32.PACK_AB R3, R16, R3 ;  /* 0x000000031003723e */ /* 0x004fe400000010ff */
[----:B---3--:R-:W-:-:S03]  /*3f50*/  F2FP.BF16.F32.PACK_AB R23, R21, R18 ;  /* 0x000000121517723e */ /* 0x008fc600000010ff */
[----:B------:R2:W-:Y:S04]  /*3f60*/  STG.E desc[UR14][R10.64], R3 ;  /* 0x000000030a007986 */ /* 0x0005e8000c10190e */
[----:B------:R2:W-:Y:S02]  /*3f70*/  STG.E desc[UR14][R12.64], R23 ;  /* 0x000000170c007986 */ /* 0x0005e4000c10190e */
[----:B------:R-:W-:Y:S05]  /*3f80*/  @P0 BRA `(.L_x_257) ;  /* 0xfffffffc00a00947 */ /* 0x000fea000383ffff */
[----:B------:R-:W-:Y:S05]  /*3f90*/  EXIT ;  /* 0x000000000000794d */ /* 0x000fea0003800000 */
.L_x_258:
        /* <DEDUP_REMOVED lines=14> */
.L_x_3228:


//--------------------- .text._Z35group_norm_nhwc_bwd_one_pass_kernelI11Bf16IOBf16WLi128ELi42ELi672EEv26Group_norm_nhwc_bwd_params --------------------------
	.section	.text._Z35group_norm_nhwc_bwd_one_pass_kernelI11Bf16IOBf16WLi128ELi42ELi672EEv26Group_norm_nhwc_bwd_params,"ax",@progbits
	.align	128
        .global         _Z35group_norm_nhwc_bwd_one_pass_kernelI11Bf16IOBf16WLi128ELi42ELi672EEv26Group_norm_nhwc_bwd_params
        .type           _Z35group_norm_nhwc_bwd_one_pass_kernelI11Bf16IOBf16WLi128ELi42ELi672EEv26Group_norm_nhwc_bwd_params,@function
        .size           _Z35group_norm_nhwc_bwd_one_pass_kernelI11Bf16IOBf16WLi128ELi42ELi672EEv26Group_norm_nhwc_bwd_params,(.L_x_3229 - _Z35group_norm_nhwc_bwd_one_pass_kernelI11Bf16IOBf16WLi128ELi42ELi672EEv26Group_norm_nhwc_bwd_params)
        .other          _Z35group_norm_nhwc_bwd_one_pass_kernelI11Bf16IOBf16WLi128ELi42ELi672EEv26Group_norm_nhwc_bwd_params,@"STO_CUDA_ENTRY STV_DEFAULT"
_Z35group_norm_nhwc_bwd_one_pass_kernelI11Bf16IOBf16WLi128ELi42ELi672EEv26Group_norm_nhwc_bwd_params:
.text._Z35group_norm_nhwc_bwd_one_pass_kernelI11Bf16IOBf16WLi128ELi42ELi672EEv26Group_norm_nhwc_bwd_params:
        /* <DEDUP_REMOVED lines=26> */
[----:B------:R-:W-:Y:S02]  /*01a0*/  IADD3 R7, R3, R7, RZ ;  /* 0x0000000703077210 */ /* 0x000fe40007ffe0ff */
[----:B------:R-:W-:Y:S02]  /*01b0*/  IADD3.X R9, RZ, R9, RZ, P0, !PT ;  /* 0x00000009ff097210 */ /* 0x000fe400007fe4ff */
[----:B------:R-:W-:Y:S02]  /*01c0*/  LEA.HI R4, P2, R7, R2, RZ, 0x1 ;  /* 0x0000000207047211 */ /* 0x000fe400078508ff */
[----:B------:R-:W-:Y:S02]  /*01d0*/  SHF.R.S32.HI R2, RZ, 0x1f, R51 ;  /* 0x0000001fff027819 */ /* 0x000fe40000011433 */
[----:B------:R-:W-:Y:S01]  /*01e0*/  IADD3.X R7, RZ, R7, RZ, P2, !PT ;  /* 0x00000007ff077210 */ /* 0x000fe200017fe4ff */
[----:B--2---:R-:W-:Y:S01]  /*01f0*/  IMAD R48, R5, UR7, R48 ;  /* 0x0000000705307c24 */ /* 0x004fe2000f8e0230 */
[----:B------:R-:W-:-:S02]  /*0200*/  LEA.HI R2, R2, R51, RZ, 0x5 ;  /* 0x0000003302027211 */ /* 0x000fc400078f28ff */
[----:B------:R-:W-:Y:S02]  /*0210*/  SHF.R.S64 R4, R4, 0x1, R7 ;  /* 0x0000000104047819 */ /* 0x000fe40000001007 */
[----:B------:R-:W-:Y:S01]  /*0220*/  ISETP.GE.U32.AND P1, PT, R48, UR10, PT ;  /* 0x0000000a30007c0c */ /* 0x000fe2000bf26070 */
[----:B------:R-:W-:Y:S01]  /*0230*/  ULDC.U8 UR10, c[0x0][0x2a4] ;  /* 0x0000a900000a7ab9 */ /* 0x000fe20000000000 */
[----:B------:R-:W-:Y:S01]  /*0240*/  SHF.R.S32.HI R3, RZ, 0x1f, R48 ;  /* 0x0000001fff037819 */ /* 0x000fe20000011430 */
[----:B---3--:R-:W-:Y:S01]  /*0250*/  ULEA UR5, UR6, UR5, 0x18 ;  /* 0x0000000506057291 */ /* 0x008fe2000f8ec03f */
[----:B------:R-:W-:Y:S02]  /*0260*/  SHF.R.S32.HI R5, RZ, 0x5, R2 ;  /* 0x00000005ff057819 */ /* 0x000fe40000011402 */
[----:B------:R-:W-:Y:S02]  /*0270*/  SHF.R.S64 R2, R6, 0x1, R9 ;  /* 0x0000000106027819 */ /* 0x000fe40000001009 */
[----:B------:R-:W-:-:S02]  /*0280*/  ISETP.GE.AND.EX P1, PT, R3, UR11, PT, P1 ;  /* 0x0000000b03007c0c */ /* 0x000fc4000bf26310 */
[----:B------:R-:W-:Y:S02]  /*0290*/  SHF.R.S32.HI R9, RZ, 0x1, R9 ;  /* 0x00000001ff097819 */ /* 0x000fe40000011409 */
[----:B------:R-:W-:Y:S02]  /*02a0*/  SHF.R.S32.HI R7, RZ, 0x1, R7 ;  /* 0x00000001ff077819 */ /* 0x000fe40000011407 */
[C---:B------:R-:W-:Y:S02]  /*02b0*/  IADD3 R47, R48.reuse, 0x20, RZ ;  /* 0x00000020302f7810 */ /* 0x040fe40007ffe0ff */
[C---:B------:R-:W-:Y:S02]  /*02c0*/  IADD3 R46, R48.reuse, 0x40, RZ ;  /* 0x00000040302e7810 */ /* 0x040fe40007ffe0ff */
[----:B------:R-:W-:Y:S02]  /*02d0*/  ISETP.LT.U32.AND P1, PT, R51, 0x2a0, !P1 ;  /* 0x000002a03300780c */ /* 0x000fe40004f21070 */
[----:B------:R-:W-:-:S02]  /*02e0*/  IADD3 R45, R48, 0x60, RZ ;  /* 0x00000060302d7810 */ /* 0x000fc40007ffe0ff */
[----:B------:R-:W-:Y:S02]  /*02f0*/  LEA R5, R5, UR5, 0x3 ;  /* 0x0000000505057c11 */ /* 0x000fe4000f8e18ff */
[----:B------:R-:W-:Y:S02]  /*0300*/  SHF.L.U64.HI R6, R2, 0x2, R9 ;  /* 0x0000000202067819 */ /* 0x000fe40000010209 */
[----:B-1----:R-:W-:-:S07]  /*0310*/  SHF.L.U64.HI R7, R4, 0x2, R7 ;  /* 0x0000000204077819 */ /* 0x002fce0000010207 */
.L_x_294:
[----:B------:R-:W0:Y:S01]  /*0320*/  LDC R14, c[0x0][0x2a0] ;  /* 0x0000a800ff0e7b82 */ /* 0x000e220000000800 */
[----:B------:R-:W-:Y:S01]  /*0330*/  ISETP.GE.AND P3, PT, R49, RZ, PT ;  /* 0x000000ff3100720c */ /* 0x000fe20003f66270 */
[----:B------:R-:W-:Y:S01]  /*0340*/  ULDC.64 UR14, c[0x0][0x290] ;  /* 0x0000a400000e7ab9 */ /* 0x000fe20000000a00 */
[----:B------:R-:W-:Y:S01]  /*0350*/  ULDC.64 UR12, c[0x0][0x298] ;  /* 0x0000a600000c7ab9 */ /* 0x000fe20000000a00 */
[----:B------:R-:W-:-:S04]  /*0360*/  CS2R R42, SRZ ;  /* 0x00000000002a7805 */ /* 0x000fc8000001ff00 */
[----:B------:R-:W1:Y:S08]  /*0370*/  @P1 LDC.64 R16, c[0x0][0x288] ;  /* 0x0000a200ff101b82 */ /* 0x000e700000000a00 */
[----:B------:R-:W2:Y:S01]  /*0380*/  @P1 LDC.64 R18, c[0x0][0x230] ;  /* 0x00008c00ff121b82 */ /* 0x000ea20000000a00 */
[----:B0-----:R-:W-:-:S07]  /*0390*/  IABS R11, R14 ;  /* 0x0000000e000b7213 */ /* 0x001fce0000000000 */
[----:B------:R-:W0:Y:S01]  /*03a0*/  LDC.64 R22, c[0x0][0x248] ;  /* 0x00009200ff167b82 */ /* 0x000e220000000a00 */
[----:B------:R-:W3:Y:S07]  /*03b0*/  I2F.RP R10, R11 ;  /* 0x0000000b000a7306 */ /* 0x000eee0000209400 */
[----:B------:R-:W4:Y:S01]  /*03c0*/  @P1 LDC.64 R20, c[0x0][0x228] ;  /* 0x00008a00ff141b82 */ /* 0x000f220000000a00 */
[----:B---3--:R-:W3:Y:S02]  /*03d0*/  MUFU.RCP R10, R10 ;  /* 0x0000000a000a7308 */ /* 0x008ee40000001000 */
[----:B---3--:R-:W-:-:S06]  /*03e0*/  IADD3 R8, R10, 0xffffffe, RZ ;  /* 0x0ffffffe0a087810 */ /* 0x008fcc0007ffe0ff */
[----:B------:R3:W1:Y:S02]  /*03f0*/  F2I.FTZ.U32.TRUNC.NTZ R9, R8 ;  /* 0x0000000800097305 */ /* 0x000664000021f000 */
[----:B---3--:R-:W-:Y:S02]  /*0400*/  MOV R8, RZ ;  /* 0x000000ff00087202 */ /* 0x008fe40000000f00 */
[----:B-1----:R-:W-:-:S05]  /*0410*/  IADD3 R12, RZ, -R9, RZ ;  /* 0x80000009ff0c7210 */ /* 0x002fca0007ffe0ff */
[----:B------:R-:W-:Y:S01]  /*0420*/  IMAD R13, R12, R11, RZ ;  /* 0x0000000b0c0d7224 */ /* 0x000fe200078e02ff */
[----:B------:R-:W-:-:S03]  /*0430*/  IABS R12, R49 ;  /* 0x00000031000c7213 */ /* 0x000fc60000000000 */
[----:B------:R-:W-:Y:S01]  /*0440*/  IMAD.HI.U32 R9, R9, R13, R8 ;  /* 0x0000000d09097227 */ /* 0x000fe200078e0008 */
[----:B------:R-:W-:-:S04]  /*0450*/  LOP3.LUT R8, R49, R14, RZ, 0x3c, !PT ;  /* 0x0000000e31087212 */ /* 0x000fc800078e3cff */
[----:B------:R-:W-:Y:S01]  /*0460*/  ISETP.GE.AND P4, PT, R8, RZ, PT ;  /* 0x000000ff0800720c */ /* 0x000fe20003f86270 */
[----:B------:R-:W-:-:S05]  /*0470*/  IMAD.HI.U32 R9, R9, R12, RZ ;  /* 0x0000000c09097227 */ /* 0x000fca00078e00ff */
[----:B------:R-:W-:-:S05]  /*0480*/  IADD3 R10, -R9, RZ, RZ ;  /* 0x000000ff090a7210 */ /* 0x000fca0007ffe1ff */
[----:B------:R-:W-:Y:S01]  /*0490*/  IMAD R10, R11, R10, R12 ;  /* 0x0000000a0b0a7224 */ /* 0x000fe200078e020c */
[----:B------:R-:W-:-:S04]  /*04a0*/  SHF.R.S32.HI R12, RZ, 0x1f, R50 ;  /* 0x0000001fff0c7819 */ /* 0x000fc80000011432 */
[----:B------:R-:W-:-:S13]  /*04b0*/  ISETP.GT.U32.AND P2, PT, R11, R10, PT ;  /* 0x0000000a0b00720c */ /* 0x000fda0003f44070 */
        /* <DEDUP_REMOVED lines=13> */
[----:B------:R-:W-:Y:S01]  /*0590*/  SHF.R.S32.HI R9, RZ, 0x1f, R47 ;  /* 0x0000001fff097819 */ /* 0x000fe2000001142f */
[----:B------:R-:W-:Y:S01]  /*05a0*/  IMAD R31, R8, 0x2a, RZ ;  /* 0x0000002a081f7824 */ /* 0x000fe200078e02ff */
[----:B------:R-:W-:Y:S02]  /*05b0*/  ISETP.GE.U32.AND P0, PT, R47, UR14, PT ;  /* 0x0000000e2f007c0c */ /* 0x000fe4000bf06070 */
[----:B------:R-:W-:Y:S02]  /*05c0*/  SHF.R.S32.HI R10, RZ, 0x1f, R13 ;  /* 0x0000001fff0a7819 */ /* 0x000fe4000001140d */
[----:B------:R-:W-:-:S02]  /*05d0*/  ISETP.GE.AND.EX P0, PT, R9, UR15, PT, P0 ;  /* 0x0000000f09007c0c */ /* 0x000fc4000bf06300 */
[----:B------:R-:W-:Y:S01]  /*05e0*/  IADD3 R58, P2, R50, R31, RZ ;  /* 0x0000001f323a7210 */ /* 0x000fe20007f5e0ff */
[----:B------:R-:W-:Y:S01]  /*05f0*/  IMAD R10, R10, UR12, RZ ;  /* 0x0000000c0a0a7c24 */ /* 0x000fe2000f8e02ff */
[----:B------:R-:W-:Y:S02]  /*0600*/  ISETP.GT.U32.OR P0, PT, R51, 0x29f, P0 ;  /* 0x0000029f3300780c */ /* 0x000fe40000704470 */
[----:B------:R-:W-:Y:S01]  /*0610*/  LEA.HI.X.SX32 R59, R31, R12, 0x1, P2 ;  /* 0x0000000c1f3b7211 */ /* 0x000fe200010f0eff */
[----:B------:R-:W-:Y:S01]  /*0620*/  IMAD R61, R13, UR13, R10 ;  /* 0x0000000d0d3d7c24 */ /* 0x000fe2000f8e020a */
[----:B------:R-:W-:Y:S01]  /*0630*/  SHF.R.S32.HI R11, RZ, 0x1f, R46 ;  /* 0x0000001fff0b7819 */ /* 0x000fe2000001142e */
[----:B------:R-:W-:Y:S01]  /*0640*/  @P1 IMAD R10, R3, R16, RZ ;  /* 0x00000010030a1224 */ /* 0x000fe200078e02ff */
[----:B------:R-:W-:Y:S01]  /*0650*/  ISETP.GE.U32.AND P2, PT, R46, UR14, PT ;  /* 0x0000000e2e007c0c */ /* 0x000fe2000bf46070 */
[----:B------:R-:W-:Y:S01]  /*0660*/  IMAD.WIDE.U32 R58, R13, UR12, R58 ;  /* 0x0000000c0d3a7c25 */ /* 0x000fe2000f8e003a */
[----:B------:R-:W-:-:S02]  /*0670*/  SHF.R.S32.HI R13, RZ, 0x1f, R45 ;  /* 0x0000001fff0d7819 */ /* 0x000fc4000001142d */
[----:B------:R-:W-:Y:S01]  /*0680*/  ISETP.GE.AND.EX P2, PT, R11, UR15, PT, P2 ;  /* 0x0000000f0b007c0c */ /* 0x000fe2000bf46320 */
[----:B------:R-:W-:Y:S01]  /*0690*/  @P1 IMAD R17, R48, R17, R10 ;  /* 0x0000001130111224 */ /* 0x000fe200078e020a */
[----:B------:R-:W-:Y:S01]  /*06a0*/  IADD3 R61, R59, R61, RZ ;  /* 0x0000003d3b3d7210 */ /* 0x000fe20007ffe0ff */
[----:B------:R-:W1:Y:S01]  /*06b0*/  @!P0 LDC.64 R14, c[0x0][0x288] ;  /* 0x0000a200ff0e8b82 */ /* 0x000e620000000a00 */
[----:B------:R-:W-:Y:S02]  /*06c0*/  ISETP.GT.U32.OR P2, PT, R51, 0x29f, P2 ;  /* 0x0000029f3300780c */ /* 0x000fe40001744470 */
[----:B------:R-:W-:Y:S02]  /*06d0*/  @P1 MOV R60, R58 ;  /* 0x0000003a003c1202 */ /* 0x000fe40000000f00 */
[----:B------:R-:W-:-:S03]  /*06e0*/  ISETP.GE.U32.AND P3, PT, R45, UR14, PT ;  /* 0x0000000e2d007c0c */ /* 0x000fc6000bf66070 */
[----:B------:R-:W-:Y:S01]  /*06f0*/  @P1 IMAD.WIDE.U32 R24, R48, R16, R60 ;  /* 0x0000001030181225 */ /* 0x000fe200078e003c */
[----:B------:R-:W-:-:S04]  /*0700*/  ISETP.GE.AND.EX P3, PT, R13, UR15, PT, P3 ;  /* 0x0000000f0d007c0c */ /* 0x000fc8000bf66330 */
[----:B------:R-:W-:Y:S02]  /*0710*/  @P1 IADD3 R25, R25, R17, RZ ;  /* 0x0000001119191210 */ /* 0x000fe40007ffe0ff */
[----:B------:R-:W3:Y:S01]  /*0720*/  @!P2 LDC.64 R16, c[0x0][0x288] ;  /* 0x0000a200ff10ab82 */ /* 0x000ee20000000a00 */
[C---:B------:R-:W-:Y:S02]  /*0730*/  @P1 SHF.L.U32 R27, R24.reuse, 0x1, RZ ;  /* 0x00000001181b1819 */ /* 0x040fe400000006ff */
[----:B------:R-:W-:Y:S02]  /*0740*/  ISETP.GT.U32.OR P3, PT, R51, 0x29f, P3 ;  /* 0x0000029f3300780c */ /* 0x000fe40001f64470 */
[----:B------:R-:W-:Y:S02]  /*0750*/  @P1 SHF.L.U64.HI R10, R24, 0x1, R25 ;  /* 0x00000001180a1819 */ /* 0x000fe40000010219 */
[----:B--2---:R-:W-:Y:S01]  /*0760*/  @P1 IADD3 R32, P4, R27, R18, RZ ;  /* 0x000000121b201210 */ /* 0x004fe20007f9e0ff */
[----:B------:R-:W2:Y:S01]  /*0770*/  @!P0 LDC.64 R24, c[0x0][0x230] ;  /* 0x00008c00ff188b82 */ /* 0x000ea20000000a00 */
[----:B------:R-:W-:Y:S01]  /*0780*/  @!P0 MOV R34, R58 ;  /* 0x0000003a00228202 */ /* 0x000fe20000000f00 */
[----:B-1----:R-:W-:Y:S01]  /*0790*/  @!P0 IMAD R12, R9, R14, RZ ;  /* 0x0000000e090c8224 */ /* 0x002fe200078e02ff */
[----:B------:R-:W-:-:S02]  /*07a0*/  @!P0 MOV R35, R61 ;  /* 0x0000003d00238202 */ /* 0x000fc40000000f00 */
[----:B------:R-:W-:Y:S01]  /*07b0*/  @P1 IADD3.X R33, R10, R19, RZ, P4, !PT ;  /* 0x000000130a211210 */ /* 0x000fe200027fe4ff */
[----:B0-----:R-:W-:Y:S01]  /*07c0*/  IMAD.WIDE R18, R49, 0x8, R22 ;  /* 0x0000000831127825 */ /* 0x001fe200078e0216 */
[----:B----4-:R-:W-:Y:S01]  /*07d0*/  @P1 IADD3 R20, P4, R27, R20, RZ ;  /* 0x000000141b141210 */ /* 0x010fe20007f9e0ff */
[----:B------:R-:W0:Y:S02]  /*07e0*/  @!P3 LDC.64 R28, c[0x0][0x288] ;  /* 0x0000a200ff1cbb82 */ /* 0x000e240000000a00 */
[C---:B------:R-:W-:Y:S01]  /*07f0*/  @!P0 IMAD R37, R47.reuse, R15, R12 ;  /* 0x0000000f2f258224 */ /* 0x040fe200078e020c */
[----:B------:R1:W5:Y:S01]  /*0800*/  @P1 LDG.E R42, desc[UR8][R32.64] ;  /* 0x00000008202a1981 */ /* 0x000362000c1e1900 */
[----:B------:R-:W-:-:S03]  /*0810*/  @!P0 IMAD.WIDE.U32 R34, R47, R14, R34 ;  /* 0x0000000e2f228225 */ /* 0x000fc600078e0022 */
[----:B------:R4:W2:Y:S01]  /*0820*/  LDG.E.64 R14, desc[UR8][R18.64] ;  /* 0x00000008120e7981 */ /* 0x0008a2000c1e1b00 */
[----:B------:R-:W0:Y:S01]  /*0830*/  @!P0 LDC.64 R26, c[0x0][0x228] ;  /* 0x00008a00ff1a8b82 */ /* 0x000e220000000a00 */
[----:B-1----:R-:W-:Y:S02]  /*0840*/  @!P0 IADD3 R33, R35, R37, RZ ;  /* 0x0000002523218210 */ /* 0x002fe40007ffe0ff */
[C---:B------:R-:W-:Y:S02]  /*0850*/  @!P0 SHF.L.U32 R35, R34.reuse, 0x1, RZ ;  /* 0x0000000122238819 */ /* 0x040fe400000006ff */
[----:B------:R-:W-:Y:S02]  /*0860*/  CS2R R40, SRZ ;  /* 0x0000000000287805 */ /* 0x000fe4000001ff00 */
[----:B------:R-:W-:Y:S01]  /*0870*/  @!P0 SHF.L.U64.HI R34, R34, 0x1, R33 ;  /* 0x0000000122228819 */ /* 0x000fe20000010221 */
[----:B------:R-:W1:Y:S01]  /*0880*/  @!P2 LDC.64 R22, c[0x0][0x230] ;  /* 0x00008c00ff16ab82 */ /* 0x000e620000000a00 */
[----:B------:R-:W-:Y:S01]  /*0890*/  @P1 IADD3.X R21, R10, R21, RZ, P4, !PT ;  /* 0x000000150a151210 */ /* 0x000fe200027fe4ff */
[----:B---3--:R-:W-:Y:S01]  /*08a0*/  @!P2 IMAD R10, R11, R16, RZ ;  /* 0x000000100b0aa224 */ /* 0x008fe200078e02ff */
[----:B------:R-:W-:-:S02]  /*08b0*/  @!P2 MOV R32, R58 ;  /* 0x0000003a0020a202 */ /* 0x000fc40000000f00 */
[----:B------:R-:W-:Y:S01]  /*08c0*/  @!P2 MOV R33, R61 ;  /* 0x0000003d0021a202 */ /* 0x000fe20000000f00 */
[C---:B------:R-:W-:Y:S01]  /*08d0*/  @!P2 IMAD R37, R46.reuse, R17, R10 ;  /* 0x000000112e25a224 */ /* 0x040fe200078e020a */
[----:B------:R3:W5:Y:S01]  /*08e0*/  @P1 LDG.E R41, desc[UR8][R20.64] ;  /* 0x0000000814291981 */ /* 0x000762000c1e1900 */
[----:B----4-:R-:W4:Y:S01]  /*08f0*/  @!P3 LDC.64 R18, c[0x0][0x230] ;  /* 0x00008c00ff12bb82 */ /* 0x010f220000000a00 */
[----:B------:R-:W-:-:S07]  /*0900*/  @!P2 IMAD.WIDE.U32 R32, R46, R16, R32 ;  /* 0x000000102e20a225 */ /* 0x000fce00078e0020 */
[----:B------:R-:W4:Y:S01]  /*0910*/  @!P2 LDC.64 R16, c[0x0][0x228] ;  /* 0x00008a00ff10ab82 */ /* 0x000f220000000a00 */
[----:B------:R-:W-:-:S07]  /*0920*/  @!P2 IADD3 R33, R33, R37, RZ ;  /* 0x000000252121a210 */ /* 0x000fce0007ffe0ff */
[----:B---3--:R-:W3:Y:S01]  /*0930*/  @!P3 LDC.64 R20, c[0x0][0x228] ;  /* 0x00008a00ff14bb82 */ /* 0x008ee20000000a00 */
[C---:B--2---:R-:W-:Y:S02]  /*0940*/  @!P0 IADD3 R24, P4, R35.reuse, R24, RZ ;  /* 0x0000001823188210 */ /* 0x044fe40007f9e0ff */
[----:B0-----:R-:W-:Y:S01]  /*0950*/  @!P0 IADD3 R26, P5, R35, R26, RZ ;  /* 0x0000001a231a8210 */ /* 0x001fe20007fbe0ff */
[----:B------:R-:W-:Y:S01]  /*0960*/  @!P3 IMAD R12, R13, R28, RZ ;  /* 0x0000001c0d0cb224 */ /* 0x000fe200078e02ff */
[C---:B------:R-:W-:Y:S02]  /*0970*/  @!P2 SHF.L.U32 R35, R32.reuse, 0x1, RZ ;  /* 0x000000012023a819 */ /* 0x040fe400000006ff */
[----:B------:R-:W-:Y:S02]  /*0980*/  @!P2 SHF.L.U64.HI R10, R32, 0x1, R33 ;  /* 0x00000001200aa819 */ /* 0x000fe40000010221 */
[----:B------:R-:W-:Y:S02]  /*0990*/  @!P3 MOV R32, R58 ;  /* 0x0000003a0020b202 */ /* 0x000fe40000000f00 */
[----:B------:R-:W-:Y:S01]  /*09a0*/  @!P3 MOV R33, R61 ;  /* 0x0000003d0021b202 */ /* 0x000fe20000000f00 */
[C---:B------:R-:W-:Y:S01]  /*09b0*/  @!P3 IMAD R37, R45.reuse, R29, R12 ;  /* 0x0000001d2d25b224 */ /* 0x040fe200078e020c */
[C---:B------:R-:W-:Y:S01]  /*09c0*/  @!P0 IADD3.X R25, R34.reuse, R25, RZ, P4, !PT ;  /* 0x0000001922198210 */ /* 0x040fe200027fe4ff */
[----:B------:R-:W-:Y:S01]  /*09d0*/  @!P3 IMAD.WIDE.U32 R28, R45, R28, R32 ;  /* 0x0000001c2d1cb225 */ /* 0x000fe200078e0020 */
[----:B------:R-:W-:-:S03]  /*09e0*/  @!P0 IADD3.X R27, R34, R27, RZ, P5, !PT ;  /* 0x0000001b221b8210 */ /* 0x000fc60002ffe4ff */
[----:B------:R-:W5:Y:S01]  /*09f0*/  @!P0 LDG.E R43, desc[UR8][R24.64] ;  /* 0x00000008182b8981 */ /* 0x000f62000c1e1900 */
[----:B-1----:R-:W-:Y:S02]  /*0a00*/  @!P2 IADD3 R22, P4, R35, R22, RZ ;  /* 0x000000162316a210 */ /* 0x002fe40007f9e0ff */
[----:B------:R-:W-:Y:S01]  /*0a10*/  @!P3 IADD3 R33, R29, R37, RZ ;  /* 0x000000251d21b210 */ /* 0x000fe20007ffe0ff */
[----:B------:R-:W5:Y:S01]  /*0a20*/  @!P0 LDG.E R40, desc[UR8][R26.64] ;  /* 0x000000081a288981 */ /* 0x000f62000c1e1900 */
[----:B------:R-:W-:Y:S02]  /*0a30*/  @!P3 SHF.L.U32 R29, R28, 0x1, RZ ;  /* 0x000000011c1db819 */ /* 0x000fe400000006ff */
[----:B----4-:R-:W-:Y:S02]  /*0a40*/  @!P2 IADD3 R16, P0, R35, R16, RZ ;  /* 0x000000102310a210 */ /* 0x010fe40007f1e0ff */
[----:B------:R-:W-:Y:S02]  /*0a50*/  @!P2 IADD3.X R23, R10, R23, RZ, P4, !PT ;  /* 0x000000170a17a210 */ /* 0x000fe400027fe4ff */
[----:B------:R-:W-:-:S02]  /*0a60*/  @!P3 SHF.L.U64.HI R28, R28, 0x1, R33 ;  /* 0x000000011c1cb819 */ /* 0x000fc40000010221 */
[C---:B------:R-:W-:Y:S02]  /*0a70*/  @!P3 IADD3 R18, P4, R29.reuse, R18, RZ ;  /* 0x000000121d12b210 */ /* 0x040fe40007f9e0ff */
[----:B---3--:R-:W-:Y:S02]  /*0a80*/  @!P3 IADD3 R20, P5, R29, R20, RZ ;  /* 0x000000141d14b210 */ /* 0x008fe40007fbe0ff */
[----:B------:R-:W-:Y:S02]  /*0a90*/  CS2R R38, SRZ ;  /* 0x0000000000267805 */ /* 0x000fe4000001ff00 */
[----:B------:R-:W-:Y:S02]  /*0aa0*/  @!P2 IADD3.X R17, R10, R17, RZ, P0, !PT ;  /* 0x000000110a11a210 */ /* 0x000fe400007fe4ff */
[----:B------:R-:W-:Y:S02]  /*0ab0*/  MOV R10, RZ ;  /* 0x000000ff000a7202 */ /* 0x000fe40000000f00 */
[C---:B------:R-:W-:Y:S01]  /*0ac0*/  @!P3 IADD3.X R19, R28.reuse, R19, RZ, P4, !PT ;  /* 0x000000131c13b210 */ /* 0x040fe200027fe4ff */
[----:B------:R0:W5:Y:S01]  /*0ad0*/  @!P2 LDG.E R38, desc[UR8][R22.64] ;  /* 0x000000081626a981 */ /* 0x000162000c1e1900 */
[----:B------:R-:W-:-:S03]  /*0ae0*/  @!P3 IADD3.X R21, R28, R21, RZ, P5, !PT ;  /* 0x000000151c15b210 */ /* 0x000fc60002ffe4ff */
[----:B------:R1:W5:Y:S04]  /*0af0*/  @!P3 LDG.E R39, desc[UR8][R18.64] ;  /* 0x000000081227b981 */ /* 0x000368000c1e1900 */
[----:B------:R1:W5:Y:S01]  /*0b00*/  @!P3 LDG.E R10, desc[UR8][R20.64] ;  /* 0x00000008140ab981 */ /* 0x000362000c1e1900 */
[----:B------:R-:W-:-:S06]  /*0b10*/  MOV R12, RZ ;  /* 0x000000ff000c7202 */ /* 0x000fcc0000000f00 */
[----:B------:R1:W5:Y:S01]  /*0b20*/  @!P2 LDG.E R12, desc[UR8][R16.64] ;  /* 0x00000008100ca981 */ /* 0x000362000c1e1900 */
[----:B------:R-:W-:Y:S01]  /*0b30*/  ISETP.GT.U32.AND P2, PT, R51, 0x29f, PT ;  /* 0x0000029f3300780c */ /* 0x000fe20003f44070 */
[----:B------:R-:W-:Y:S01]  /*0b40*/  BSSY B0, `(.L_x_260) ;  /* 0x000001a000007945 */ /* 0x000fe20003800000 */
[----:B------:R-:W-:Y:S02]  /*0b50*/  MOV R55, 0x3f800000 ;  /* 0x3f80000000377802 */ /* 0x000fe40000000f00 */
[----:B------:R-:W-:Y:S02]  /*0b60*/  CS2R R52, SRZ ;  /* 0x0000000000347805 */ /* 0x000fe4000001ff00 */
[----:B------:R-:W-:Y:S01]  /*0b70*/  MOV R54, RZ ;  /* 0x000000ff00367202 */ /* 0x000fe20000000f00 */
[----:B------:R-:W-:-:S05]  /*0b80*/  FFMA.FTZ R15, -R14, R14, R15 ;  /* 0x0000000e0e0f7223 */ /* 0x000fca000001010f */
[----:B------:R-:W-:-:S13]  /*0b90*/  FSETP.GTU.FTZ.AND P0, PT, R15, RZ, PT ;  /* 0x000000ff0f00720b */ /* 0x000fda0003f1c000 */
[----:B0-----:R-:W0:Y:S02]  /*0ba0*/  @P0 LDC R22, c[0x0][0x250] ;  /* 0x00009400ff160b82 */ /* 0x001e240000000800 */
[----:B0-----:R-:W-:Y:S01]  /*0bb0*/  @P0 FADD.FTZ R22, R15, R22 ;  /* 0x000000160f160221 */ /* 0x001fe20000010000 */
[----:B------:R-:W-:Y:S01]  /*0bc0*/  MOV R15, RZ ;  /* 0x000000ff000f7202 */ /* 0x000fe20000000f00 */
[----:B-1----:R-:W-:Y:S06]  /*0bd0*/  @P2 BRA `(.L_x_261) ;  /* 0x0000000000402947 */ /* 0x002fec0003800000 */
[----:B------:R-:W-:Y:S01]  /*0be0*/  ISETP.NE.AND P2, PT, RZ, UR10, PT ;  /* 0x0000000aff007c0c */ /* 0x000fe2000bf45270 */
[----:B------:R-:W0:Y:S01]  /*0bf0*/  LDC.64 R16, c[0x0][0x238] ;  /* 0x00008e00ff107b82 */ /* 0x000e220000000a00 */
[----:B------:R-:W-:-:S04]  /*0c00*/  IADD3 R31, R50, R31, RZ ;  /* 0x0000001f321f7210 */ /* 0x000fc80007ffe0ff */
[----:B------:R-:W-:-:S07]  /*0c10*/  SHF.R.S32.HI R20, RZ, 0x1f, R31 ;  /* 0x0000001fff147819 */ /* 0x000fce000001141f */
[----:B------:R-:W1:Y:S01]  /*0c20*/  @P2 LDC.64 R18, c[0x0][0x240] ;  /* 0x00009000ff122b82 */ /* 0x000e620000000a00 */
[----:B0-----:R-:W-:-:S05]  /*0c30*/  IMAD.WIDE R16, R31, 0x2, R16 ;  /* 0x000000021f107825 */ /* 0x001fca00078e0210 */
[----:B------:R-:W2:Y:S04]  /*0c40*/  LDG.E.U16 R54, desc[UR8][R16.64] ;  /* 0x0000000810367981 */ /* 0x000ea8000c1e1500 */
[----:B------:R-:W3:Y:S01]  /*0c50*/  LDG.E.U16 R15, desc[UR8][R16.64+0x2] ;  /* 0x00000208100f7981 */ /* 0x000ee2000c1e1500 */
[----:B-1----:R-:W-:-:S04]  /*0c60*/  @P2 LEA R18, P3, R31, R18, 0x1 ;  /* 0x000000121f122211 */ /* 0x002fc800078608ff */
[----:B------:R-:W-:-:S05]  /*0c70*/  @P2 LEA.HI.X R19, R31, R19, R20, 0x1, P3 ;  /* 0x000000131f132211 */ /* 0x000fca00018f0c14 */
[----:B------:R-:W4:Y:S04]  /*0c80*/  @P2 LDG.E.U16 R21, desc[UR8][R18.64] ;  /* 0x0000000812152981 */ /* 0x000f28000c1e1500 */
[----:B------:R-:W4:Y:S01]  /*0c90*/  @P2 LDG.E.U16 R20, desc[UR8][R18.64+0x2] ;  /* 0x0000020812142981 */ /* 0x000f22000c1e1500 */
[----:B--2---:R-:W-:Y:S02]  /*0ca0*/  SHF.L.U32 R54, R54, 0x10, RZ ;  /* 0x0000001036367819 */ /* 0x004fe400000006ff */
[----:B---3--:R-:W-:Y:S02]  /*0cb0*/  SHF.L.U32 R15, R15, 0x10, RZ ;  /* 0x000000100f0f7819 */ /* 0x008fe400000006ff */
[----:B----4-:R-:W-:Y:S02]  /*0cc0*/  @P2 SHF.L.U32 R53, R21, 0x10, RZ ;  /* 0x0000001015352819 */ /* 0x010fe400000006ff */
[----:B------:R-:W-:-:S07]  /*0cd0*/  @P2 SHF.L.U32 R52, R20, 0x10, RZ ;  /* 0x0000001014342819 */ /* 0x000fce00000006ff */
.L_x_261:
[----:B------:R-:W-:Y:S05]  /*0ce0*/  BSYNC B0 ;  /* 0x0000000000007941 */ /* 0x000fea0003800000 */
.L_x_260:
[----:B------:R-:W0:Y:S01]  /*0cf0*/  @P0 MUFU.RSQ R55, R22 ;  /* 0x0000001600370308 */ /* 0x000e220000001400 */
[----:B------:R-:W-:Y:S02]  /*0d00*/  ISETP.NE.AND P4, PT, RZ, UR10, PT ;  /* 0x0000000aff007c0c */ /* 0x000fe4000bf85270 */
[C---:B-----5:R-:W-:Y:S02]  /*0d10*/  PRMT R16, R42.reuse, 0x7632, R16 ;  /* 0x000076322a107816 */ /* 0x060fe40000000010 */
[----:B------:R-:W-:Y:S02]  /*0d20*/  SHF.L.U32 R17, R42, 0x10, RZ ;  /* 0x000000102a117819 */ /* 0x000fe400000006ff */
[----:B------:R-:W-:Y:S02]  /*0d30*/  SHF.L.U32 R23, R16, 0x10, RZ ;  /* 0x0000001010177819 */ /* 0x000fe400000006ff */
[C---:B------:R-:W-:Y:S01]  /*0d40*/  SHF.L.U32 R25, R43.reuse, 0x10, RZ ;  /* 0x000000102b197819 */ /* 0x040fe200000006ff */
[C---:B------:R-:W-:Y:S01]  /*0d50*/  FADD.FTZ R16, -R14.reuse, R17 ;  /* 0x000000110e107221 */ /* 0x040fe20000010100 */
[----:B------:R-:W-:Y:S01]  /*0d60*/  PRMT R18, R43, 0x7632, R18 ;  /* 0x000076322b127816 */ /* 0x000fe20000000012 */
[C---:B------:R-:W-:Y:S01]  /*0d70*/  FADD.FTZ R24, -R14.reuse, R23 ;  /* 0x000000170e187221 */ /* 0x040fe20000010100 */
[----:B------:R-:W-:Y:S01]  /*0d80*/  PRMT R20, R41, 0x7632, R20 ;  /* 0x0000763229147816 */ /* 0x000fe20000000014 */
[----:B------:R-:W-:Y:S01]  /*0d90*/  FADD.FTZ R32, -R14, R25 ;  /* 0x000000190e207221 */ /* 0x000fe20000010100 */
[----:B------:R-:W-:-:S02]  /*0da0*/  PRMT R26, R40, 0x7632, R26 ;  /* 0x00007632281a7816 */ /* 0x000fc4000000001a */
[----:B------:R-:W-:Y:S01]  /*0db0*/  SHF.L.U32 R33, R18, 0x10, RZ ;  /* 0x0000001012217819 */ /* 0x000fe200000006ff */
[-C--:B0-----:R-:W-:Y:S01]  /*0dc0*/  FMUL.FTZ R16, R16, R55.reuse ;  /* 0x0000003710107220 */ /* 0x081fe20000410000 */
[----:B------:R-:W-:Y:S01]  /*0dd0*/  SHF.L.U32 R21, R41, 0x10, RZ ;  /* 0x0000001029157819 */ /* 0x000fe200000006ff */
[----:B------:R-:W-:Y:S01]  /*0de0*/  FMUL.FTZ R17, R24, R55 ;  /* 0x0000003718117220 */ /* 0x000fe20000410000 */
[----:B------:R-:W-:Y:S02]  /*0df0*/  SHF.L.U32 R19, R40, 0x10, RZ ;  /* 0x0000001028137819 */ /* 0x000fe400000006ff */
[----:B------:R-:W-:Y:S02]  /*0e00*/  PRMT R22, R38, 0x7632, R22 ;  /* 0x0000763226167816 */ /* 0x000fe40000000016 */
        /* <DEDUP_REMOVED lines=21> */
.L_x_262:
        /* <DEDUP_REMOVED lines=26> */
.L_x_263:
[----:B------:R-:W-:Y:S01]  /*1100*/  FFMA.FTZ R31, R17, R25, R26 ;  /* 0x00000019111f7223 */ /* 0x000fe2000001001a */
[----:B------:R-:W-:Y:S01]  /*1110*/  FADD.FTZ R30, R25, R28 ;  /* 0x0000001c191e7221 */ /* 0x000fe20000010000 */
[----:B------:R-:W-:Y:S01]  /*1120*/  SHF.L.U32 R25, R38, 0x10, RZ ;  /* 0x0000001026197819 */ /* 0x000fe200000006ff */
[----:B------:R-:W-:Y:S01]  /*1130*/  FMUL.FTZ R27, R19, R54 ;  /* 0x00000036131b7220 */ /* 0x000fe20000410000 */
[----:B------:R-:W-:Y:S02]  /*1140*/  SHF.L.U32 R29, R22, 0x10, RZ ;  /* 0x00000010161d7819 */ /* 0x000fe400000006ff */
[----:B------:R-:W-:Y:S01]  /*1150*/  PRMT R26, R12, 0x7632, R26 ;  /* 0x000076320c1a7816 */ /* 0x000fe2000000001a */
[----:B------:R-:W-:Y:S01]  /*1160*/  FADD.FTZ R22, -R14, R25 ;  /* 0x000000190e167221 */ /* 0x000fe20000010100 */
[----:B------:R-:W-:Y:S01]  /*1170*/  FFMA.FTZ R28, R24, R27, R31 ;  /* 0x0000001b181c7223 */ /* 0x000fe2000001001f */
[----:B------:R-:W-:Y:S01]  /*1180*/  FADD.FTZ R32, -R14, R29 ;  /* 0x0000001d0e207221 */ /* 0x000fe20000010100 */
[----:B------:R-:W-:Y:S01]  /*1190*/  FADD.FTZ R30, R30, R27 ;  /* 0x0000001b1e1e7221 */ /* 0x000fe20000010000 */
[----:B------:R-:W-:Y:S01]  /*11a0*/  SHF.L.U32 R25, R12, 0x10, RZ ;  /* 0x000000100c197819 */ /* 0x000fe200000006ff */
[----:B------:R-:W-:Y:S01]  /*11b0*/  FMUL.FTZ R22, R22, R55 ;  /* 0x0000003716167220 */ /* 0x000fe20000410000 */
[----:B------:R-:W-:Y:S01]  /*11c0*/  SHF.L.U32 R26, R26, 0x10, RZ ;  /* 0x000000101a1a7819 */ /* 0x000fe200000006ff */
        /* <DEDUP_REMOVED lines=21> */
.L_x_264:
[----:B------:R-:W-:Y:S01]  /*1320*/  FFMA.FTZ R35, R23, R29, R28 ;  /* 0x0000001d17237223 */ /* 0x000fe2000001001c */
[----:B------:R-:W-:Y:S01]  /*1330*/  FMUL.FTZ R31, R25, R54 ;  /* 0x00000036191f7220 */ /* 0x000fe20000410000 */
[----:B------:R-:W-:Y:S01]  /*1340*/  FADD.FTZ R30, R29, R30 ;  /* 0x0000001e1d1e7221 */ /* 0x000fe20000010000 */
[C---:B------:R-:W-:Y:S01]  /*1350*/  PRMT R29, R39.reuse, 0x7632, R29 ;  /* 0x00007632271d7816 */ /* 0x040fe2000000001d */
        /* <DEDUP_REMOVED lines=8> */
[C---:B------:R-:W-:Y:S01]  /*13e0*/  FADD.FTZ R32, -R14.reuse, R31 ;  /* 0x0000001f0e207221 */ /* 0x040fe20000010100 */
[----:B------:R-:W-:Y:S01]  /*13f0*/  FADD.FTZ R34, -R14, R29 ;  /* 0x0000001d0e227221 */ /* 0x000fe20000010100 */
[----:B------:R-:W-:-:S02]  /*1400*/  SHF.L.U32 R29, R10, 0x10, RZ ;  /* 0x000000100a1d7819 */ /* 0x000fc400000006ff */
[----:B------:R-:W-:Y:S01]  /*1410*/  SHF.L.U32 R30, R30, 0x10, RZ ;  /* 0x000000101e1e7819 */ /* 0x000fe200000006ff */
[-C--:B------:R-:W-:Y:S01]  /*1420*/  FMUL.FTZ R32, R32, R55.reuse ;  /* 0x0000003720207220 */ /* 0x080fe20000410000 */
        /* <DEDUP_REMOVED lines=20> */
.L_x_265:
[----:B------:R-:W-:Y:S01]  /*1570*/  FMUL.FTZ R35, R29, R54 ;  /* 0x000000361d237220 */ /* 0x000fe20000410000 */
[----:B------:R-:W-:Y:S01]  /*1580*/  FMUL.FTZ R37, R30, R15 ;  /* 0x0000000f1e257220 */ /* 0x000fe20000410000 */
[----:B------:R-:W-:Y:S01]  /*1590*/  ISETP.GT.AND P0, PT, R0, 0x1e, PT ;  /* 0x0000001e0000780c */ /* 0x000fe20003f04270 */
[----:B------:R-:W0:Y:S01]  /*15a0*/  S2UR UR11, SR_CgaCtaId ;  /* 0x00000000000b79c3 */ /* 0x000e220000008800 */
[----:B------:R-:W-:Y:S01]  /*15b0*/  FFMA.FTZ R28, R32, R35, R28 ;  /* 0x00000023201c7223 */ /* 0x000fe2000001001c */
[----:B------:R-:W-:Y:S01]  /*15c0*/  FADD.FTZ R34, R33, R35 ;  /* 0x0000002321227221 */ /* 0x000fe20000010000 */
[----:B------:R-:W-:Y:S01]  /*15d0*/  FFMA.FTZ R35, R16, R21, RZ ;  /* 0x0000001510237223 */ /* 0x000fe200000100ff */
[----:B------:R-:W-:Y:S01]  /*15e0*/  FADD.FTZ R16, RZ, R21 ;  /* 0x00000015ff107221 */ /* 0x000fe20000010000 */
[----:B------:R-:W-:Y:S01]  /*15f0*/  FFMA.FTZ R36, R31, R37, R28 ;  /* 0x000000251f247223 */ /* 0x000fe2000001001c */
[----:B------:R-:W-:Y:S01]  /*1600*/  FADD.FTZ R37, R37, R34 ;  /* 0x0000002225257221 */ /* 0x000fe20000010000 */
[----:B------:R-:W-:Y:S01]  /*1610*/  FFMA.FTZ R35, R24, R19, R35 ;  /* 0x0000001318237223 */ /* 0x000fe20000010023 */
[----:B------:R-:W-:Y:S01]  /*1620*/  FFMA.FTZ R24, R17, R20, RZ ;  /* 0x0000001411187223 */ /* 0x000fe200000100ff */
[----:B------:R-:W-:Y:S01]  /*1630*/  FADD.FTZ R17, RZ, R20 ;  /* 0x00000014ff117221 */ /* 0x000fe20000010000 */
[----:B------:R-:W1:Y:S01]  /*1640*/  SHFL.DOWN PT, R33, R36, 0x1, 0x1f ;  /* 0x08201f0024217f89 */ /* 0x000e6200000e0000 */
[----:B------:R-:W-:Y:S01]  /*1650*/  UMOV UR6, 0x400 ;  /* 0x0000040000067882 */ /* 0x000fe20000000000 */
[----:B------:R-:W-:Y:S01]  /*1660*/  FADD.FTZ R16, R16, R19 ;  /* 0x0000001310107221 */ /* 0x000fe20000010000 */
[----:B------:R-:W-:Y:S01]  /*1670*/  UIADD3 UR5, UR6, 0xd0, URZ ;  /* 0x000000d006057890 */ /* 0x000fe2000fffe03f */
[----:B------:R-:W2:Y:S01]  /*1680*/  SHFL.DOWN PT, R28, R37, 0x1, 0x1f ;  /* 0x08201f00251c7f89 */ /* 0x000ea200000e0000 */
[----:B------:R-:W-:Y:S01]  /*1690*/  FFMA.FTZ R24, R23, R18, R24 ;  /* 0x0000001217187223 */ /* 0x000fe20000010018 */
[----:B------:R-:W-:Y:S01]  /*16a0*/  FADD.FTZ R17, R17, R18 ;  /* 0x0000001211117221 */ /* 0x000fe20000010000 */
[----:B------:R-:W-:Y:S01]  /*16b0*/  ISETP.NE.AND P2, PT, R51, RZ, PT ;  /* 0x000000ff3300720c */ /* 0x000fe20003f45270 */
        /* <DEDUP_REMOVED lines=90> */
.L_x_267:
[----:B------:R-:W-:Y:S05]  /*1c60*/  BSYNC B0 ;  /* 0x0000000000007941 */ /* 0x000fea0003800000 */
.L_x_266:
        /* <DEDUP_REMOVED lines=158> */
.L_x_269:
[----:B------:R-:W-:Y:S05]  /*2650*/  BSYNC B0 ;  /* 0x0000000000007941 */ /* 0x000fea0003800000 */
.L_x_268:
        /* <DEDUP_REMOVED lines=19> */
.L_x_271:
[----:B------:R-:W-:Y:S05]  /*2790*/  BSYNC B0 ;  /* 0x0000000000007941 */ /* 0x000fea0003800000 */
.L_x_270:
        /* <DEDUP_REMOVED lines=39> */
.L_x_274:
[----:B--2---:R-:W2:Y:S04]  /*2a10*/  LDG.E.STRONG.GPU R18, desc[UR8][R16.64] ;  /* 0x0000000810127981 */ /* 0x004ea8000c1ef900 */
[----:B--2---:R-:W-:Y:S01]  /*2a20*/  CCTL.IVALL ;  /* 0x00000000ff00798f */ /* 0x004fe20002000000 */
[----:B------:R-:W-:Y:S05]  /*2a30*/  YIELD ;  /* 0x0000000000007946 */ /* 0x000fea0003800000 */
[----:B------:R-:W-:-:S13]  /*2a40*/  ISETP.NE.AND P0, PT, R18, R33, PT ;  /* 0x000000211200720c */ /* 0x000fda0003f05270 */
[----:B------:R-:W-:Y:S05]  /*2a50*/  @P0 BRA `(.L_x_274) ;  /* 0xfffffffc00ec0947 */ /* 0x000fea000383ffff */
.L_x_273:
        /* <DEDUP_REMOVED lines=17> */
.L_x_278:
        /* <DEDUP_REMOVED lines=115> */
.L_x_277:
        /* <DEDUP_REMOVED lines=61> */
.L_x_279:
[----:B------:R-:W-:-:S13]  /*3670*/  ISETP.NE.OR P0, PT, R32, RZ, P0 ;  /* 0x000000ff2000720c */ /* 0x000fda0000705670 */
[----:B------:R-:W-:Y:S05]  /*3680*/  @!P0 BRA `(.L_x_275) ;  /* 0x00000000007c8947 */ /* 0x000fea0003800000 */
.L_x_276:
        /* <DEDUP_REMOVED lines=31> */
.L_x_275:
        /* <DEDUP_REMOVED lines=11> */
.L_x_281:
[----:B------:R-:W-:Y:S05]  /*3930*/  BSYNC B0 ;  /* 0x0000000000007941 */ /* 0x000fea0003800000 */
.L_x_280:
        /* <DEDUP_REMOVED lines=16> */
.L_x_272:
[----:B------:R-:W1:Y:S01]  /*3a40*/  S2UR UR6, SR_CgaCtaId ;  /* 0x00000000000679c3 */ /* 0x000e620000008800 */
[----:B------:R-:W-:Y:S01]  /*3a50*/  UMOV UR5, 0x400 ;  /* 0x0000040000057882 */ /* 0x000fe20000000000 */
[----:B------:R-:W-:Y:S01]  /*3a60*/  ULDC.64 UR12, c[0x0][0x290] ;  /* 0x0000a400000c7ab9 */ /* 0x000fe20000000a00 */
[----:B--2---:R-:W-:Y:S02]  /*3a70*/  SHF.L.U32 R21, R42, 0x10, RZ ;  /* 0x000000102a157819 */ /* 0x004fe400000006ff */
[----:B------:R-:W-:Y:S02]  /*3a80*/  SHF.L.U32 R19, R8, 0x10, RZ ;  /* 0x0000001008137819 */ /* 0x000fe400000006ff */
[----:B------:R-:W-:Y:S02]  /*3a90*/  ISETP.GE.U32.AND P0, PT, R47, UR12, PT ;  /* 0x0000000c2f007c0c */ /* 0x000fe4000bf06070 */
[----:B------:R-:W-:Y:S01]  /*3aa0*/  ISETP.GE.U32.AND P3, PT, R45, UR12, PT ;  /* 0x0000000c2d007c0c */ /* 0x000fe2000bf66070 */
[----:B------:R-:W-:Y:S01]  /*3ab0*/  FADD.FTZ R18, -R14, R19 ;  /* 0x000000130e127221 */ /* 0x000fe20000010100 */
[----:B------:R-:W-:-:S02]  /*3ac0*/  SHF.L.U32 R43, R43, 0x10, RZ ;  /* 0x000000102b2b7819 */ /* 0x000fc400000006ff */
[----:B------:R-:W-:Y:S02]  /*3ad0*/  SHF.L.U32 R27, R27, 0x10, RZ ;  /* 0x000000101b1b7819 */ /* 0x000fe400000006ff */
[----:B------:R-:W-:Y:S01]  /*3ae0*/  SHF.L.U32 R29, R38, 0x10, RZ ;  /* 0x00000010261d7819 */ /* 0x000fe200000006ff */
[C---:B------:R-:W-:Y:S01]  /*3af0*/  FADD.FTZ R38, -R14.reuse, R21 ;  /* 0x000000150e267221 */ /* 0x040fe20000010100 */
        /* <DEDUP_REMOVED lines=10> */
[C---:B------:R-:W-:Y:S01]  /*3ba0*/  ISETP.GT.U32.OR P0, PT, R51.reuse, 0x29f, P0 ;  /* 0x0000029f3300780c */ /* 0x040fe20000704470 */
[-C--:B------:R-:W-:Y:S01]  /*3bb0*/  FMUL.FTZ R56, R38, R55.reuse ;  /* 0x0000003726387220 */ /* 0x080fe20000410000 */
[----:B------:R-:W-:Y:S01]  /*3bc0*/  ISETP.GT.U32.OR P3, PT, R51, 0x29f, P3 ;  /* 0x0000029f3300780c */ /* 0x000fe20001f64470 */
[----:B------:R-:W-:Y:S01]  /*3bd0*/  FMUL.FTZ R29, R18, R55 ;  /* 0x00000037121d7220 */ /* 0x000fe20000410000 */
[----:B------:R-:W-:-:S02]  /*3be0*/  SHF.L.U32 R41, R41, 0x10, RZ ;  /* 0x0000001029297819 */ /* 0x000fc400000006ff */
[----:B------:R0:W-:Y:S01]  /*3bf0*/  @!P2 STS.64 [UR5+0xc8], R36 ;  /* 0x0000c824ff00a988 */ /* 0x0001e20008000a05 */
[----:B------:R-:W-:Y:S01]  /*3c00*/  BAR.SYNC.DEFER_BLOCKING 0x0 ;  /* 0x0000000000007b1d */ /* 0x000fe20000010000 */
[----:B------:R-:W-:Y:S02]  /*3c10*/  ISETP.GE.U32.AND P2, PT, R46, UR12, PT ;  /* 0x0000000c2e007c0c */ /* 0x000fe4000bf46070 */
[----:B------:R-:W-:Y:S02]  /*3c20*/  SHF.L.U32 R28, R28, 0x10, RZ ;  /* 0x000000101c1c7819 */ /* 0x000fe400000006ff */
[----:B------:R-:W-:Y:S01]  /*3c30*/  ISETP.GE.AND.EX P2, PT, R11, UR13, PT, P2 ;  /* 0x0000000d0b007c0c */ /* 0x000fe2000bf46320 */
[C---:B0-----:R-:W-:Y:S01]  /*3c40*/  FADD.FTZ R36, -R14.reuse, R27 ;  /* 0x0000001b0e247221 */ /* 0x041fe20000010100 */
[----:B------:R-:W-:Y:S02]  /*3c50*/  FADD.FTZ R14, -R14, R23 ;  /* 0x000000170e0e7221 */ /* 0x000fe40000010100 */
[----:B------:R-:W-:Y:S01]  /*3c60*/  ISETP.GT.U32.OR P2, PT, R51, 0x29f, P2 ;  /* 0x0000029f3300780c */ /* 0x000fe20001744470 */
[----:B------:R-:W0:Y:S01]  /*3c70*/  LDS.64 R16, [UR5+0xc8] ;  /* 0x0000c805ff107984 */ /* 0x000e220008000a00 */
[----:B------:R-:W-:-:S02]  /*3c80*/  ULDC UR5, c[0x0][0x2bc] ;  /* 0x0000af0000057ab9 */ /* 0x000fc40000000800 */
        /* <DEDUP_REMOVED lines=21> */
.L_x_282:
        /* <DEDUP_REMOVED lines=20> */
.L_x_284:
[----:B------:R-:W-:Y:S05]  /*3f20*/  BSYNC B0 ;  /* 0x0000000000007941 */ /* 0x000fea0003800000 */
.L_x_283:
[----:B------:R-:W-:Y:S01]  /*3f30*/  SHF.L.U32 R17, R40, 0x10, RZ ;  /* 0x0000001028117819 */ /* 0x000fe200000006ff */
[-C--:B------:R-:W-:Y:S01]  /*3f40*/  FMUL.FTZ R34, R34, R55.reuse ;  /* 0x0000003722227220 */ /* 0x080fe20000410000 */
[----:B------:R-:W-:Y:S01]  /*3f50*/  SHF.L.U32 R26, R26, 0x10, RZ ;  /* 0x000000101a1a7819 */ /* 0x000fe200000006ff */
[----:B------:R-:W-:Y:S01]  /*3f60*/  FMUL.FTZ R36, R36, R55 ;  /* 0x0000003724247220 */ /* 0x000fe20000410000 */
        /* <DEDUP_REMOVED lines=19> */
.L_x_285:
        /* <DEDUP_REMOVED lines=10> */
[C---:B------:R-:W-:Y:S02]  /*4140*/  IMAD R19, R47.reuse, UR13, R34 ;  /* 0x0000000d2f137c24 */ /* 0x040fe4000f8e0222 */
[-C--:B------:R-:W-:Y:S01]  /*4150*/  FMUL.FTZ R26, R18, R55.reuse ;  /* 0x00000037121a7220 */ /* 0x080fe20000410000 */
[----:B------:R-:W-:Y:S01]  /*4160*/  FMUL.FTZ R9, R28, R55 ;  /* 0x000000371c097220 */ /* 0x000fe20000410000 */
[----:B------:R-:W-:Y:S01]  /*4170*/  IMAD.WIDE.U32 R16, R47, UR12, R16 ;  /* 0x0000000c2f107c25 */ /* 0x000fe2000f8e0010 */
[----:B------:R-:W-:-:S03]  /*4180*/  ULDC.64 UR12, c[0x0][0x210] ;  /* 0x00008400000c7ab9 */ /* 0x000fc60000000a00 */
[----:B------:R-:W-:Y:S02]  /*4190*/  F2FP.BF16.F32.PACK_AB R9, R9, R26 ;  /* 0x0000001a0909723e */ /* 0x000fe400000010ff */
[----:B------:R-:W-:Y:S02]  /*41a0*/  LEA R18, P0, R16, UR12, 0x1 ;  /* 0x0000000c10127c11 */ /* 0x000fe4000f8008ff */
[----:B------:R-:W-:-:S04]  /*41b0*/  IADD3 R19, R17, R19, RZ ;  /* 0x0000001311137210 */ /* 0x000fc80007ffe0ff */
[----:B------:R-:W-:-:S05]  /*41c0*/  LEA.HI.X R19, R16, UR13, R19, 0x1, P0 ;  /* 0x0000000d10137c11 */ /* 0x000fca00080f0c13 */
[----:B------:R1:W-:Y:S02]  /*41d0*/  STG.E desc[UR8][R18.64], R9 ;  /* 0x0000000912007986 */ /* 0x0003e4000c101908 */
.L_x_287:
[----:B------:R-:W-:Y:S05]  /*41e0*/  BSYNC B0 ;  /* 0x0000000000007941 */ /* 0x000fea0003800000 */
.L_x_286:
[----:B-1----:R-:W-:Y:S01]  /*41f0*/  SHF.L.U32 R9, R12, 0x10, RZ ;  /* 0x000000100c097819 */ /* 0x002fe200000006ff */
[-C--:B------:R-:W-:Y:S01]  /*4200*/  FMUL.FTZ R30, R30, R55.reuse ;  /* 0x000000371e1e7220 */ /* 0x080fe20000410000 */
[----:B------:R-:W-:Y:S01]  /*4210*/  SHF.L.U32 R24, R24, 0x10, RZ ;  /* 0x0000001018187819 */ /* 0x000fe200000006ff */
[----:B------:R-:W-:Y:S01]  /*4220*/  FMUL.FTZ R32, R32, R55 ;  /* 0x0000003720207220 */ /* 0x000fe20000410000 */
[----:B------:R-:W-:Y:S06]  /*4230*/  @!P4 BRA `(.L_x_288) ;  /* 0x000000000048c947 */ /* 0x000fec0003800000 */
[----:B------:R-:W-:Y:S01]  /*4240*/  FFMA.FTZ R12, R30, R54, R53 ;  /* 0x000000361e0c7223 */ /* 0x000fe20000010035 */
[----:B------:R-:W-:-:S03]  /*4250*/  FFMA.FTZ R16, R32, R15, R52 ;  /* 0x0000000f20107223 */ /* 0x000fc60000010034 */
[----:B------:R-:W-:Y:S01]  /*4260*/  FMUL.FTZ R17, R12, -1.4426950216293334961 ;  /* 0xbfb8aa3b0c117820 */ /* 0x000fe20000410000 */
[----:B0-----:R-:W-:-:S05]  /*4270*/  FMUL.FTZ R19, R16, -1.4426950216293334961 ;  /* 0xbfb8aa3b10137820 */ /* 0x001fca0000410000 */
        /* <DEDUP_REMOVED lines=14> */
.L_x_288:
[----:B------:R-:W-:Y:S04]  /*4360*/  BSSY B0, `(.L_x_289) ;  /* 0x0000014000007945 */ /* 0x000fe80003800000 */
[----:B------:R-:W-:Y:S05]  /*4370*/  @P2 BRA `(.L_x_290) ;  /* 0x0000000000482947 */ /* 0x000fea0003800000 */
        /* <DEDUP_REMOVED lines=9> */
[----:B0-----:R-:W-:-:S04]  /*4410*/  IMAD.WIDE.U32 R18, R46, UR12, R16 ;  /* 0x0000000c2e127c25 */ /* 0x001fc8000f8e0010 */
        /* <DEDUP_REMOVED lines=8> */
.L_x_290:
[----:B------:R-:W-:Y:S05]  /*44a0*/  BSYNC B0 ;  /* 0x0000000000007941 */ /* 0x000fea0003800000 */
.L_x_289:
[----:B-1----:R-:W-:Y:S01]  /*44b0*/  SHF.L.U32 R9, R10, 0x10, RZ ;  /* 0x000000100a097819 */ /* 0x002fe200000006ff */
[-C--:B0-----:R-:W-:Y:S01]  /*44c0*/  FMUL.FTZ R18, R8, R55.reuse ;  /* 0x0000003708127220 */ /* 0x081fe20000410000 */
        /* <DEDUP_REMOVED lines=21> */
.L_x_291:
        /* <DEDUP_REMOVED lines=19> */
.L_x_293:
[----:B------:R-:W-:Y:S05]  /*4750*/  BSYNC B0 ;  /* 0x0000000000007941 */ /* 0x000fea0003800000 */
.L_x_292:
[----:B0-----:R-:W0:Y:S01]  /*4760*/  LDC R8, c[0x0][0x10] ;  /* 0x00000400ff087b82 */ /* 0x001e220000000800 */
[----:B------:R-:W-:Y:S02]  /*4770*/  IADD3 R44, R44, 0x1, RZ ;  /* 0x000000012c2c7810 */ /* 0x000fe40007ffe0ff */
[----:B0-----:R-:W-:-:S04]  /*4780*/  IADD3 R49, R8, R49, RZ ;  /* 0x0000003108317210 */ /* 0x001fc80007ffe0ff */
[----:B------:R-:W-:-:S13]  /*4790*/  ISETP.GE.AND P0, PT, R49, UR4, PT ;  /* 0x0000000431007c0c */ /* 0x000fda000bf06270 */
[----:B------:R-:W-:Y:S05]  /*47a0*/  @!P0 BRA `(.L_x_294) ;  /* 0xffffffb800dc8947 */ /* 0x000fea000383ffff */
.L_x_259:
        /* <DEDUP_REMOVED lines=19> */
.L_x_296:
[----:B------:R-:W-:Y:S05]  /*48e0*/  BSYNC B0 ;  /* 0x0000000000007941 */ /* 0x000fea0003800000 */
.L_x_295:
        /* <DEDUP_REMOVED lines=11> */
.L_x_298:
[----:B------:R-:W2:Y:S04]  /*49a0*/  LDG.E.STRONG.GPU R5, desc[UR8][R2.64] ;  /* 0x0000000802057981 */ /* 0x000ea8000c1ef900 */
[----:B--2---:R-:W-:Y:S01]  /*49b0*/  CCTL.IVALL ;  /* 0x00000000ff00798f */ /* 0x004fe20002000000 */
[----:B------:R-:W-:Y:S05]  /*49c0*/  YIELD ;  /* 0x0000000000007946 */ /* 0x000fea0003800000 */
[----:B------:R-:W-:-:S13]  /*49d0*/  ISETP.NE.AND P0, PT, R5, R0, PT ;  /* 0x000000000500720c */ /* 0x000fda0003f05270 */
[----:B------:R-:W-:Y:S05]  /*49e0*/  @P0 BRA `(.L_x_298) ;  /* 0xfffffffc00ec0947 */ /* 0x000fea000383ffff */
.L_x_297:
        /* <DEDUP_REMOVED lines=24> */
.L_x_299:
[----:B------:R-:W-:-:S04]  /*4b70*/  LEA R6, P0, R51, UR4, 0x2 ;  /* 0x0000000433067c11 */ /* 0x000fc8000f8010ff */
[----:B------:R-:W-:Y:S02]  /*4b80*/  LEA.HI.X R7, R51, UR5, R0, 0x2, P0 ;  /* 0x0000000533077c11 */ /* 0x000fe400080f1400 */
[-C--:B------:R-:W-:Y:S02]  /*4b90*/  LEA R8, P0, R18, R6.reuse, 0x2 ;  /* 0x0000000612087211 */ /* 0x080fe400078010ff */
[-C--:B------:R-:W-:Y:S01]  /*4ba0*/  LEA R12, P2, R27, R6.reuse, 0x2 ;  /* 0x000000061b0c7211 */ /* 0x080fe200078410ff */
[----:B------:R-:W2:Y:S01]  /*4bb0*/  LDG.E R0, desc[UR8][R6.64] ;  /* 0x0000000806007981 */ /* 0x000ea2000c1e1900 */
[----:B------:R-:W-:Y:S02]  /*4bc0*/  LEA R10, P1, R22, R6, 0x2 ;  /* 0x00000006160a7211 */ /* 0x000fe400078210ff */
[C---:B------:R-:W-:Y:S02]  /*4bd0*/  IADD3.X R9, R7.reuse, R31, RZ, P0, !PT ;  /* 0x0000001f07097210 */ /* 0x040fe400007fe4ff */
[----:B------:R-:W-:-:S02]  /*4be0*/  IADD3.X R13, R7, R29, RZ, P2, !PT ;  /* 0x0000001d070d7210 */ /* 0x000fc400017fe4ff */
[----:B------:R-:W-:Y:S02]  /*4bf0*/  IADD3.X R11, R23, R7, RZ, P1, !PT ;  /* 0x00000007170b7210 */ /* 0x000fe40000ffe4ff */
        /* <DEDUP_REMOVED lines=8> */
[----:B--2---:R-:W-:Y:S02]  /*4c80*/  F2FP.BF16.F32.PACK_AB R19, R9, R0 ;  /* 0x000000000913723e */ /* 0x004fe400000010ff */
[----:B------:R-:W-:Y:S02]  /*4c90*/  SHF.R.S32.HI R0, RZ, 0x1f, R51 ;  /* 0x0000001fff007819 */ /* 0x000fe40000011433 */
[----:B---3--:R-:W-:Y:S01]  /*4ca0*/  F2FP.BF16.F32.PACK_AB R21, R13, R10 ;  /* 0x0000000a0d15723e */ /* 0x008fe200000010ff */
[----:B------:R2:W-:Y:S04]  /*4cb0*/  STG.E desc[UR8][R2.64], R19 ;  /* 0x0000001302007986 */ /* 0x0005e8000c101908 */
[----:B------:R2:W-:Y:S01]  /*4cc0*/  STG.E desc[UR8][R4.64], R21 ;  /* 0x0000001504007986 */ /* 0x0005e2000c101908 */
[----:B------:R-:W-:-:S13]  /*4cd0*/  ISETP.GT.AND.EX P0, PT, R25, R0, PT, P0 ;  /* 0x000000001900720c */ /* 0x000fda0003f04300 */
[----:B--2---:R-:W-:Y:S05]  /*4ce0*/  @P0 BRA `(.L_x_299) ;  /* 0xfffffffc00a00947 */ /* 0x004fea000383ffff */
[----:B------:R-:W-:Y:S05]  /*4cf0*/  EXIT ;  /* 0x000000000000794d */ /* 0x000fea0003800000 */
.L_x_300:
        /* <DEDUP_REMOVED lines=16> */
.L_x_3229:


//--------------------- .text._Z35group_norm_nhwc_bwd_one_pass_kernelI11Bf16IOBf16WLi256ELi42ELi672EEv26Group_norm_nhwc_bwd_params --------------------------
	.section	.text._Z35group_norm_nhwc_bwd_one_pass_kernelI11Bf16IOBf16WLi256ELi42ELi672EEv26Group_norm_nhwc_bwd_params,"ax",@progbits
	.align	128
        .global         _Z35group_norm_nhwc_bwd_one_pass_kernelI11Bf16IOBf16WLi256ELi42ELi672EEv26Group_norm_nhwc_bwd_params
        .type           _Z35group_norm_nhwc_bwd_one_pass_kernelI11Bf16IOBf16WLi256ELi42ELi672EEv26Group_norm_nhwc_bwd_params,@function
        .size           _Z35group_norm_nhwc_bwd_one_pass_kernelI11Bf16IOBf16WLi256ELi42ELi672EEv26Group_norm_nhwc_bwd_params,(.L_x_3230 - _Z35group_norm_nhwc_bwd_one_pass_kernelI11Bf16IOBf16WLi256ELi42ELi672EEv26Group_norm_nhwc_bwd_params)
        .other          _Z35group_norm_nhwc_bwd_one_pass_kernelI11Bf16IOBf16WLi256ELi42ELi672EEv26Group_norm_nhwc_bwd_params,@"STO_CUDA_ENTRY STV_DEFAULT"
_Z35group_norm_nhwc_bwd_one_pass_kernelI11Bf16IOBf16WLi256ELi42ELi672EEv26Group_norm_nhwc_bwd_params:
.text._Z35group_norm_nhwc_bwd_one_pass_kernelI11Bf16IOBf16WLi256ELi42ELi672EEv26Group_norm_nhwc_bwd_params:
        /* <DEDUP_REMOVED lines=55> */
.L_x_352:
[----:B0-----:R-:W0:Y:S01]  /*0370*/  LDC R10, c[0x0][0x2a0] ;  /* 0x0000a800ff0a7b82 */ /* 0x001e220000000800 */
[----:B------:R-:W-:Y:S01]  /*0380*/  ISETP.LE.AND P4, PT, RZ, UR6, PT ;  /* 0x00000006ff007c0c */ /* 0x000fe2000bf83270 */
[----:B------:R-:W-:Y:S01]  /*0390*/  ULDC.64 UR18, c[0x0][0x290] ;  /* 0x0000a40000127ab9 */ /* 0x000fe20000000a00 */
[----:B-1----:R-:W-:Y:S01]  /*03a0*/  SHF.R.S32.HI R15, RZ, 0x1f, R61 ;  /* 0x0000001fff0f7819 */ /* 0x002fe2000001143d */
[----:B------:R-:W-:Y:S01]  /*03b0*/  ULDC.64 UR12, c[0x0][0x298] ;  /* 0x0000a600000c7ab9 */ /* 0x000fe20000000a00 */
[----:B------:R-:W-:Y:S02]  /*03c0*/  SHF.R.S32.HI R25, RZ, 0x1f, R60 ;  /* 0x0000001fff197819 */ /* 0x000fe4000001143c */
[----:B------:R-:W-:Y:S01]  /*03d0*/  CS2R R52, SRZ ;  /* 0x0000000000347805 */ /* 0x000fe2000001ff00 */
[----:B------:R-:W1:Y:S08]  /*03e0*/  @P1 LDC.64 R20, c[0x0][0x288] ;  /* 0x0000a200ff141b82 */ /* 0x000e700000000a00 */
        /* <DEDUP_REMOVED lines=28> */
[----:B------:R-:W-:-:S02]  /*05b0*/  ISETP.GT.U32.OR P3, PT, R63, 0x29f, P3 ;  /* 0x0000029f3f00780c */ /* 0x000fc40001f64470 */
[----:B------:R-:W-:Y:S02]  /*05c0*/  @P5 IADD3 R5, R5, 0x1, RZ ;  /* 0x0000000105055810 */ /* 0x000fe40007ffe0ff */
[----:B------:R-:W-:Y:S02]  /*05d0*/  SEL R4, R7, R4, !P2 ;  /* 0x0000000407047207 */ /* 0x000fe40005000000 */
[----:B------:R-:W-:Y:S02]  /*05e0*/  @!P0 IADD3 R5, -R5, RZ, RZ ;  /* 0x000000ff05058210 */ /* 0x000fe40007ffe1ff */
[----:B------:R-:W-:Y:S01]  /*05f0*/  ISETP.GE.U32.AND P4, PT, R60, UR18, PT ;  /* 0x000000123c007c0c */ /* 0x000fe2000bf86070 */
[----:B------:R-:W-:Y:S01]  /*0600*/  IMAD R23, R4, 0x2a, RZ ;  /* 0x0000002a04177824 */ /* 0x000fe200078e02ff */
[----:B------:R-:W-:Y:S02]  /*0610*/  SEL R5, R7, R5, !P2 ;  /* 0x0000000507057207 */ /* 0x000fe40005000000 */
[----:B------:R-:W-:Y:S01]  /*0620*/  SHF.R.S32.HI R10, RZ, 0x1f, R64 ;  /* 0x0000001fff0a7819 */ /* 0x000fe20000011440 */
[----:B------:R-:W0:Y:S01]  /*0630*/  @!P3 LDC.64 R6, c[0x0][0x288] ;  /* 0x0000a200ff06bb82 */ /* 0x000e220000000a00 */
[----:B------:R-:W-:-:S02]  /*0640*/  IADD3 R66, P0, R64, R23, RZ ;  /* 0x0000001740427210 */ /* 0x000fc40007f1e0ff */
[----:B------:R-:W-:Y:S02]  /*0650*/  SHF.R.S32.HI R8, RZ, 0x1f, R5 ;  /* 0x0000001fff087819 */ /* 0x000fe40000011405 */
[----:B------:R-:W-:Y:S02]  /*0660*/  ISETP.GE.AND.EX P4, PT, R25, UR19, PT, P4 ;  /* 0x0000001319007c0c */ /* 0x000fe4000bf86340 */
[----:B------:R-:W-:Y:S01]  /*0670*/  LEA.HI.X.SX32 R67, R23, R10, 0x1, P0 ;  /* 0x0000000a17437211 */ /* 0x000fe200000f0eff */
[----:B------:R-:W-:Y:S01]  /*0680*/  IMAD R8, R8, UR12, RZ ;  /* 0x0000000c08087c24 */ /* 0x000fe2000f8e02ff */
[----:B------:R-:W-:Y:S01]  /*0690*/  ISETP.GT.U32.OR P4, PT, R63, 0x29f, P4 ;  /* 0x0000029f3f00780c */ /* 0x000fe20002784470 */
[----:B------:R-:W3:Y:S01]  /*06a0*/  @P1 LDC.64 R10, c[0x0][0x230] ;  /* 0x00008c00ff0a1b82 */ /* 0x000ee20000000a00 */
[----:B------:R-:W-:Y:S01]  /*06b0*/  ISETP.GE.U32.AND P0, PT, R59, UR18, PT ;  /* 0x000000123b007c0c */ /* 0x000fe2000bf06070 */
[C---:B------:R-:W-:Y:S02]  /*06c0*/  IMAD R69, R5.reuse, UR13, R8 ;  /* 0x0000000d05457c24 */ /* 0x040fe4000f8e0208 */
[----:B------:R-:W-:Y:S01]  /*06d0*/  IMAD.WIDE.U32 R66, R5, UR12, R66 ;  /* 0x0000000c05427c25 */ /* 0x000fe2000f8e0042 */
[----:B------:R-:W-:Y:S01]  /*06e0*/  HFMA2.MMA R54, -RZ, RZ, 0, 0 ;  /* 0x00000000ff367435 */ /* 0x000fe200000001ff */
[----:B------:R-:W-:-:S02]  /*06f0*/  ULDC.64 UR12, c[0x0][0x248] ;  /* 0x00009200000c7ab9 */ /* 0x000fc40000000a00 */
[----:B-1----:R-:W-:Y:S01]  /*0700*/  @P1 IMAD R5, R3, R20, RZ ;  /* 0x0000001403051224 */ /* 0x002fe200078e02ff */
[----:B------:R-:W-:Y:S01]  /*0710*/  IADD3 R69, R67, R69, RZ ;  /* 0x0000004543457210 */ /* 0x000fe20007ffe0ff */
[----:B------:R-:W1:Y:S01]  /*0720*/  @!P3 LDC.64 R16, c[0x0][0x230] ;  /* 0x00008c00ff10bb82 */ /* 0x000e620000000a00 */
[----:B------:R-:W-:Y:S01]  /*0730*/  @P1 MOV R68, R66 ;  /* 0x0000004200441202 */ /* 0x000fe20000000f00 */
[C---:B------:R-:W-:Y:S01]  /*0740*/  @P1 IMAD R21, R62.reuse, R21, R5 ;  /* 0x000000153e151224 */ /* 0x040fe200078e0205 */
[----:B------:R-:W-:Y:S01]  /*0750*/  SHF.R.S32.HI R5, RZ, 0x1f, R59 ;  /* 0x0000001fff057819 */ /* 0x000fe2000001143b */
[----:B0-----:R-:W-:Y:S02]  /*0760*/  @!P3 IMAD R14, R15, R6, RZ ;  /* 0x000000060f0eb224 */ /* 0x001fe400078e02ff */
[----:B------:R-:W-:Y:S01]  /*0770*/  @P1 IMAD.WIDE.U32 R12, R62, R20, R68 ;  /* 0x000000143e0c1225 */ /* 0x000fe200078e0044 */
[----:B------:R-:W-:Y:S01]  /*0780*/  ISETP.GE.AND.EX P0, PT, R5, UR19, PT, P0 ;  /* 0x0000001305007c0c */ /* 0x000fe2000bf06300 */
[----:B------:R-:W0:Y:S02]  /*0790*/  @!P4 LDC.64 R8, c[0x0][0x288] ;  /* 0x0000a200ff08cb82 */ /* 0x000e240000000a00 */
[----:B------:R-:W-:Y:S01]  /*07a0*/  @!P3 IMAD R29, R61, R7, R14 ;  /* 0x000000073d1db224 */ /* 0x000fe200078e020e */
[----:B------:R-:W-:-:S02]  /*07b0*/  @P1 IADD3 R13, R13, R21, RZ ;  /* 0x000000150d0d1210 */ /* 0x000fc40007ffe0ff */
[C---:B------:R-:W-:Y:S02]  /*07c0*/  @P1 SHF.L.U32 R27, R12.reuse, 0x1, RZ ;  /* 0x000000010c1b1819 */ /* 0x040fe400000006ff */
[----:B------:R-:W-:Y:S01]  /*07d0*/  @P1 SHF.L.U64.HI R24, R12, 0x1, R13 ;  /* 0x000000010c181819 */ /* 0x000fe2000001020d */
[----:B------:R-:W4:Y:S01]  /*07e0*/  @!P3 LDC.64 R14, c[0x0][0x228] ;  /* 0x00008a00ff0ebb82 */ /* 0x000f220000000a00 */
[----:B------:R-:W-:Y:S02]  /*07f0*/  @!P3 MOV R12, R66 ;  /* 0x00000042000cb202 */ /* 0x000fe40000000f00 */
[----:B------:R-:W-:Y:S02]  /*0800*/  @!P3 MOV R13, R69 ;  /* 0x00000045000db202 */ /* 0x000fe40000000f00 */
[----:B---3--:R-:W-:Y:S02]  /*0810*/  @P1 IADD3 R20, P2, R27, R10, RZ ;  /* 0x0000000a1b141210 */ /* 0x008fe40007f5e0ff */
[----:B------:R-:W-:Y:S01]  /*0820*/  ISETP.GT.U32.OR P0, PT, R63, 0x29f, P0 ;  /* 0x0000029f3f00780c */ /* 0x000fe20000704470 */
[----:B------:R-:W-:Y:S01]  /*0830*/  @!P3 IMAD.WIDE.U32 R6, R61, R6, R12 ;  /* 0x000000063d06b225 */ /* 0x000fe200078e000c */
[----:B------:R-:W-:Y:S01]  /*0840*/  @P1 IADD3.X R21, R24, R11, RZ, P2, !PT ;  /* 0x0000000b18151210 */ /* 0x000fe200017fe4ff */
[----:B------:R-:W3:Y:S03]  /*0850*/  @!P4 LDC.64 R12, c[0x0][0x230] ;  /* 0x00008c00ff0ccb82 */ /* 0x000ee60000000a00 */
[----:B------:R-:W-:Y:S01]  /*0860*/  @!P3 IADD3 R7, R7, R29, RZ ;  /* 0x0000001d0707b210 */ /* 0x000fe20007ffe0ff */
[----:B------:R1:W5:Y:S01]  /*0870*/  @P1 LDG.E R53, desc[UR14][R20.64] ;  /* 0x0000000e14351981 */ /* 0x000362000c1e1900 */
[C---:B------:R-:W-:Y:S01]  /*0880*/  @!P3 SHF.L.U32 R29, R6.reuse, 0x1, RZ ;  /* 0x00000001061db819 */ /* 0x040fe200000006ff */
[----:B0-----:R-:W-:Y:S01]  /*0890*/  @!P4 IMAD R25, R25, R8, RZ ;  /* 0x000000081919c224 */ /* 0x001fe200078e02ff */
[----:B--2---:R-:W-:Y:S01]  /*08a0*/  @P1 IADD3 R18, P2, R27, R18, RZ ;  /* 0x000000121b121210 */ /* 0x004fe20007f5e0ff */
[----:B------:R-:W0:Y:S01]  /*08b0*/  @!P4 LDC.64 R10, c[0x0][0x228] ;  /* 0x00008a00ff0acb82 */ /* 0x000e220000000a00 */
[----:B------:R-:W-:Y:S01]  /*08c0*/  @!P3 SHF.L.U64.HI R22, R6, 0x1, R7 ;  /* 0x000000010616b819 */ /* 0x000fe20000010207 */
[----:B------:R-:W-:Y:S01]  /*08d0*/  @!P4 IMAD R25, R60, R9, R25 ;  /* 0x000000093c19c224 */ /* 0x000fe200078e0219 */
[----:B-1----:R-:W-:-:S02]  /*08e0*/  @!P3 IADD3 R16, P5, R29, R16, RZ ;  /* 0x000000101d10b210 */ /* 0x002fc40007fbe0ff */
[----:B------:R-:W-:Y:S02]  /*08f0*/  @P1 IADD3.X R19, R24, R19, RZ, P2, !PT ;  /* 0x0000001318131210 */ /* 0x000fe400017fe4ff */
[----:B------:R-:W-:Y:S01]  /*0900*/  @!P4 MOV R20, R66 ;  /* 0x000000420014c202 */ /* 0x000fe20000000f00 */
[----:B------:R-:W1:Y:S01]  /*0910*/  @!P0 LDC.64 R6, c[0x0][0x288] ;  /* 0x0000a200ff068b82 */ /* 0x000e620000000a00 */
[----:B------:R-:W-:Y:S02]  /*0920*/  @!P4 MOV R21, R69 ;  /* 0x000000450015c202 */ /* 0x000fe40000000f00 */
[----:B------:R-:W-:Y:S02]  /*0930*/  CS2R R48, SRZ ;  /* 0x0000000000307805 */ /* 0x000fe4000001ff00 */
[----:B------:R-:W-:Y:S01]  /*0940*/  SHF.R.S32.HI R27, RZ, 0x1f, R58 ;  /* 0x0000001fff1b7819 */ /* 0x000fe2000001143a */
[----:B------:R-:W-:Y:S01]  /*0950*/  UIMAD.WIDE UR12, UR6, 0x8, UR12 ;  /* 0x00000008060c78a5 */ /* 0x000fe2000f8e020c */
[----:B------:R-:W-:Y:S01]  /*0960*/  ISETP.GE.U32.AND P2, PT, R58, UR18, PT ;  /* 0x000000123a007c0c */ /* 0x000fe2000bf46070 */
[----:B------:R-:W-:Y:S01]  /*0970*/  @!P4 IMAD.WIDE.U32 R8, R60, R8, R20 ;  /* 0x000000083c08c225 */ /* 0x000fe200078e0014 */
[----:B------:R-:W-:-:S02]  /*0980*/  @!P3 IADD3.X R17, R22, R17, RZ, P5, !PT ;  /* 0x000000111611b210 */ /* 0x000fc40002ffe4ff */
[----:B------:R-:W-:Y:S02]  /*0990*/  CS2R R50, SRZ ;  /* 0x0000000000327805 */ /* 0x000fe4000001ff00 */
[----:B----4-:R-:W-:Y:S01]  /*09a0*/  @!P3 IADD3 R14, P5, R29, R14, RZ ;  /* 0x0000000e1d0eb210 */ /* 0x010fe20007fbe0ff */
[----:B------:R-:W5:Y:S01]  /*09b0*/  @P1 LDG.E R52, desc[UR14][R18.64] ;  /* 0x0000000e12341981 */ /* 0x000f62000c1e1900 */
[----:B------:R-:W-:Y:S02]  /*09c0*/  @!P4 IADD3 R21, R9, R25, RZ ;  /* 0x000000190915c210 */ /* 0x000fe40007ffe0ff */
[----:B------:R-:W-:Y:S01]  /*09d0*/  @!P4 SHF.L.U32 R9, R8, 0x1, RZ ;  /* 0x000000010809c819 */ /* 0x000fe200000006ff */
[----:B------:R2:W5:Y:S01]  /*09e0*/  @!P3 LDG.E R54, desc[UR14][R16.64] ;  /* 0x0000000e1036b981 */ /* 0x000562000c1e1900 */
[----:B------:R-:W-:Y:S01]  /*09f0*/  ISETP.GE.AND.EX P2, PT, R27, UR19, PT, P2 ;  /* 0x000000131b007c0c */ /* 0x000fe2000bf46320 */
[----:B------:R-:W4:Y:S01]  /*0a00*/  @!P0 LDC.64 R24, c[0x0][0x228] ;  /* 0x00008a00ff188b82 */ /* 0x000f220000000a00 */
[----:B------:R-:W-:-:S02]  /*0a10*/  @!P3 IADD3.X R15, R22, R15, RZ, P5, !PT ;  /* 0x0000000f160fb210 */ /* 0x000fc40002ffe4ff */
[----:B------:R-:W-:Y:S02]  /*0a20*/  @!P4 SHF.L.U64.HI R8, R8, 0x1, R21 ;  /* 0x000000010808c819 */ /* 0x000fe40000010215 */
[----:B---3--:R-:W-:Y:S01]  /*0a30*/  @!P4 IADD3 R12, P5, R9, R12, RZ ;  /* 0x0000000c090cc210 */ /* 0x008fe20007fbe0ff */
[----:B------:R3:W5:Y:S01]  /*0a40*/  @!P3 LDG.E R51, desc[UR14][R14.64] ;  /* 0x0000000e0e33b981 */ /* 0x000762000c1e1900 */
[----:B------:R-:W-:Y:S01]  /*0a50*/  ISETP.GT.U32.OR P2, PT, R63, 0x29f, P2 ;  /* 0x0000029f3f00780c */ /* 0x000fe20001744470 */
[----:B--2---:R-:W2:Y:S01]  /*0a60*/  @!P0 LDC.64 R16, c[0x0][0x230] ;  /* 0x00008c00ff108b82 */ /* 0x004ea20000000a00 */
[----:B------:R-:W-:Y:S02]  /*0a70*/  @!P4 IADD3.X R13, R8, R13, RZ, P5, !PT ;  /* 0x0000000d080dc210 */ /* 0x000fe40002ffe4ff */
[----:B0-----:R-:W-:-:S03]  /*0a80*/  @!P4 IADD3 R10, P6, R9, R10, RZ ;  /* 0x0000000a090ac210 */ /* 0x001fc60007fde0ff */
[----:B------:R0:W5:Y:S01]  /*0a90*/  @!P4 LDG.E R49, desc[UR14][R12.64] ;  /* 0x0000000e0c31c981 */ /* 0x000162000c1e1900 */
[----:B------:R-:W-:Y:S02]  /*0aa0*/  @!P4 IADD3.X R11, R8, R11, RZ, P6, !PT ;  /* 0x0000000b080bc210 */ /* 0x000fe400037fe4ff */
[----:B------:R-:W-:Y:S02]  /*0ab0*/  SHF.R.S32.HI R33, RZ, 0x1f, R57 ;  /* 0x0000001fff217819 */ /* 0x000fe40000011439 */
[----:B------:R-:W-:Y:S01]  /*0ac0*/  ISETP.GE.U32.AND P3, PT, R57, UR18, PT ;  /* 0x0000001239007c0c */ /* 0x000fe2000bf66070 */
[----:B------:R-:W4:Y:S01]  /*0ad0*/  @!P2 LDC.64 R8, c[0x0][0x288] ;  /* 0x0000a200ff08ab82 */ /* 0x000f220000000a00 */
[----:B-1----:R-:W-:Y:S01]  /*0ae0*/  @!P0 IMAD R20, R5, R6, RZ ;  /* 0x0000000605148224 */ /* 0x002fe200078e02ff */
[----:B---3--:R-:W-:Y:S01]  /*0af0*/  @!P0 MOV R14, R66 ;  /* 0x00000042000e8202 */ /* 0x008fe20000000f00 */
[----:B------:R1:W5:Y:S01]  /*0b00*/  @!P4 LDG.E R48, desc[UR14][R10.64] ;  /* 0x0000000e0a30c981 */ /* 0x000362000c1e1900 */
[----:B0-----:R-:W-:-:S02]  /*0b10*/  MOV R12, UR12 ;  /* 0x0000000c000c7c02 */ /* 0x001fc40008000f00 */
[----:B------:R-:W-:Y:S02]  /*0b20*/  MOV R13, UR13 ;  /* 0x0000000d000d7c02 */ /* 0x000fe40008000f00 */
[----:B------:R-:W-:-:S04]  /*0b30*/  @!P0 MOV R15, R69 ;  /* 0x00000045000f8202 */ /* 0x000fc80000000f00 */
[----:B------:R-:W3:Y:S01]  /*0b40*/  LDG.E.64 R12, desc[UR14][R12.64] ;  /* 0x0000000e0c0c7981 */ /* 0x000ee2000c1e1b00 */
[----:B------:R-:W-:Y:S01]  /*0b50*/  ISETP.GE.AND.EX P3, PT, R33, UR19, PT, P3 ;  /* 0x0000001321007c0c */ /* 0x000fe2000bf66330 */
[C---:B------:R-:W-:Y:S02]  /*0b60*/  @!P0 IMAD R5, R59.reuse, R7, R20 ;  /* 0x000000073b058224 */ /* 0x040fe400078e0214 */
[----:B------:R-:W-:Y:S01]  /*0b70*/  @!P0 IMAD.WIDE.U32 R6, R59, R6, R14 ;  /* 0x000000063b068225 */ /* 0x000fe200078e000e */
[----:B------:R-:W-:Y:S01]  /*0b80*/  ISETP.GT.U32.OR P3, PT, R63, 0x29f, P3 ;  /* 0x0000029f3f00780c */ /* 0x000fe20001f64470 */
[----:B------:R-:W0:Y:S01]  /*0b90*/  @!P2 LDC.64 R14, c[0x0][0x228] ;  /* 0x00008a00ff0eab82 */ /* 0x000e220000000a00 */
[----:B------:R-:W-:Y:S02]  /*0ba0*/  SHF.R.S32.HI R31, RZ, 0x1f, R56 ;  /* 0x0000001fff1f7819 */ /* 0x000fe40000011438 */
[----:B------:R-:W-:Y:S02]  /*0bb0*/  @!P0 IADD3 R7, R7, R5, RZ ;  /* 0x0000000507078210 */ /* 0x000fe40007ffe0ff */
[----:B------:R-:W-:-:S02]  /*0bc0*/  ISETP.GE.U32.AND P4, PT, R56, UR18, PT ;  /* 0x0000001238007c0c */ /* 0x000fc4000bf86070 */
[C---:B------:R-:W-:Y:S02]  /*0bd0*/  @!P0 SHF.L.U32 R5, R6.reuse, 0x1, RZ ;  /* 0x0000000106058819 */ /* 0x040fe400000006ff */
[----:B------:R-:W-:Y:S02]  /*0be0*/  ISETP.GE.AND.EX P4, PT, R31, UR19, PT, P4 ;  /* 0x000000131f007c0c */ /* 0x000fe4000bf86340 */
[----:B------:R-:W-:Y:S01]  /*0bf0*/  @!P0 SHF.L.U64.HI R22, R6, 0x1, R7 ;  /* 0x0000000106168819 */ /* 0x000fe20000010207 */
[----:B-1----:R-:W1:Y:S01]  /*0c00*/  @!P3 LDC.64 R10, c[0x0][0x288] ;  /* 0x0000a200ff0abb82 */ /* 0x002e620000000a00 */
[----:B------:R-:W-:Y:S01]  /*0c10*/  ISETP.GT.U32.OR P4, PT, R63, 0x29f, P4 ;  /* 0x0000029f3f00780c */ /* 0x000fe20002784470 */
[----:B----4-:R-:W-:Y:S01]  /*0c20*/  @!P2 IMAD R27, R27, R8, RZ ;  /* 0x000000081b1ba224 */ /* 0x010fe200078e02ff */
[----:B--2---:R-:W-:Y:S02]  /*0c30*/  @!P0 IADD3 R16, P6, R5, R16, RZ ;  /* 0x0000001005108210 */ /* 0x004fe40007fde0ff */
[----:B------:R-:W-:-:S03]  /*0c40*/  @!P2 MOV R20, R66 ;  /* 0x000000420014a202 */ /* 0x000fc60000000f00 */
[----:B------:R-:W2:Y:S01]  /*0c50*/  @!P2 LDC.64 R6, c[0x0][0x230] ;  /* 0x00008c00ff06ab82 */ /* 0x000ea20000000a00 */
[----:B------:R-:W-:Y:S01]  /*0c60*/  @!P2 MOV R21, R69 ;  /* 0x000000450015a202 */ /* 0x000fe20000000f00 */
[----:B------:R-:W-:Y:S01]  /*0c70*/  @!P2 IMAD R9, R58, R9, R27 ;  /* 0x000000093a09a224 */ /* 0x000fe200078e021b */
[----:B------:R-:W-:Y:S02]  /*0c80*/  @!P0 IADD3 R24, P5, R5, R24, RZ ;  /* 0x0000001805188210 */ /* 0x000fe40007fbe0ff */
[----:B------:R-:W-:Y:S01]  /*0c90*/  @!P0 IADD3.X R17, R22, R17, RZ, P6, !PT ;  /* 0x0000001116118210 */ /* 0x000fe200037fe4ff */
[----:B------:R-:W-:Y:S01]  /*0ca0*/  @!P2 IMAD.WIDE.U32 R20, R58, R8, R20 ;  /* 0x000000083a14a225 */ /* 0x000fe200078e0014 */
[----:B------:R-:W-:Y:S01]  /*0cb0*/  SHF.R.S32.HI R5, RZ, 0x1f, R55 ;  /* 0x0000001fff057819 */ /* 0x000fe20000011437 */
[----:B------:R-:W4:Y:S01]  /*0cc0*/  @!P3 LDC.64 R18, c[0x0][0x228] ;  /* 0x00008a00ff12bb82 */ /* 0x000f220000000a00 */
[----:B------:R-:W-:Y:S02]  /*0cd0*/  ISETP.GE.U32.AND P6, PT, R55, UR18, PT ;  /* 0x0000001237007c0c */ /* 0x000fe4000bfc6070 */
[----:B------:R-:W-:-:S02]  /*0ce0*/  CS2R R46, SRZ ;  /* 0x00000000002e7805 */ /* 0x000fc4000001ff00 */
[----:B------:R-:W-:Y:S01]  /*0cf0*/  @!P0 IADD3.X R25, R22, R25, RZ, P5, !PT ;  /* 0x0000001916198210 */ /* 0x000fe20002ffe4ff */
[----:B------:R0:W5:Y:S01]  /*0d00*/  @!P0 LDG.E R50, desc[UR14][R16.64] ;  /* 0x0000000e10328981 */ /* 0x000162000c1e1900 */
[----:B------:R-:W-:Y:S02]  /*0d10*/  ISETP.GE.AND.EX P5, PT, R5, UR19, PT, P6 ;  /* 0x0000001305007c0c */ /* 0x000fe4000bfa6360 */
[----:B------:R-:W-:Y:S01]  /*0d20*/  @!P2 IADD3 R21, R21, R9, RZ ;  /* 0x000000091515a210 */ /* 0x000fe20007ffe0ff */
[----:B-1----:R-:W-:Y:S01]  /*0d30*/  @!P3 IMAD R30, R33, R10, RZ ;  /* 0x0000000a211eb224 */ /* 0x002fe200078e02ff */
[----:B------:R-:W1:Y:S01]  /*0d40*/  @!P4 LDC.64 R8, c[0x0][0x288] ;  /* 0x0000a200ff08cb82 */ /* 0x000e620000000a00 */
[----:B------:R-:W-:Y:S01]  /*0d50*/  ISETP.GT.U32.OR P5, PT, R63, 0x29f, P5 ;  /* 0x0000029f3f00780c */ /* 0x000fe20002fa4470 */
[----:B------:R1:W5:Y:S01]  /*0d60*/  @!P0 LDG.E R47, desc[UR14][R24.64] ;  /* 0x0000000e182f8981 */ /* 0x000362000c1e1900 */
[C---:B------:R-:W-:Y:S02]  /*0d70*/  @!P2 SHF.L.U32 R27, R20.reuse, 0x1, RZ ;  /* 0x00000001141ba819 */ /* 0x040fe400000006ff */
[----:B------:R-:W-:-:S03]  /*0d80*/  @!P2 SHF.L.U64.HI R22, R20, 0x1, R21 ;  /* 0x000000011416a819 */ /* 0x000fc60000010215 */
[----:B------:R-:W4:Y:S01]  /*0d90*/  @!P3 LDC.64 R20, c[0x0][0x230] ;  /* 0x00008c00ff14bb82 */ /* 0x000f220000000a00 */
[----:B--2---:R-:W-:Y:S02]  /*0da0*/  @!P2 IADD3 R28, P6, R27, R6, RZ ;  /* 0x000000061b1ca210 */ /* 0x004fe40007fde0ff */
[----:B0-----:R-:W-:Y:S02]  /*0db0*/  @!P3 MOV R16, R66 ;  /* 0x000000420010b202 */ /* 0x001fe40000000f00 */
[----:B------:R-:W-:Y:S02]  /*0dc0*/  @!P3 MOV R17, R69 ;  /* 0x000000450011b202 */ /* 0x000fe40000000f00 */
[----:B------:R-:W-:Y:S01]  /*0dd0*/  @!P2 IADD3.X R29, R22, R7, RZ, P6, !PT ;  /* 0x00000007161da210 */ /* 0x000fe200037fe4ff */
[----:B------:R-:W-:Y:S01]  /*0de0*/  @!P3 IMAD R33, R57, R11, R30 ;  /* 0x0000000b3921b224 */ /* 0x000fe200078e021e */
[----:B------:R-:W0:Y:S01]  /*0df0*/  @!P5 LDC.64 R6, c[0x0][0x288] ;  /* 0x0000a200ff06db82 */ /* 0x000e220000000a00 */
[----:B------:R-:W-:Y:S01]  /*0e00*/  @!P2 IADD3 R26, P0, R27, R14, RZ ;  /* 0x0000000e1b1aa210 */ /* 0x000fe20007f1e0ff */
[----:B------:R-:W-:Y:S01]  /*0e10*/  @!P3 IMAD.WIDE.U32 R10, R57, R10, R16 ;  /* 0x0000000a390ab225 */ /* 0x000fe200078e0010 */
[----:B------:R-:W-:-:S02]  /*0e20*/  CS2R R44, SRZ ;  /* 0x00000000002c7805 */ /* 0x000fc4000001ff00 */
[----:B------:R-:W-:Y:S02]  /*0e30*/  @!P2 IADD3.X R27, R22, R15, RZ, P0, !PT ;  /* 0x0000000f161ba210 */ /* 0x000fe400007fe4ff */
[----:B------:R-:W-:Y:S01]  /*0e40*/  @!P3 IADD3 R15, R11, R33, RZ ;  /* 0x000000210b0fb210 */ /* 0x000fe20007ffe0ff */
[----:B------:R-:W2:Y:S01]  /*0e50*/  @!P4 LDC.64 R16, c[0x0][0x230] ;  /* 0x00008c00ff10cb82 */ /* 0x000ea20000000a00 */
[C---:B------:R-:W-:Y:S01]  /*0e60*/  @!P3 SHF.L.U32 R11, R10.reuse, 0x1, RZ ;  /* 0x000000010a0bb819 */ /* 0x040fe200000006ff */
[----:B-1----:R-:W-:Y:S01]  /*0e70*/  @!P4 IMAD R31, R31, R8, RZ ;  /* 0x000000081f1fc224 */ /* 0x002fe200078e02ff */
[----:B------:R-:W-:Y:S01]  /*0e80*/  @!P4 MOV R24, R66 ;  /* 0x000000420018c202 */ /* 0x000fe20000000f00 */
[----:B------:R-:W5:Y:S01]  /*0e90*/  @!P2 LDG.E R45, desc[UR14][R28.64] ;  /* 0x0000000e1c2da981 */ /* 0x000f62000c1e1900 */
[----:B------:R-:W-:Y:S02]  /*0ea0*/  @!P4 MOV R25, R69 ;  /* 0x000000450019c202 */ /* 0x000fe40000000f00 */
[----:B------:R-:W-:Y:S01]  /*0eb0*/  @!P3 SHF.L.U64.HI R22, R10, 0x1, R15 ;  /* 0x000000010a16b819 */ /* 0x000fe2000001020f */
[----:B------:R1:W5:Y:S01]  /*0ec0*/  @!P2 LDG.E R44, desc[UR14][R26.64] ;  /* 0x0000000e1a2ca981 */ /* 0x000362000c1e1900 */
[----:B------:R-:W2:Y:S01]  /*0ed0*/  @!P4 LDC.64 R14, c[0x0][0x228] ;  /* 0x00008a00ff0ecb82 */ /* 0x000ea20000000a00 */
[C---:B------:R-:W-:Y:S01]  /*0ee0*/  @!P4 IMAD R31, R56.reuse, R9, R31 ;  /* 0x00000009381fc224 */ /* 0x040fe200078e021f */
[C---:B----4-:R-:W-:Y:S01]  /*0ef0*/  @!P3 IADD3 R20, P0, R11.reuse, R20, RZ ;  /* 0x000000140b14b210 */ /* 0x050fe20007f1e0ff */
[----:B------:R-:W-:Y:S01]  /*0f00*/  @!P4 IMAD.WIDE.U32 R24, R56, R8, R24 ;  /* 0x000000083818c225 */ /* 0x000fe200078e0018 */
[----:B------:R-:W-:-:S04]  /*0f10*/  @!P3 IADD3 R18, P2, R11, R18, RZ ;  /* 0x000000120b12b210 */ /* 0x000fc80007f5e0ff */
[----:B------:R-:W4:Y:S01]  /*0f20*/  @!P5 LDC.64 R8, c[0x0][0x230] ;  /* 0x00008c00ff08db82 */ /* 0x000f220000000a00 */
[----:B------:R-:W-:-:S07]  /*0f30*/  @!P4 IADD3 R25, R25, R31, RZ ;  /* 0x0000001f1919c210 */ /* 0x000fce0007ffe0ff */
[----:B------:R-:W4:Y:S01]  /*0f40*/  @!P5 LDC.64 R10, c[0x0][0x228] ;  /* 0x00008a00ff0adb82 */ /* 0x000f220000000a00 */
[C---:B-1----:R-:W-:Y:S01]  /*0f50*/  @!P4 SHF.L.U32 R27, R24.reuse, 0x1, RZ ;  /* 0x00000001181bc819 */ /* 0x042fe200000006ff */
[----:B0-----:R-:W-:Y:S01]  /*0f60*/  @!P5 IMAD R28, R5, R6, RZ ;  /* 0x00000006051cd224 */ /* 0x001fe200078e02ff */
[----:B------:R-:W-:Y:S02]  /*0f70*/  @!P4 SHF.L.U64.HI R26, R24, 0x1, R25 ;  /* 0x00000001181ac819 */ /* 0x000fe40000010219 */
[----:B------:R-:W-:Y:S02]  /*0f80*/  @!P5 MOV R24, R66 ;  /* 0x000000420018d202 */ /* 0x000fe40000000f00 */
[----:B------:R-:W-:Y:S01]  /*0f90*/  @!P5 MOV R25, R69 ;  /* 0x000000450019d202 */ /* 0x000fe20000000f00 */
[C---:B------:R-:W-:Y:S01]  /*0fa0*/  @!P5 IMAD R5, R55.reuse, R7, R28 ;  /* 0x000000073705d224 */ /* 0x040fe200078e021c */
[----:B------:R-:W-:Y:S01]  /*0fb0*/  @!P3 IADD3.X R21, R22, R21, RZ, P0, !PT ;  /* 0x000000151615b210 */ /* 0x000fe200007fe4ff */
[----:B------:R-:W-:Y:S01]  /*0fc0*/  @!P5 IMAD.WIDE.U32 R6, R55, R6, R24 ;  /* 0x000000063706d225 */ /* 0x000fe200078e0018 */
[----:B------:R-:W-:-:S02]  /*0fd0*/  CS2R R42, SRZ ;  /* 0x00000000002a7805 */ /* 0x000fc4000001ff00 */
[----:B--2---:R-:W-:Y:S01]  /*0fe0*/  @!P4 IADD3 R16, P0, R27, R16, RZ ;  /* 0x000000101b10c210 */ /* 0x004fe20007f1e0ff */
[----:B------:R-:W5:Y:S01]  /*0ff0*/  @!P3 LDG.E R46, desc[UR14][R20.64] ;  /* 0x0000000e142eb981 */ /* 0x000f62000c1e1900 */
[----:B------:R-:W-:Y:S02]  /*1000*/  @!P3 IADD3.X R19, R22, R19, RZ, P2, !PT ;  /* 0x000000131613b210 */ /* 0x000fe400017fe4ff */
[----:B------:R-:W-:Y:S01]  /*1010*/  @!P5 IADD3 R25, R7, R5, RZ ;  /* 0x000000050719d210 */ /* 0x000fe20007ffe0ff */
[----:B------:R-:W-:Y:S01]  /*1020*/  HFMA2.MMA R5, -RZ, RZ, 0, 0 ;  /* 0x00000000ff057435 */ /* 0x000fe200000001ff */
[----:B------:R-:W-:Y:S01]  /*1030*/  @!P5 SHF.L.U32 R7, R6, 0x1, RZ ;  /* 0x000000010607d819 */ /* 0x000fe200000006ff */
[----:B------:R-:W5:Y:S01]  /*1040*/  @!P3 LDG.E R43, desc[UR14][R18.64] ;  /* 0x0000000e122bb981 */ /* 0x000f62000c1e1900 */
[----:B------:R-:W-:Y:S02]  /*1050*/  @!P4 IADD3.X R17, R26, R17, RZ, P0, !PT ;  /* 0x000000111a11c210 */ /* 0x000fe400007fe4ff */
[----:B------:R-:W-:-:S02]  /*1060*/  @!P4 IADD3 R14, P0, R27, R14, RZ ;  /* 0x0000000e1b0ec210 */ /* 0x000fc40007f1e0ff */
[----:B------:R-:W-:Y:S02]  /*1070*/  @!P5 SHF.L.U64.HI R22, R6, 0x1, R25 ;  /* 0x000000010616d819 */ /* 0x000fe40000010219 */
[C---:B----4-:R-:W-:Y:S01]  /*1080*/  @!P5 IADD3 R8, P2, R7.reuse, R8, RZ ;  /* 0x000000080708d210 */ /* 0x050fe20007f5e0ff */
[----:B------:R-:W5:Y:S01]  /*1090*/  @!P4 LDG.E R5, desc[UR14][R16.64] ;  /* 0x0000000e1005c981 */ /* 0x000f62000c1e1900 */
[----:B------:R-:W-:Y:S02]  /*10a0*/  @!P5 IADD3 R10, P3, R7, R10, RZ ;  /* 0x0000000a070ad210 */ /* 0x000fe40007f7e0ff */
[----:B------:R-:W-:Y:S02]  /*10b0*/  CS2R R6, SRZ ;  /* 0x0000000000067805 */ /* 0x000fe4000001ff00 */
[----:B------:R-:W-:-:S05]  /*10c0*/  @!P4 IADD3.X R15, R26, R15, RZ, P0, !PT ;  /* 0x0000000f1a0fc210 */ /* 0x000fca00007fe4ff */
[----:B------:R-:W5:Y:S01]  /*10d0*/  @!P4 LDG.E R6, desc[UR14][R14.64] ;  /* 0x0000000e0e06c981 */ /* 0x000f62000c1e1900 */
[C---:B------:R-:W-:Y:S02]  /*10e0*/  @!P5 IADD3.X R9, R22.reuse, R9, RZ, P2, !PT ;  /* 0x000000091609d210 */ /* 0x040fe400017fe4ff */
[----:B------:R-:W-:Y:S01]  /*10f0*/  @!P5 IADD3.X R11, R22, R11, RZ, P3, !PT ;  /* 0x0000000b160bd210 */ /* 0x000fe20001ffe4ff */
[----:B------:R-:W-:Y:S01]  /*1100*/  UMOV UR18, 0x3f800000 ;  /* 0x3f80000000127882 */ /* 0x000fe20000000000 */
[----:B------:R-:W-:Y:S01]  /*1110*/  BSSY B0, `(.L_x_302) ;  /* 0x0000022000007945 */ /* 0x000fe20003800000 */
        /* <DEDUP_REMOVED lines=33> */
.L_x_303:
[----:B------:R-:W-:Y:S05]  /*1330*/  BSYNC B0 ;  /* 0x0000000000007941 */ /* 0x000fea0003800000 */
.L_x_302:
[----:B------:R-:W-:Y:S02]  /*1340*/  ISETP.NE.AND P5, PT, RZ, UR17, PT ;  /* 0x00000011ff007c0c */ /* 0x000fe4000bfa5270 */
[C---:B-----5:R-:W-:Y:S02]  /*1350*/  PRMT R12, R53.reuse, 0x7632, R12 ;  /* 0x00007632350c7816 */ /* 0x060fe4000000000c */
        /* <DEDUP_REMOVED lines=36> */
.L_x_304:
        /* <DEDUP_REMOVED lines=26> */
.L_x_305:
[----:B------:R-:W-:Y:S01]  /*1740*/  FFMA.FTZ R25, R13, R21, R14 ;  /* 0x000000150d197223 */ /* 0x000fe2000001000e */
[----:B------:R-:W-:Y:S01]  /*1750*/  FADD.FTZ R14, RZ, R17 ;  /* 0x00000011ff0e7221 */ /* 0x000fe20000010000 */
[----:B------:R-:W-:Y:S01]  /*1760*/  FADD.FTZ R22, R21, R12 ;  /* 0x0000000c15167221 */ /* 0x000fe20000010000 */
[----:B------:R-:W-:Y:S01]  /*1770*/  FFMA.FTZ R12, R13, R16, RZ ;  /* 0x000000100d0c7223 */ /* 0x000fe200000100ff */
[----:B------:R-:W-:Y:S01]  /*1780*/  FADD.FTZ R13, RZ, R16 ;  /* 0x00000010ff0d7221 */ /* 0x000fe20000010000 */
[----:B------:R-:W-:Y:S01]  /*1790*/  FADD.FTZ R21, R14, R15 ;  /* 0x0000000f0e157221 */ /* 0x000fe20000010000 */
[----:B------:R-:W-:Y:S01]  /*17a0*/  FMUL.FTZ R23, R15, R8 ;  /* 0x000000080f177220 */ /* 0x000fe20000410000 */
        /* <DEDUP_REMOVED lines=10> */
[C---:B------:R-:W-:Y:S01]  /*1850*/  PRMT R16, R48.reuse, 0x7632, R16 ;  /* 0x0000763230107816 */ /* 0x040fe20000000010 */
        /* <DEDUP_REMOVED lines=25> */
.L_x_306:
[----:B------:R-:W-:Y:S01]  /*19f0*/  FMUL.FTZ R16, R20, R8 ;  /* 0x0000000814107220 */ /* 0x000fe20000410000 */
[----:B------:R-:W-:Y:S01]  /*1a00*/  FADD.FTZ R23, R18, R23 ;  /* 0x0000001712177221 */ /* 0x000fe20000010000 */
[--C-:B------:R-:W-:Y:S01]  /*1a10*/  FADD.FTZ R13, R21, R20.reuse ;  /* 0x00000014150d7221 */ /* 0x100fe20000010000 */
[----:B------:R-:W-:Y:S01]  /*1a20*/  FFMA.FTZ R17, R30, R20, R17 ;  /* 0x000000141e117223 */ /* 0x000fe20000010011 */
[----:B------:R-:W-:Y:S01]  /*1a30*/  PRMT R20, R50, 0x7632, R20 ;  /* 0x0000763232147816 */ /* 0x000fe20000000014 */
[----:B------:R-:W-:Y:S01]  /*1a40*/  FFMA.FTZ R18, R30, R16, R31 ;  /* 0x000000101e127223 */ /* 0x000fe2000001001f */
[----:B------:R-:W-:Y:S01]  /*1a50*/  FADD.FTZ R24, R23, R16 ;  /* 0x0000001017187221 */ /* 0x000fe20000010000 */
[----:B------:R-:W-:Y:S01]  /*1a60*/  FMUL.FTZ R19, R14, R11 ;  /* 0x0000000b0e137220 */ /* 0x000fe20000410000 */
[----:B------:R-:W-:Y:S01]  /*1a70*/  SHF.L.U32 R16, R50, 0x10, RZ ;  /* 0x0000001032107819 */ /* 0x000fe200000006ff */
[----:B------:R-:W-:Y:S01]  /*1a80*/  FFMA.FTZ R15, R32, R14, R15 ;  /* 0x0000000e200f7223 */ /* 0x000fe2000001000f */
[----:B------:R-:W-:Y:S01]  /*1a90*/  SHF.L.U32 R20, R20, 0x10, RZ ;  /* 0x0000001014147819 */ /* 0x000fe200000006ff */
[--C-:B------:R-:W-:Y:S01]  /*1aa0*/  FFMA.FTZ R31, R32, R19, R18.reuse ;  /* 0x00000013201f7223 */ /* 0x100fe20000010012 */
[----:B------:R-:W-:Y:S01]  /*1ab0*/  PRMT R18, R47, 0x7632, R18 ;  /* 0x000076322f127816 */ /* 0x000fe20000000012 */
[----:B------:R-:W-:-:S02]  /*1ac0*/  FADD.FTZ R22, R16, -UR13 ;  /* 0x8000000d10167e21 */ /* 0x000fc40008010000 */
        /* <DEDUP_REMOVED lines=24> */
.L_x_307:
[----:B------:R-:W-:Y:S01]  /*1c50*/  FMUL.FTZ R25, R20, R8 ;  /* 0x0000000814197220 */ /* 0x000fe20000410000 */
[----:B------:R-:W-:Y:S01]  /*1c60*/  FADD.FTZ R24, R19, R24 ;  /* 0x0000001813187221 */ /* 0x000fe20000010000 */
[C---:B------:R-:W-:Y:S01]  /*1c70*/  PRMT R19, R45.reuse, 0x7632, R19 ;  /* 0x000076322d137816 */ /* 0x040fe20000000013 */
[----:B------:R-:W-:Y:S01]  /*1c80*/  FMUL.FTZ R28, R16, R11 ;  /* 0x0000000b101c7220 */ /* 0x000fe20000410000 */
[----:B------:R-:W-:Y:S01]  /*1c90*/  FFMA.FTZ R23, R22, R25, R31 ;  /* 0x0000001916177223 */ /* 0x000fe2000001001f */
[----:B------:R-:W-:Y:S01]  /*1ca0*/  SHF.L.U32 R21, R45, 0x10, RZ ;  /* 0x000000102d157819 */ /* 0x000fe200000006ff */
[----:B------:R-:W-:Y:S01]  /*1cb0*/  FADD.FTZ R25, R24, R25 ;  /* 0x0000001918197221 */ /* 0x000fe20000010000 */
[----:B------:R-:W-:Y:S02]  /*1cc0*/  SHF.L.U32 R24, R19, 0x10, RZ ;  /* 0x0000001013187819 */ /* 0x000fe400000006ff */
[C---:B------:R-:W-:Y:S01]  /*1cd0*/  PRMT R26, R44.reuse, 0x7632, R26 ;  /* 0x000076322c1a7816 */ /* 0x040fe2000000001a */
[----:B------:R-:W-:Y:S01]  /*1ce0*/  FADD.FTZ R21, R21, -UR13 ;  /* 0x8000000d15157e21 */ /* 0x000fe20008010000 */
[----:B------:R-:W-:Y:S01]  /*1cf0*/  SHF.L.U32 R19, R44, 0x10, RZ ;  /* 0x000000102c137819 */ /* 0x000fe200000006ff */
[----:B------:R-:W-:Y:S01]  /*1d00*/  FADD.FTZ R29, R24, -UR13 ;  /* 0x8000000d181d7e21 */ /* 0x000fe20008010000 */
[----:B------:R-:W-:Y:S01]  /*1d10*/  PRMT R27, R46, 0x7632, R27 ;  /* 0x000076322e1b7816 */ /* 0x000fe2000000001b */
        /* <DEDUP_REMOVED lines=22> */
.L_x_308:
[----:B------:R-:W-:Y:S01]  /*1e80*/  FADD.FTZ R30, R28, R25 ;  /* 0x000000191c1e7221 */ /* 0x000fe20000010000 */
[----:B------:R-:W-:Y:S01]  /*1e90*/  FFMA.FTZ R29, R18, R28, R23 ;  /* 0x0000001c121d7223 */ /* 0x000fe20000010017 */
[----:B------:R-:W-:Y:S01]  /*1ea0*/  SHF.L.U32 R25, R46, 0x10, RZ ;  /* 0x000000102e197819 */ /* 0x000fe200000006ff */
[----:B------:R-:W-:Y:S01]  /*1eb0*/  FMUL.FTZ R23, R19, R8 ;  /* 0x0000000813177220 */ /* 0x000fe20000410000 */
[----:B------:R-:W-:Y:S01]  /*1ec0*/  SHF.L.U32 R28, R27, 0x10, RZ ;  /* 0x000000101b1c7819 */ /* 0x000fe200000006ff */
[----:B------:R-:W-:Y:S02]  /*1ed0*/  FMUL.FTZ R34, R26, R11 ;  /* 0x0000000b1a227220 */ /* 0x000fe40000410000 */
        /* <DEDUP_REMOVED lines=28> */
.L_x_309:
[----:B------:R-:W-:Y:S01]  /*20a0*/  FFMA.FTZ R31, R21, R34, R32 ;  /* 0x00000022151f7223 */ /* 0x000fe20000010020 */
[----:B------:R-:W-:Y:S01]  /*20b0*/  FMUL.FTZ R29, R23, R8 ;  /* 0x00000008171d7220 */ /* 0x000fe20000410000 */
[--C-:B------:R-:W-:Y:S01]  /*20c0*/  FADD.FTZ R34, R34, R27.reuse ;  /* 0x0000001b22227221 */ /* 0x100fe20000010000 */
[C---:B------:R-:W-:Y:S01]  /*20d0*/  PRMT R27, R5.reuse, 0x7632, R27 ;  /* 0x00007632051b7816 */ /* 0x040fe2000000001b */
[----:B------:R-:W-:Y:S01]  /*20e0*/  FMUL.FTZ R33, R28, R11 ;  /* 0x0000000b1c217220 */ /* 0x000fe20000410000 */
[----:B------:R-:W-:Y:S01]  /*20f0*/  FFMA.FTZ R32, R30, R29, R31 ;  /* 0x0000001d1e207223 */ /* 0x000fe2000001001f */
[----:B------:R-:W-:Y:S01]  /*2100*/  FADD.FTZ R34, R34, R29 ;  /* 0x0000001d22227221 */ /* 0x000fe20000010000 */
[----:B------:R-:W-:Y:S02]  /*2110*/  SHF.L.U32 R29, R5, 0x10, RZ ;  /* 0x00000010051d7819 */ /* 0x000fe400000006ff */
[----:B------:R-:W-:Y:S01]  /*2120*/  SHF.L.U32 R27, R27, 0x10, RZ ;  /* 0x000000101b1b7819 */ /* 0x000fe200000006ff */
[--C-:B------:R-:W-:Y:S01]  /*2130*/  FFMA.FTZ R31, R25, R33, R32.reuse ;  /* 0x00000021191f7223 */ /* 0x100fe20000010020 */
[C---:B------:R-:W-:Y:S01]  /*2140*/  PRMT R32, R6.reuse, 0x7632, R32 ;  /* 0x0000763206207816 */ /* 0x040fe20000000020 */
[----:B------:R-:W-:Y:S01]  /*2150*/  FADD.FTZ R29, R29, -UR13 ;  /* 0x8000000d1d1d7e21 */ /* 0x000fe20008010000 */
[----:B------:R-:W-:Y:S01]  /*2160*/  FADD.FTZ R33, R33, R34 ;  /* 0x0000002221217221 */ /* 0x000fe20000010000 */
        /* <DEDUP_REMOVED lines=24> */
.L_x_310:
[----:B------:R-:W-:Y:S01]  /*22f0*/  FMUL.FTZ R36, R27, R8 ;  /* 0x000000081b247220 */ /* 0x000fe20000410000 */
[----:B------:R-:W-:-:S03]  /*2300*/  SHF.L.U32 R35, R42, 0x10, RZ ;  /* 0x000000102a237819 */ /* 0x000fc600000006ff */
[----:B------:R-:W-:Y:S01]  /*2310*/  FFMA.FTZ R38, R34, R36, R31 ;  /* 0x0000002422267223 */ /* 0x000fe2000001001f */
[----:B------:R-:W-:Y:S01]  /*2320*/  FADD.FTZ R36, R33, R36 ;  /* 0x0000002421247221 */ /* 0x000fe20000010000 */
[----:B------:R-:W-:Y:S01]  /*2330*/  FMUL.FTZ R33, R32, R11 ;  /* 0x0000000b20217220 */ /* 0x000fe20000410000 */
[----:B------:R-:W-:Y:S01]  /*2340*/  FADD.FTZ R31, R12, R14 ;  /* 0x0000000e0c1f7221 */ /* 0x000fe20000010000 */
[----:B------:R-:W-:Y:S02]  /*2350*/  FADD.FTZ R35, R35, -UR13 ;  /* 0x8000000d23237e21 */ /* 0x000fe40008010000 */
[----:B------:R-:W-:Y:S01]  /*2360*/  FFMA.FTZ R12, R29, R33, R38 ;  /* 0x000000211d0c7223 */ /* 0x000fe20000010026 */
[--C-:B------:R-:W-:Y:S01]  /*2370*/  FADD.FTZ R14, R33, R36.reuse ;  /* 0x00000024210e7221 */ /* 0x100fe20000010000 */
[----:B------:R-:W-:Y:S01]  /*2380*/  PRMT R33, R42, 0x7632, R33 ;  /* 0x000076322a217816 */ /* 0x000fe20000000021 */
[----:B------:R-:W-:Y:S01]  /*2390*/  FMUL.FTZ R35, R35, UR18 ;  /* 0x0000001223237c20 */ /* 0x000fe20008410000 */
[----:B------:R-:W-:-:S02]  /*23a0*/  PRMT R36, R7, 0x7632, R36 ;  /* 0x0000763207247816 */ /* 0x000fc40000000024 */
[----:B------:R-:W-:Y:S02]  /*23b0*/  SHF.L.U32 R33, R33, 0x10, RZ ;  /* 0x0000001021217819 */ /* 0x000fe400000006ff */
[----:B------:R-:W-:-:S03]  /*23c0*/  SHF.L.U32 R36, R36, 0x10, RZ ;  /* 0x0000001024247819 */ /* 0x000fc600000006ff */
[----:B------:R-:W-:-:S04]  /*23d0*/  FADD.FTZ R33, R33, -UR13 ;  /* 0x8000000d21217e21 */ /* 0x000fc80008010000 */
        /* <DEDUP_REMOVED lines=21> */
.L_x_311:
        /* <DEDUP_REMOVED lines=24> */
[----:B------:R-:W-:Y:S01]  /*26b0*/  ISETP.NE.AND P2, PT, R63, RZ, PT ;  /* 0x000000ff3f00720c */ /* 0x000fe20003f45270 */
[----:B------:R-:W-:Y:S01]  /*26c0*/  FFMA.FTZ R34, R34, R27, R17 ;  /* 0x0000001b22227223 */ /* 0x000fe20000010011 */
[----:B------:R-:W-:Y:S01]  /*26d0*/  FADD.FTZ R20, R20, R27 ;  /* 0x0000001b14147221 */ /* 0x000fe20000010000 */
[----:B------:R-:W-:Y:S01]  /*26e0*/  FFMA.FTZ R18, R29, R32, R18 ;  /* 0x000000201d127223 */ /* 0x000fe20000010012 */
[----:B------:R-:W-:Y:S01]  /*26f0*/  FADD.FTZ R31, R31, R32 ;  /* 0x000000201f1f7221 */ /* 0x000fe20000010000 */
[----:B------:R-:W-:Y:S01]  /*2700*/  BSSY B0, `(.L_x_312) ;  /* 0x0000056000007945 */ /* 0x000fe20003800000 */
[----:B------:R-:W-:Y:S01]  /*2710*/  FADD.FTZ R14, R20, R33 ;  /* 0x00000021140e7221 */ /* 0x000fe20000010000 */
[----:B0-----:R-:W-:Y:S01]  /*2720*/  ULEA UR11, UR19, UR11, 0x18 ;  /* 0x0000000b130b7291 */ /* 0x001fe2000f8ec03f */
[----:B------:R-:W-:Y:S01]  /*2730*/  FADD.FTZ R15, R31, R36 ;  /* 0x000000241f0f7221 */ /* 0x000fe20000010000 */
[----:B------:R-:W-:Y:S01]  /*2740*/  ISETP.GT.U32.AND P3, PT, R63, 0x14, PT ;  /* 0x000000143f00780c */ /* 0x000fe20003f64070 */
[----:B-1----:R-:W-:-:S03]  /*2750*/  @!P0 FADD.FTZ R40, R40, R39 ;  /* 0x0000002728288221 */ /* 0x002fc60000010000 */
[----:B------:R-:W-:Y:S01]  /*2760*/  LEA R65, R63, UR11, 0x4 ;  /* 0x0000000b3f417c11 */ /* 0x000fe2000f8e20ff */
[----:B--2---:R-:W-:Y:S01]  /*2770*/  @!P0 FADD.FTZ R41, R41, R12 ;  /* 0x0000000c29298221 */ /* 0x004fe20000010000 */
        /* <DEDUP_REMOVED lines=46> */
[----:B------:R-:W-:-:S03]  /*2a60*/  FADD.FTZ R24, R24, R27 ;  /* 0x0000001b18187221 */ /* 0x000fc60000010000 */
[----:B----4-:R-:W-:Y:S01]  /*2a70*/  FADD.FTZ R37, R37, R28 ;  /* 0x0000001c25257221 */ /* 0x010fe20000010000 */
[----:B------:R-:W-:Y:S02]  /*2a80*/  FADD.FTZ R28, R24, R29 ;  /* 0x0000001d181c7221 */ /* 0x000fe40000010000 */
[----:B------:R-:W3:Y:S01]  /*2a90*/  LDS.128 R24, [UR11+0x90] ;  /* 0x0000900bff187984 */ /* 0x000ee20008000c00 */
[----:B------:R-:W-:Y:S01]  /*2aa0*/  FADD.FTZ R37, R37, R30 ;  /* 0x0000001e25257221 */ /* 0x000fe20000010000 */
[----:B------:R-:W-:-:S03]  /*2ab0*/  FADD.FTZ R28, R28, R31 ;  /* 0x0000001f1c1c7221 */ /* 0x000fc60000010000 */
[----:B-----5:R-:W-:Y:S01]  /*2ac0*/  FADD.FTZ R37, R37, R32 ;  /* 0x0000002025257221 */ /* 0x020fe20000010000 */
[----:B------:R-:W-:Y:S02]  /*2ad0*/  FADD.FTZ R32, R28, R33 ;  /* 0x000000211c207221 */ /* 0x000fe40000010000 */
[----:B------:R-:W4:Y:S01]  /*2ae0*/  LDS.128 R28, [UR11+0xa0] ;  /* 0x0000a00bff1c7984 */ /* 0x000f220008000c00 */
[----:B------:R-:W-:Y:S01]  /*2af0*/  FADD.FTZ R37, R37, R34 ;  /* 0x0000002225257221 */ /* 0x000fe20000010000 */
[----:B------:R-:W-:Y:S02]  /*2b00*/  FADD.FTZ R36, R32, R35 ;  /* 0x0000002320247221 */ /* 0x000fe40000010000 */
[----:B------:R-:W5:Y:S01]  /*2b10*/  LDS.128 R32, [UR11+0xb0] ;  /* 0x0000b00bff207984 */ /* 0x000f620008000c00 */
        /* <DEDUP_REMOVED lines=15> */
[----:B------:R-:W-:-:S03]  /*2c10*/  FADD.FTZ R36, R36, R31 ;  /* 0x0000001f24247221 */ /* 0x000fc60000010000 */
[----:B-----5:R-:W-:Y:S01]  /*2c20*/  FADD.FTZ R37, R37, R32 ;  /* 0x0000002025257221 */ /* 0x020fe20000010000 */
[----:B------:R-:W-:-:S03]  /*2c30*/  FADD.FTZ R36, R36, R33 ;  /* 0x0000002124247221 */ /* 0x000fc60000010000 */
[----:B0-----:R-:W-:Y:S01]  /*2c40*/  FADD.FTZ R40, R37, R34 ;  /* 0x0000002225287221 */ /* 0x001fe20000010000 */
[----:B------:R-:W-:-:S07]  /*2c50*/  FADD.FTZ R41, R36, R35 ;  /* 0x0000002324297221 */ /* 0x000fce0000010000 */
.L_x_313:
[----:B------:R-:W-:Y:S05]  /*2c60*/  BSYNC B0 ;  /* 0x0000000000007941 */ /* 0x000fea0003800000 */
.L_x_312:
        /* <DEDUP_REMOVED lines=158> */
.L_x_315:
[----:B------:R-:W-:Y:S05]  /*3650*/  BSYNC B0 ;  /* 0x0000000000007941 */ /* 0x000fea0003800000 */
.L_x_314:
        /* <DEDUP_REMOVED lines=21> */
.L_x_317:
[----:B------:R-:W-:Y:S05]  /*37b0*/  BSYNC B0 ;  /* 0x0000000000007941 */ /* 0x000fea0003800000 */
.L_x_316:
        /* <DEDUP_REMOVED lines=47> */
.L_x_320:
[----:B------:R-:W2:Y:S04]  /*3ab0*/  LDG.E.STRONG.GPU R14, desc[UR14][R12.64] ;  /* 0x0000000e0c0e7981 */ /* 0x000ea8000c1ef900 */
[----:B--2---:R-:W-:Y:S01]  /*3ac0*/  CCTL.IVALL ;  /* 0x00000000ff00798f */ /* 0x004fe20002000000 */
[----:B------:R-:W-:Y:S05]  /*3ad0*/  YIELD ;  /* 0x0000000000007946 */ /* 0x000fea0003800000 */
[----:B------:R-:W-:-:S13]  /*3ae0*/  ISETP.NE.AND P0, PT, R14, R17, PT ;  /* 0x000000110e00720c */ /* 0x000fda0003f05270 */
[----:B------:R-:W-:Y:S05]  /*3af0*/  @P0 BRA `(.L_x_320) ;  /* 0xfffffffc00ec0947 */ /* 0x000fea000383ffff */
.L_x_319:
        /* <DEDUP_REMOVED lines=17> */
.L_x_324:
        /* <DEDUP_REMOVED lines=115> */
.L_x_323:
        /* <DEDUP_REMOVED lines=61> */
.L_x_325:
[----:B------:R-:W-:-:S13]  /*4710*/  ISETP.NE.OR P0, PT, R34, RZ, P0 ;  /* 0x000000ff2200720c */ /* 0x000fda0000705670 */
[----:B------:R-:W-:Y:S05]  /*4720*/  @!P0 BRA `(.L_x_321) ;  /* 0x00000000007c8947 */ /* 0x000fea0003800000 */
.L_x_322:
        /* <DEDUP_REMOVED lines=31> */
.L_x_321:
        /* <DEDUP_REMOVED lines=11> */
.L_x_327:
[----:B------:R-:W-:Y:S05]  /*49d0*/  BSYNC B0 ;  /* 0x0000000000007941 */ /* 0x000fea0003800000 */
.L_x_326:
        /* <DEDUP_REMOVED lines=16> */
.L_x_318:
[----:B------:R-:W1:Y:S01]  /*4ae0*/  S2UR UR12, SR_CgaCtaId ;  /* 0x00000000000c79c3 */ /* 0x000e620000008800 */
[----:B------:R-:W-:Y:S01]  /*4af0*/  UMOV UR11, 0x400 ;  /* 0x00000400000b7882 */ /* 0x000fe20000000000 */
[C---:B0-----:R-:W-:Y:S01]  /*4b00*/  PRMT R14, R53.reuse, 0x7632, R14 ;  /* 0x00007632350e7816 */ /* 0x041fe2000000000e */
[----:B------:R-:W-:Y:S01]  /*4b10*/  ULDC.64 UR22, c[0x0][0x290] ;  /* 0x0000a40000167ab9 */ /* 0x000fe20000000a00 */
[----:B------:R-:W-:Y:S02]  /*4b20*/  SHF.L.U32 R53, R53, 0x10, RZ ;  /* 0x0000001035357819 */ /* 0x000fe400000006ff */
[----:B------:R-:W-:Y:S02]  /*4b30*/  SHF.R.S32.HI R31, RZ, 0x1f, R61 ;  /* 0x0000001fff1f7819 */ /* 0x000fe4000001143d */
[----:B------:R-:W-:Y:S01]  /*4b40*/  ISETP.GE.U32.AND P0, PT, R61, UR22, PT ;  /* 0x000000163d007c0c */ /* 0x000fe2000bf06070 */
[----:B------:R-:W-:Y:S01]  /*4b50*/  FADD.FTZ R53, R53, -UR13 ;  /* 0x8000000d35357e21 */ /* 0x000fe20008010000 */
[----:B------:R-:W-:-:S02]  /*4b60*/  SHF.L.U32 R54, R54, 0x10, RZ ;  /* 0x0000001036367819 */ /* 0x000fc400000006ff */
[----:B------:R-:W-:Y:S01]  /*4b70*/  ISETP.GE.AND.EX P0, PT, R31, UR23, PT, P0 ;  /* 0x000000171f007c0c */ /* 0x000fe2000bf06300 */
[----:B-1----:R-:W-:-:S09]  /*4b80*/  ULEA UR11, UR12, UR11, 0x18 ;  /* 0x0000000b0c0b7291 */ /* 0x002fd2000f8ec03f */
[----:B------:R0:W-:Y:S01]  /*4b90*/  @!P2 STS.64 [UR11+0xc8], R40 ;  /* 0x0000c828ff00a988 */ /* 0x0001e20008000a0b */
[----:B------:R-:W-:Y:S01]  /*4ba0*/  BAR.SYNC.DEFER_BLOCKING 0x0 ;  /* 0x0000000000007b1d */ /* 0x000fe20000010000 */
[----:B0-----:R-:W-:-:S05]  /*4bb0*/  FMUL.FTZ R40, R53, UR18 ;  /* 0x0000001235287c20 */ /* 0x001fca0008410000 */
[----:B------:R-:W0:Y:S01]  /*4bc0*/  LDS.64 R12, [UR11+0xc8] ;  /* 0x0000c80bff0c7984 */ /* 0x000e220008000a00 */
[----:B------:R-:W-:Y:S02]  /*4bd0*/  ULDC UR11, c[0x0][0x2bc] ;  /* 0x0000af00000b7ab9 */ /* 0x000fe40000000800 */
[----:B0-----:R-:W-:Y:S01]  /*4be0*/  FMUL.FTZ R16, R12, UR11 ;  /* 0x0000000b0c107c20 */ /* 0x001fe20008410000 */
[----:B------:R-:W-:Y:S01]  /*4bf0*/  SHF.L.U32 R12, R14, 0x10, RZ ;  /* 0x000000100e0c7819 */ /* 0x000fe200000006ff */
[----:B------:R-:W-:Y:S01]  /*4c00*/  FMUL.FTZ R17, R13, UR11 ;  /* 0x0000000b0d117c20 */ /* 0x000fe20008410000 */
[C---:B------:R-:W-:Y:S02]  /*4c10*/  PRMT R14, R52.reuse, 0x7632, R14 ;  /* 0x00007632340e7816 */ /* 0x040fe4000000000e */
[----:B------:R-:W-:Y:S01]  /*4c20*/  SHF.L.U32 R13, R52, 0x10, RZ ;  /* 0x00000010340d7819 */ /* 0x000fe200000006ff */
[----:B------:R-:W-:Y:S01]  /*4c30*/  FADD.FTZ R12, R12, -UR13 ;  /* 0x8000000d0c0c7e21 */ /* 0x000fe20008010000 */
[----:B------:R-:W-:-:S03]  /*4c40*/  SHF.L.U32 R14, R14, 0x10, RZ ;  /* 0x000000100e0e7819 */ /* 0x000fc600000006ff */
        /* <DEDUP_REMOVED lines=20> */
.L_x_328:
        /* <DEDUP_REMOVED lines=20> */
.L_x_330:
[----:B------:R-:W-:Y:S05]  /*4ed0*/  BSYNC B0 ;  /* 0x0000000000007941 */ /* 0x000fea0003800000 */
.L_x_329:
        /* <DEDUP_REMOVED lines=29> */
.L_x_331:
[----:B------:R-:W-:Y:S04]  /*50b0*/  BSSY B0, `(.L_x_332) ;  /* 0x0000014000007945 */ /* 0x000fe80003800000 */
[----:B------:R-:W-:Y:S05]  /*50c0*/  @P0 BRA `(.L_x_333) ;  /* 0x0000000000480947 */ /* 0x000fea0003800000 */
[C-C-:B------:R-:W-:Y:S01]  /*50d0*/  FFMA.FTZ R12, R16.reuse, R54, R17.reuse ;  /* 0x00000036100c7223 */ /* 0x140fe20000010011 */
[----:B0-----:R-:W-:Y:S01]  /*50e0*/  FFMA.FTZ R13, R16, R38, R17 ;  /* 0x00000026100d7223 */ /* 0x001fe20000010011 */
        /* <DEDUP_REMOVED lines=16> */
.L_x_333:
[----:B------:R-:W-:Y:S05]  /*51f0*/  BSYNC B0 ;  /* 0x0000000000007941 */ /* 0x000fea0003800000 */
.L_x_332:
        /* <DEDUP_REMOVED lines=11> */
[----:B01----:R-:W-:Y:S02]  /*52b0*/  SHF.L.U32 R13, R48, 0x10, RZ ;  /* 0x00000010300d7819 */ /* 0x003fe400000006ff */
        /* <DEDUP_REMOVED lines=21> */
.L_x_334:
        /* <DEDUP_REMOVED lines=20> */
.L_x_336:
[----:B------:R-:W-:Y:S05]  /*5550*/  BSYNC B0 ;  /* 0x0000000000007941 */ /* 0x000fea0003800000 */
.L_x_335:
[----:B------:R-:W-:Y:S01]  /*5560*/  SHF.L.U32 R27, R27, 0x10, RZ ;  /* 0x000000101b1b7819 */ /* 0x000fe200000006ff */
[----:B------:R-:W-:Y:S01]  /*5570*/  FADD.FTZ R50, R50, -UR13 ;  /* 0x8000000d32327e21 */ /* 0x000fe20008010000 */
[----:B------:R-:W-:Y:S02]  /*5580*/  SHF.L.U32 R12, R26, 0x10, RZ ;  /* 0x000000101a0c7819 */ /* 0x000fe400000006ff */
[----:B------:R-:W-:Y:S01]  /*5590*/  SHF.L.U32 R47, R47, 0x10, RZ ;  /* 0x000000102f2f7819 */ /* 0x000fe200000006ff */
[----:B------:R-:W-:Y:S01]  /*55a0*/  FADD.FTZ R27, R27, -UR13 ;  /* 0x8000000d1b1b7e21 */ /* 0x000fe20008010000 */
[----:B------:R-:W-:Y:S01]  /*55b0*/  ISETP.GT.U32.OR P0, PT, R63, 0x29f, P0 ;  /* 0x0000029f3f00780c */ /* 0x000fe20000704470 */
[----:B------:R-:W-:Y:S01]  /*55c0*/  FMUL.FTZ R50, R50, UR18 ;  /* 0x0000001232327c20 */ /* 0x000fe20008410000 */
[----:B------:R-:W-:Y:S01]  /*55d0*/  SHF.R.S32.HI R26, RZ, 0x1f, R58 ;  /* 0x0000001fff1a7819 */ /* 0x000fe2000001143a */
[----:B------:R-:W-:Y:S01]  /*55e0*/  FMUL.FTZ R34, R27, UR18 ;  /* 0x000000121b227c20 */ /* 0x000fe20008410000 */
[----:B------:R-:W-:Y:S01]  /*55f0*/  SHF.R.S32.HI R4, RZ, 0x1f, R57 ;  /* 0x0000001fff047819 */ /* 0x000fe20000011439 */
[----:B------:R-:W-:Y:S08]  /*5600*/  @!P5 BRA `(.L_x_337) ;  /* 0x000000000048d947 */ /* 0x000ff00003800000 */
        /* <DEDUP_REMOVED lines=18> */
.L_x_337:
[----:B------:R-:W-:Y:S04]  /*5730*/  BSSY B0, `(.L_x_338) ;  /* 0x0000014000007945 */ /* 0x000fe80003800000 */
[----:B------:R-:W-:Y:S05]  /*5740*/  @P0 BRA `(.L_x_339) ;  /* 0x0000000000480947 */ /* 0x000fea0003800000 */
[C-C-:B0-----:R-:W-:Y:S01]  /*5750*/  FFMA.FTZ R13, R16.reuse, R34, R17.reuse ;  /* 0x00000022100d7223 */ /* 0x141fe20000010011 */
        /* <DEDUP_REMOVED lines=17> */
.L_x_339:
[----:B------:R-:W-:Y:S05]  /*5870*/  BSYNC B0 ;  /* 0x0000000000007941 */ /* 0x000fea0003800000 */
.L_x_338:
[----:B------:R-:W-:Y:S02]  /*5880*/  SHF.L.U32 R45, R45, 0x10, RZ ;  /* 0x000000102d2d7819 */ /* 0x000fe400000006ff */
[----:B------:R-:W-:Y:S02]  /*5890*/  SHF.L.U32 R25, R25, 0x10, RZ ;  /* 0x0000001019197819 */ /* 0x000fe400000006ff */
[----:B------:R-:W-:Y:S01]  /*58a0*/  ISETP.GE.U32.AND P0, PT, R58, UR22, PT ;  /* 0x000000163a007c0c */ /* 0x000fe2000bf06070 */
[----:B------:R-:W-:Y:S01]  /*58b0*/  FADD.FTZ R45, R45, -UR13 ;  /* 0x8000000d2d2d7e21 */ /* 0x000fe20008010000 */
[----:B------:R-:W-:Y:S01]  /*58c0*/  ISETP.GE.U32.AND P2, PT, R57, UR22, PT ;  /* 0x0000001639007c0c */ /* 0x000fe2000bf46070 */
[----:B------:R-:W-:Y:S01]  /*58d0*/  FADD.FTZ R25, R25, -UR13 ;  /* 0x8000000d19197e21 */ /* 0x000fe20008010000 */
[----:B0-----:R-:W-:Y:S01]  /*58e0*/  SHF.R.S32.HI R13, RZ, 0x1f, R56 ;  /* 0x0000001fff0d7819 */ /* 0x001fe20000011438 */
        /* <DEDUP_REMOVED lines=9> */
[----:B-1----:R-:W-:-:S02]  /*5980*/  SHF.L.U32 R15, R44, 0x10, RZ ;  /* 0x000000102c0f7819 */ /* 0x002fc400000006ff */
        /* <DEDUP_REMOVED lines=24> */
.L_x_340:
        /* <DEDUP_REMOVED lines=20> */
.L_x_342:
[----:B------:R-:W-:Y:S05]  /*5c50*/  BSYNC B0 ;  /* 0x0000000000007941 */ /* 0x000fea0003800000 */
.L_x_341:
        /* <DEDUP_REMOVED lines=25> */
.L_x_343:
[----:B------:R-:W-:Y:S04]  /*5df0*/  BSSY B0, `(.L_x_344) ;  /* 0x0000014000007945 */ /* 0x000fe80003800000 */
[----:B------:R-:W-:Y:S05]  /*5e00*/  @P2 BRA `(.L_x_345) ;  /* 0x0000000000482947 */ /* 0x000fea0003800000 */
[C-C-:B------:R-:W-:Y:S01]  /*5e10*/  FFMA.FTZ R14, R16.reuse, R46, R17.reuse ;  /* 0x0000002e100e7223 */ /* 0x140fe20000010011 */
[----:B0-----:R-:W-:Y:S01]  /*5e20*/  FFMA.FTZ R15, R16, R30, R17 ;  /* 0x0000001e100f7223 */ /* 0x001fe20000010011 */
        /* <DEDUP_REMOVED lines=16> */
.L_x_345:
[----:B------:R-:W-:Y:S05]  /*5f30*/  BSYNC B0 ;  /* 0x0000000000007941 */ /* 0x000fea0003800000 */
.L_x_344:
        /* <DEDUP_REMOVED lines=11> */
[----:B0-----:R-:W-:Y:S01]  /*5ff0*/  SHF.L.U32 R24, R19, 0x10, RZ ;  /* 0x0000001013187819 */ /* 0x001fe200000006ff */
        /* <DEDUP_REMOVED lines=19> */
.L_x_346:
[----:B------:R-:W-:Y:S04]  /*6130*/  BSSY B0, `(.L_x_347) ;  /* 0x0000014000007945 */ /* 0x000fe80003800000 */
[----:B------:R-:W-:Y:S05]  /*6140*/  @P4 BRA `(.L_x_348) ;  /* 0x0000000000484947 */ /* 0x000fea0003800000 */
[C-C-:B------:R-:W-:Y:S01]  /*6150*/  FFMA.FTZ R4, R16.reuse, R28, R17.reuse ;  /* 0x0000001c10047223 */ /* 0x140fe20000010011 */
[----:B-1----:R-:W-:Y:S01]  /*6160*/  FFMA.FTZ R15, R16, R26, R17 ;  /* 0x0000001a100f7223 */ /* 0x002fe20000010011 */
[----:B------:R-:W-:Y:S02]  /*6170*/  ULDC.64 UR20, c[0x0][0x288] ;  /* 0x0000a20000147ab9 */ /* 0x000fe40000000a00 */
[----:B------:R-:W-:Y:S01]  /*6180*/  FFMA.FTZ R6, R5, R8, -R4 ;  /* 0x0000000805067223 */ /* 0x000fe20000010804 */
[----:B------:R-:W-:Y:S01]  /*6190*/  MOV R4, R66 ;  /* 0x0000004200047202 */ /* 0x000fe20000000f00 */
[----:B------:R-:W-:Y:S01]  /*61a0*/  IMAD R13, R13, UR20, RZ ;  /* 0x000000140d0d7c24 */ /* 0x000fe2000f8e02ff */
[----:B------:R-:W-:Y:S01]  /*61b0*/  MOV R5, R69 ;  /* 0x0000004500057202 */ /* 0x000fe20000000f00 */
[----:B------:R-:W-:Y:S02]  /*61c0*/  FFMA.FTZ R20, R20, R11, -R15 ;  /* 0x0000000b14147223 */ /* 0x000fe4000001080f */
        /* <DEDUP_REMOVED lines=10> */
.L_x_348:
[----:B------:R-:W-:Y:S05]  /*6270*/  BSYNC B0 ;  /* 0x0000000000007941 */ /* 0x000fea0003800000 */
.L_x_347:
        /* <DEDUP_REMOVED lines=9> */
[----:B0-----:R-:W-:Y:S01]  /*6310*/  FMUL.FTZ R4, R9, -1.4426950216293334961 ;  /* 0xbfb8aa3b09047820 */ /* 0x001fe20000410000 */
[----:B------:R-:W-:-:S05]  /*6320*/  FMUL.FTZ R13, R10, -1.4426950216293334961 ;  /* 0xbfb8aa3b0a0d7820 */ /* 0x000fca0000410000 */
[----:B------:R-:W0:Y:S08]  /*6330*/  MUFU.EX2 R4, R4 ;  /* 0x0000000400047308 */ /* 0x000e300000000800 */
[----:B------:R-:W2:Y:S01]  /*6340*/  MUFU.EX2 R13, R13 ;  /* 0x0000000d000d7308 */ /* 0x000ea20000000800 */
[----:B0-----:R-:W-:-:S07]  /*6350*/  FADD.FTZ R5, R4, 1 ;  /* 0x3f80000004057421 */ /* 0x001fce0000010000 */
[----:B------:R-:W0:Y:S01]  /*6360*/  MUFU.RCP R6, R5 ;  /* 0x0000000500067308 */ /* 0x000e220000001000 */
[----:B--2---:R-:W-:-:S07]  /*6370*/  FADD.FTZ R14, R13, 1 ;  /* 0x3f8000000d0e7421 */ /* 0x004fce0000010000 */
[----:B-1----:R-:W1:Y:S01]  /*6380*/  MUFU.RCP R15, R14 ;  /* 0x0000000e000f7308 */ /* 0x002e620000001000 */
        /* <DEDUP_REMOVED lines=8> */
.L_x_349:
[----:B------:R-:W-:Y:S04]  /*6410*/  BSSY B0, `(.L_x_350) ;  /* 0x0000013000007945 */ /* 0x000fe80003800000 */
[----:B------:R-:W-:Y:S05]  /*6420*/  @P3 BRA `(.L_x_351) ;  /* 0x0000000000443947 */ /* 0x000fea0003800000 */
[----:B------:R-:W-:Y:S01]  /*6430*/  ULDC.64 UR12, c[0x0][0x288] ;  /* 0x0000a200000c7ab9 */ /* 0x000fe20000000a00 */
[C-C-:B0-----:R-:W-:Y:S01]  /*6440*/  FFMA.FTZ R4, R16.reuse, R42, R17.reuse ;  /* 0x0000002a10047223 */ /* 0x141fe20000010011 */
        /* <DEDUP_REMOVED lines=15> */
.L_x_351:
[----:B------:R-:W-:Y:S05]  /*6540*/  BSYNC B0 ;  /* 0x0000000000007941 */ /* 0x000fea0003800000 */
.L_x_350:
[----:B------:R-:W-:Y:S01]  /*6550*/  ULDC UR11, c[0x0][0x10] ;  /* 0x00000400000b7ab9 */ /* 0x000fe20000000800 */
[----:B------:R-:W-:Y:S02]  /*6560*/  UIADD3 UR4, UR4, 0x1, URZ ;  /* 0x0000000104047890 */ /* 0x000fe4000fffe03f */
[----:B------:R-:W-:-:S04]  /*6570*/  UIADD3 UR6, UR11, UR6, URZ ;  /* 0x000000060b067290 */ /* 0x000fc8000fffe03f */
[----:B------:R-:W-:-:S06]  /*6580*/  UISETP.GE.AND UP0, UPT, UR6, UR5, UPT ;  /* 0x000000050600728c */ /* 0x000fcc000bf06270 */
[----:B------:R-:W-:-:S13]  /*6590*/  PLOP3.LUT P0, PT, PT, PT, UP0, 0x80, 0x0 ;  /* 0x000000000000781c */ /* 0x000fda0003f0f008 */
[----:B------:R-:W-:Y:S05]  /*65a0*/  @!P0 BRA `(.L_x_352) ;  /* 0xffffff9c00708947 */ /* 0x000fea000383ffff */
.L_x_301:
[----:B0-2---:R-:W0:Y:S01]  /*65b0*/  LDC R4, c[0x0][0xc] ;  /* 0x00000300ff047b82 */ /* 0x005e220000000800 */
[----:B------:R-:W-:Y:S01]  /*65c0*/  ISETP.NE.AND P1, PT, R63, RZ, PT ;  /* 0x000000ff3f00720c */ /* 0x000fe20003f25270 */
[----:B------:R-:W-:Y:S06]  /*65d0*/  BSSY B0, `(.L_x_353) ;  /* 0x0000011000007945 */ /* 0x000fec0003800000 */
[----:B------:R-:W2:Y:S08]  /*65e0*/  LDC R7, c[0x0][0x10] ;  /* 0x00000400ff077b82 */ /* 0x000eb00000000800 */
[----:B------:R-:W3:Y:S01]  /*65f0*/  LDC.64 R2, c[0x0][0x258] ;  /* 0x00009600ff027b82 */ /* 0x000ee20000000a00 */
[----:B0-----:R-:W-:-:S02]  /*6600*/  ISETP.NE.AND P0, PT, R4, 0x1, PT ;  /* 0x000000010400780c */ /* 0x001fc40003f05270 */
[----:B--2---:R-:W-:-:S04]  /*6610*/  SHF.L.U32 R0, R7, 0x1, RZ ;  /* 0x0000000107007819 */ /* 0x004fc800000006ff */
[----:B------:R-:W-:-:S05]  /*6620*/  SEL R5, R0, RZ, P0 ;  /* 0x000000ff00057207 */ /* 0x000fca0000000000 */
[----:B---3--:R-:W-:Y:S01]  /*6630*/  IMAD.WIDE.U32 R2, R5, 0x4, R2 ;  /* 0x0000000405027825 */ /* 0x008fe200078e0002 */
[----:B------:R-:W-:Y:S06]  /*6640*/  @P1 BRA `(.L_x_354) ;  /* 0x0000000000241947 */ /* 0x000fec0003800000 */
[----:B------:R-:W0:Y:S01]  /*6650*/  S2R R0, SR_LANEID ;  /* 0x0000000000007919 */ /* 0x000e220000000000 */
[----:B------:R-:W-:Y:S02]  /*6660*/  VOTEU.ANY UR4, UPT, PT ;  /* 0x0000000000047886 */ /* 0x000fe400038e0100 */
[----:B------:R-:W-:Y:S02]  /*6670*/  UFLO.U32 UR5, UR4 ;  /* 0x00000004000572bd */ /* 0x000fe400080e0000 */
[----:B------:R-:W2:Y:S04]  /*6680*/  POPC R5, UR4 ;  /* 0x0000000400057d09 */ /* 0x000ea80008000000 */
[----:B0-----:R-:W-:-:S13]  /*6690*/  ISETP.EQ.U32.AND P0, PT, R0, UR5, PT ;  /* 0x0000000500007c0c */ /* 0x001fda000bf02070 */
[----:B------:R-:W-:Y:S06]  /*66a0*/  @P0 MEMBAR.ALL.GPU ;  /* 0x0000000000000992 */ /* 0x000fec000000a000 */
[----:B------:R-:W-:-:S00]  /*66b0*/  @P0 ERRBAR ;  /* 0x00000000000009ab */ /* 0x000fc00000000000 */
[----:B------:R-:W-:Y:S06]  /*66c0*/  @P0 CGAERRBAR ;  /* 0x00000000000005ab */ /* 0x000fec0000000000 */
[----:B--2---:R0:W-:Y:S02]  /*66d0*/  @P0 REDG.E.ADD.S32.STRONG.GPU desc[UR14][R2.64], R5 ;  /* 0x000000050200098e */ /* 0x0041e4000c10e38e */
.L_x_354:
[----:B------:R-:W-:Y:S05]  /*66e0*/  BSYNC B0 ;  /* 0x0000000000007941 */ /* 0x000fea0003800000 */
.L_x_353:
[----:B------:R-:W2:Y:S01]  /*66f0*/  S2UR UR4, SR_CTAID.X ;  /* 0x00000000000479c3 */ /* 0x000ea20000002500 */
[----:B------:R-:W-:Y:S02]  /*6700*/  IADD3 R0, R4, -0x1, RZ ;  /* 0xffffffff04007810 */ /* 0x000fe40007ffe0ff */
[----:B0-----:R-:W-:-:S05]  /*6710*/  IADD3 R5, R7, -0x1, RZ ;  /* 0xffffffff07057810 */ /* 0x001fca0007ffe0ff */
[----:B------:R-:W0:Y:S01]  /*6720*/  S2UR UR5, SR_CTAID.Y ;  /* 0x00000000000579c3 */ /* 0x000e220000002600 */
[----:B--2---:R-:W-:-:S04]  /*6730*/  ISETP.NE.AND P0, PT, R0, UR4, PT ;  /* 0x0000000400007c0c */ /* 0x004fc8000bf05270 */
[----:B0-----:R-:W-:-:S13]  /*6740*/  ISETP.NE.OR P0, PT, R5, UR5, P0 ;  /* 0x0000000505007c0c */ /* 0x001fda0008705670 */
[----:B------:R-:W-:Y:S05]  /*6750*/  @P0 EXIT ;  /* 0x000000000000094d */ /* 0x000fea0003800000 */
[----:B------:R-:W-:Y:S05]  /*6760*/  @P1 BRA `(.L_x_355) ;  /* 0x0000000000201947 */ /* 0x000fea0003800000 */
[----:B------:R-:W-:-:S05]  /*6770*/  IMAD R0, R4, R7, RZ ;  /* 0x0000000704007224 */ /* 0x000fca00078e02ff */
[----:B------:R-:W-:-:S13]  /*6780*/  ISETP.NE.AND P0, PT, R0, -0x1, PT ;  /* 0xffffffff0000780c */ /* 0x000fda0003f05270 */
[----:B------:R-:W-:Y:S05]  /*6790*/  @!P0 BRA `(.L_x_355) ;  /* 0x0000000000148947 */ /* 0x000fea0003800000 */
.L_x_356:
[----:B------:R-:W2:Y:S04]  /*67a0*/  LDG.E.STRONG.GPU R5, desc[UR14][R2.64] ;  /* 0x0000000e02057981 */ /* 0x000ea8000c1ef900 */
[----:B--2---:R-:W-:Y:S01]  /*67b0*/  CCTL.IVALL ;  /* 0x00000000ff00798f */ /* 0x004fe20002000000 */
[----:B------:R-:W-:Y:S05]  /*67c0*/  YIELD ;  /* 0x0000000000007946 */ /* 0x000fea0003800000 */
[----:B------:R-:W-:-:S13]  /*67d0*/  ISETP.NE.AND P0, PT, R5, R0, PT ;  /* 0x000000000500720c */ /* 0x000fda0003f05270 */
[----:B------:R-:W-:Y:S05]  /*67e0*/  @P0 BRA `(.L_x_356) ;  /* 0xfffffffc00ec0947 */ /* 0x000fea000383ffff */
.L_x_355:
[----:B------:R-:W-:Y:S05]  /*67f0*/  WARPSYNC.ALL ;  /* 0x0000000000007948 */ /* 0x000fea0003800000 */
[----:B-1----:R-:W0:Y:S08]  /*6800*/  LDC.64 R22, c[0x0][0x288] ;  /* 0x0000a200ff167b82 */ /* 0x002e300000000a00 */
        /* <DEDUP_REMOVED lines=22> */
.L_x_357:
        /* <DEDUP_REMOVED lines=25> */
.L_x_358:
        /* <DEDUP_REMOVED lines=16> */
.L_x_3230:


//--------------------- .text._Z35group_norm_nhwc_bwd_one_pass_kernelI11Bf16IOBf16WLi512ELi42ELi672EEv26Group_norm_nhwc_bwd_params --------------------------
	.section	.text._Z35group_norm_nhwc_bwd_one_pass_kernelI11Bf16IOBf16WLi512ELi42ELi672EEv26Group_norm_nhwc_bwd_params,"ax",@progbits
	.align	128
        .global         _Z35group_norm_nhwc_bwd_one_pass_kernelI11Bf16IOBf16WLi512ELi42ELi672EEv26Group_norm_nhwc_bwd_params
        .type           _Z35group_norm_nhwc_bwd_one_pass_kernelI11Bf16IOBf16WLi512ELi42ELi672EEv26Group_norm_nhwc_bwd_params,@function
        .size           _Z35group_norm_nhwc_bwd_one_pass_kernelI11Bf16IOBf16WLi512ELi42ELi672EEv26Group_norm_nhwc_bwd_params,(.L_x_3231 - _Z35group_norm_nhwc_bwd_one_pass_kernelI11Bf16IOBf16WLi512ELi42ELi672EEv26Group_norm_nhwc_bwd_params)
        .other          _Z35group_norm_nhwc_bwd_one_pass_kernelI11Bf16IOBf16WLi512ELi42ELi672EEv26Group_norm_nhwc_bwd_params,@"STO_CUDA_ENTRY STV_DEFAULT"
_Z35group_norm_nhwc_bwd_one_pass_kernelI11Bf16IOBf16WLi512ELi42ELi672EEv26Group_norm_nhwc_bwd_params:
.text._Z35group_norm_nhwc_bwd_one_pass_kernelI11Bf16IOBf16WLi512ELi42ELi672EEv26Group_norm_nhwc_bwd_params:
        /* <DEDUP_REMOVED lines=54> */
.L_x_442:
[----:B------:R-:W2:Y:S01]  /*0360*/  LDL R20, [R1+0x1c] ;  /* 0x00001c0001147983 */ /* 0x000ea20000100800 */
[----:B0-----:R-:W0:Y:S01]  /*0370*/  LDC R14, c[0x0][0x2a0] ;  /* 0x0000a800ff0e7b82 */ /* 0x001e220000000800 */
[----:B------:R-:W-:Y:S01]  /*0380*/  IABS R16, UR6 ;  /* 0x0000000600107c13 */ /* 0x000fe20008000000 */
[----:B------:R-:W-:Y:S01]  /*0390*/  ULDC.64 UR18, c[0x0][0x290] ;  /* 0x0000a40000127ab9 */ /* 0x000fe20000000a00 */
[----:B------:R-:W3:Y:S01]  /*03a0*/  S2R R15, SR_TID.X ;  /* 0x00000000000f7919 */ /* 0x000ee20000002100 */
[----:B------:R-:W-:Y:S01]  /*03b0*/  ISETP.LE.AND P5, PT, RZ, UR6, PT ;  /* 0x00000006ff007c0c */ /* 0x000fe2000bfa3270 */
[----:B------:R-:W-:Y:S01]  /*03c0*/  ULDC.64 UR12, c[0x0][0x298] ;  /* 0x0000a600000c7ab9 */ /* 0x000fe20000000a00 */
[----:B------:R-:W-:Y:S02]  /*03d0*/  SHF.R.S32.HI R23, RZ, 0x1f, R7 ;  /* 0x0000001fff177819 */ /* 0x000fe40000011407 */
[----:B------:R-:W-:Y:S01]  /*03e0*/  CS2R R42, SRZ ;  /* 0x00000000002a7805 */ /* 0x000fe2000001ff00 */
[----:B------:R-:W2:Y:S01]  /*03f0*/  @P1 LDC.64 R24, c[0x0][0x288] ;  /* 0x0000a200ff181b82 */ /* 0x000ea20000000a00 */
[----:B------:R-:W-:-:S07]  /*0400*/  IADD3 R33, R2, 0xe0, RZ ;  /* 0x000000e002217810 */ /* 0x000fce0007ffe0ff */
[----:B------:R-:W4:Y:S08]  /*0410*/  @P1 LDC.64 R18, c[0x0][0x230] ;  /* 0x00008c00ff121b82 */ /* 0x000f300000000a00 */
[----:B------:R-:W4:Y:S01]  /*0420*/  @P1 LDC.64 R28, c[0x0][0x228] ;  /* 0x00008a00ff1c1b82 */ /* 0x000f220000000a00 */
[----:B0-----:R-:W-:Y:S01]  /*0430*/  IABS R12, R14 ;  /* 0x0000000e000c7213 */ /* 0x001fe20000000000 */
[----:B------:R-:W-:Y:S01]  /*0440*/  HFMA2.MMA R68, -RZ, RZ, 0, 0 ;  /* 0x00000000ff447435 */ /* 0x000fe200000001ff */
[----:B------:R-:W-:-:S02]  /*0450*/  SHF.R.S32.HI R31, RZ, 0x1f, R33 ;  /* 0x0000001fff1f7819 */ /* 0x000fc40000011421 */
[----:B------:R-:W0:Y:S01]  /*0460*/  I2F.RP R10, R12 ;  /* 0x0000000c000a7306 */ /* 0x000e220000209400 */
[C---:B------:R-:W-:Y:S02]  /*0470*/  IADD3 R30, R2.reuse, 0x100, RZ ;  /* 0x00000100021e7810 */ /* 0x040fe40007ffe0ff */
[----:B------:R-:W-:Y:S02]  /*0480*/  IADD3 R34, R2, 0x120, RZ ;  /* 0x0000012002227810 */ /* 0x000fe40007ffe0ff */
[----:B------:R-:W-:-:S03]  /*0490*/  SHF.R.S32.HI R27, RZ, 0x1f, R30 ;  /* 0x0000001fff1b7819 */ /* 0x000fc6000001141e */
[----:B0-----:R-:W1:Y:S02]  /*04a0*/  MUFU.RCP R10, R10 ;  /* 0x0000000a000a7308 */ /* 0x001e640000001000 */
[----:B-1----:R-:W-:-:S06]  /*04b0*/  IADD3 R8, R10, 0xffffffe, RZ ;  /* 0x0ffffffe0a087810 */ /* 0x002fcc0007ffe0ff */
[----:B------:R0:W1:Y:S02]  /*04c0*/  F2I.FTZ.U32.TRUNC.NTZ R9, R8 ;  /* 0x0000000800097305 */ /* 0x000064000021f000 */
[----:B0-----:R-:W-:Y:S01]  /*04d0*/  HFMA2.MMA R8, -RZ, RZ, 0, 0 ;  /* 0x00000000ff087435 */ /* 0x001fe200000001ff */
[----:B-1----:R-:W-:-:S05]  /*04e0*/  IADD3 R11, RZ, -R9, RZ ;  /* 0x80000009ff0b7210 */ /* 0x002fca0007ffe0ff */
[----:B------:R-:W-:-:S04]  /*04f0*/  IMAD R11, R11, R12, RZ ;  /* 0x0000000c0b0b7224 */ /* 0x000fc800078e02ff */
[----:B------:R-:W-:Y:S01]  /*0500*/  IMAD.HI.U32 R9, R9, R11, R8 ;  /* 0x0000000b09097227 */ /* 0x000fe200078e0008 */
[----:B------:R-:W-:-:S05]  /*0510*/  MOV R11, R16 ;  /* 0x00000010000b7202 */ /* 0x000fca0000000f00 */
[----:B------:R-:W-:-:S05]  /*0520*/  IMAD.HI.U32 R10, R9, R11, RZ ;  /* 0x0000000b090a7227 */ /* 0x000fca00078e00ff */
[----:B------:R-:W-:-:S05]  /*0530*/  IADD3 R9, -R10, RZ, RZ ;  /* 0x000000ff0a097210 */ /* 0x000fca0007ffe1ff */
[----:B------:R-:W-:Y:S02]  /*0540*/  IMAD R11, R12, R9, R11 ;  /* 0x000000090c0b7224 */ /* 0x000fe400078e020b */
[----:B---3--:R-:W-:-:S03]  /*0550*/  IMAD.WIDE.U32 R8, R15, -0x79e79e79, RZ ;  /* 0x861861870f087825 */ /* 0x008fc600078e00ff */
[----:B------:R-:W-:Y:S02]  /*0560*/  ISETP.GT.U32.AND P3, PT, R12, R11, PT ;  /* 0x0000000b0c00720c */ /* 0x000fe40003f64070 */
[----:B------:R-:W-:-:S04]  /*0570*/  IADD3 R8, -R9, R15, RZ ;  /* 0x0000000f09087210 */ /* 0x000fc80007ffe1ff */
[----:B------:R-:W-:Y:S02]  /*0580*/  LEA.HI R8, R8, R9, RZ, 0x1f ;  /* 0x0000000908087211 */ /* 0x000fe400078ff8ff */
[----:B------:R-:W-:Y:S02]  /*0590*/  LOP3.LUT R9, R14, UR6, RZ, 0x3c, !PT ;  /* 0x000000060e097c12 */ /* 0x000fe4000f8e3cff */
[----:B------:R-:W-:Y:S02]  /*05a0*/  SHF.R.U32.HI R16, RZ, 0x4, R8 ;  /* 0x00000004ff107819 */ /* 0x000fe40000011608 */
[----:B------:R-:W-:Y:S02]  /*05b0*/  ISETP.GE.AND P2, PT, R9, RZ, PT ;  /* 0x000000ff0900720c */ /* 0x000fe40003f46270 */
[----:B------:R-:W-:Y:S01]  /*05c0*/  @!P3 IADD3 R11, R11, -R12, RZ ;  /* 0x8000000c0b0bb210 */ /* 0x000fe20007ffe0ff */
[----:B------:R-:W-:Y:S01]  /*05d0*/  IMAD R16, R16, -0x15, R15 ;  /* 0xffffffeb10107824 */ /* 0x000fe200078e020f */
[----:B------:R-:W-:-:S02]  /*05e0*/  @!P3 IADD3 R10, R10, 0x1, RZ ;  /* 0x000000010a0ab810 */ /* 0x000fc40007ffe0ff */
[-C--:B------:R-:W-:Y:S02]  /*05f0*/  ISETP.GT.U32.AND P0, PT, R12, R11.reuse, PT ;  /* 0x0000000b0c00720c */ /* 0x080fe40003f04070 */
[CC--:B------:R-:W-:Y:S02]  /*0600*/  IADD3 R8, R11.reuse, -R12.reuse, RZ ;  /* 0x8000000c0b087210 */ /* 0x0c0fe40007ffe0ff */
[----:B------:R-:W-:Y:S02]  /*0610*/  ISETP.GE.U32.AND P4, PT, R11, R12, PT ;  /* 0x0000000c0b00720c */ /* 0x000fe40003f86070 */
[----:B------:R-:W-:Y:S02]  /*0620*/  SEL R8, R8, R11, !P0 ;  /* 0x0000000b08087207 */ /* 0x000fe40004000000 */
[----:B------:R-:W-:Y:S02]  /*0630*/  ISETP.GE.U32.AND P0, PT, R7, UR18, PT ;  /* 0x0000001207007c0c */ /* 0x000fe4000bf06070 */
[----:B------:R-:W-:-:S02]  /*0640*/  ISETP.NE.AND P3, PT, R14, RZ, PT ;  /* 0x000000ff0e00720c */ /* 0x000fc40003f65270 */
[----:B------:R-:W-:Y:S02]  /*0650*/  ISETP.GE.AND.EX P0, PT, R23, UR19, PT, P0 ;  /* 0x0000001317007c0c */ /* 0x000fe4000bf06300 */
[----:B------:R-:W-:Y:S02]  /*0660*/  LOP3.LUT R9, RZ, R14, RZ, 0x33, !PT ;  /* 0x0000000eff097212 */ /* 0x000fe400078e33ff */
[----:B------:R-:W-:Y:S02]  /*0670*/  @!P5 IADD3 R8, -R8, RZ, RZ ;  /* 0x000000ff0808d210 */ /* 0x000fe40007ffe1ff */
[----:B------:R-:W-:Y:S02]  /*0680*/  ISETP.GT.U32.OR P0, PT, R0, 0x29f, P0 ;  /* 0x0000029f0000780c */ /* 0x000fe40000704470 */
[----:B------:R-:W-:Y:S02]  /*0690*/  @P4 IADD3 R10, R10, 0x1, RZ ;  /* 0x000000010a0a4810 */ /* 0x000fe40007ffe0ff */
[----:B------:R-:W-:-:S02]  /*06a0*/  SEL R17, R9, R8, !P3 ;  /* 0x0000000809117207 */ /* 0x000fc40005800000 */
[----:B------:R-:W-:Y:S02]  /*06b0*/  @!P2 IADD3 R10, -R10, RZ, RZ ;  /* 0x000000ff0a0aa210 */ /* 0x000fe40007ffe1ff */
[----:B------:R-:W-:Y:S01]  /*06c0*/  SHF.L.U32 R32, R16, 0x1, RZ ;  /* 0x0000000110207819 */ /* 0x000fe200000006ff */
[----:B------:R-:W-:Y:S01]  /*06d0*/  IMAD R12, R17, 0x2a, RZ ;  /* 0x0000002a110c7824 */ /* 0x000fe200078e02ff */
[----:B------:R-:W-:Y:S01]  /*06e0*/  SEL R9, R9, R10, !P3 ;  /* 0x0000000a09097207 */ /* 0x000fe20005800000 */
[----:B------:R0:W-:Y:S01]  /*06f0*/  STL [R1+0x18], R17 ;  /* 0x0000181101007387 */ /* 0x0001e20000100800 */
[----:B------:R-:W-:Y:S01]  /*0700*/  SHF.R.S32.HI R15, RZ, 0x1f, R32 ;  /* 0x0000001fff0f7819 */ /* 0x000fe20000011420 */
[----:B------:R-:W1:Y:S01]  /*0710*/  @!P0 LDC.64 R10, c[0x0][0x288] ;  /* 0x0000a200ff0a8b82 */ /* 0x000e620000000a00 */
[----:B------:R-:W-:Y:S02]  /*0720*/  IADD3 R14, P2, R32, R12, RZ ;  /* 0x0000000c200e7210 */ /* 0x000fe40007f5e0ff */
[----:B------:R-:W-:-:S02]  /*0730*/  SHF.R.S32.HI R8, RZ, 0x1f, R9 ;  /* 0x0000001fff087819 */ /* 0x000fc40000011409 */
[----:B------:R-:W-:Y:S02]  /*0740*/  LEA.HI.X.SX32 R15, R12, R15, 0x1, P2 ;  /* 0x0000000f0c0f7211 */ /* 0x000fe400010f0eff */
[----:B------:R-:W-:Y:S01]  /*0750*/  ISETP.GE.U32.AND P4, PT, R33, UR18, PT ;  /* 0x0000001221007c0c */ /* 0x000fe2000bf86070 */
[----:B------:R-:W-:Y:S01]  /*0760*/  IMAD R8, R8, UR12, RZ ;  /* 0x0000000c08087c24 */ /* 0x000fe2000f8e02ff */
[----:B------:R-:W-:Y:S01]  /*0770*/  ISETP.GE.U32.AND P3, PT, R30, UR18, PT ;  /* 0x000000121e007c0c */ /* 0x000fe2000bf66070 */
[----:B------:R-:W-:Y:S01]  /*0780*/  IMAD.WIDE.U32 R14, R9, UR12, R14 ;  /* 0x0000000c090e7c25 */ /* 0x000fe2000f8e000e */
[----:B------:R-:W-:Y:S02]  /*0790*/  ISETP.GE.AND.EX P4, PT, R31, UR19, PT, P4 ;  /* 0x000000131f007c0c */ /* 0x000fe4000bf86340 */
[----:B------:R-:W-:Y:S01]  /*07a0*/  ISETP.GE.AND.EX P3, PT, R27, UR19, PT, P3 ;  /* 0x000000131b007c0c */ /* 0x000fe2000bf66330 */
[----:B0-----:R-:W-:Y:S01]  /*07b0*/  IMAD R17, R9, UR13, R8 ;  /* 0x0000000d09117c24 */ /* 0x001fe2000f8e0208 */
[C---:B------:R-:W-:Y:S01]  /*07c0*/  ISETP.GT.U32.OR P4, PT, R0.reuse, 0x29f, P4 ;  /* 0x0000029f0000780c */ /* 0x040fe20002784470 */
[----:B------:R-:W-:Y:S01]  /*07d0*/  HFMA2.MMA R66, -RZ, RZ, 0, 0 ;  /* 0x00000000ff427435 */ /* 0x000fe200000001ff */
[----:B------:R-:W-:-:S02]  /*07e0*/  ISETP.GT.U32.OR P3, PT, R0, 0x29f, P3 ;  /* 0x0000029f0000780c */ /* 0x000fc40001f64470 */
[----:B------:R-:W-:Y:S02]  /*07f0*/  CS2R R40, SRZ ;  /* 0x0000000000287805 */ /* 0x000fe4000001ff00 */
[----:B------:R-:W-:Y:S02]  /*0800*/  IADD3 R17, R15, R17, RZ ;  /* 0x000000110f117210 */ /* 0x000fe40007ffe0ff */
[----:B------:R-:W-:Y:S02]  /*0810*/  CS2R R64, SRZ ;  /* 0x0000000000407805 */ /* 0x000fe4000001ff00 */
[----:B------:R-:W-:Y:S02]  /*0820*/  ISETP.GE.U32.AND P2, PT, R34, UR18, PT ;  /* 0x0000001222007c0c */ /* 0x000fe4000bf46070 */
[----:B------:R-:W-:Y:S02]  /*0830*/  CS2R R60, SRZ ;  /* 0x00000000003c7805 */ /* 0x000fe4000001ff00 */
[----:B------:R-:W-:Y:S01]  /*0840*/  CS2R R52, SRZ ;  /* 0x0000000000347805 */ /* 0x000fe2000001ff00 */
[----:B-1----:R-:W-:Y:S01]  /*0850*/  @!P0 IMAD R22, R23, R10, RZ ;  /* 0x0000000a17168224 */ /* 0x002fe200078e02ff */
[----:B------:R-:W-:Y:S01]  /*0860*/  SHF.R.S32.HI R55, RZ, 0x1f, R3 ;  /* 0x0000001fff377819 */ /* 0x000fe20000011403 */
[----:B------:R-:W-:Y:S01]  /*0870*/  HFMA2.MMA R54, -RZ, RZ, 0, 0 ;  /* 0x00000000ff367435 */ /* 0x000fe200000001ff */
[----:B------:R-:W-:Y:S01]  /*0880*/  SHF.R.S32.HI R50, RZ, 0x1f, R4 ;  /* 0x0000001fff327819 */ /* 0x000fe20000011404 */
[----:B------:R-:W-:Y:S01]  /*0890*/  @!P0 IMAD R11, R7, R11, R22 ;  /* 0x0000000b070b8224 */ /* 0x000fe200078e0216 */
[----:B------:R-:W0:Y:S01]  /*08a0*/  @!P4 LDC.64 R8, c[0x0][0x288] ;  /* 0x0000a200ff08cb82 */ /* 0x000e220000000a00 */
[----:B------:R-:W-:Y:S01]  /*08b0*/  @!P4 MOV R37, R17 ;  /* 0x000000110025c202 */ /* 0x000fe20000000f00 */
[----:B------:R-:W-:Y:S01]  /*08c0*/  HFMA2.MMA R51, -RZ, RZ, 0, 0 ;  /* 0x00000000ff337435 */ /* 0x000fe200000001ff */
[----:B------:R-:W-:Y:S01]  /*08d0*/  SHF.R.S32.HI R46, RZ, 0x1f, R5 ;  /* 0x0000001fff2e7819 */ /* 0x000fe20000011405 */
[----:B------:R-:W-:Y:S01]  /*08e0*/  ULDC.64 UR12, c[0x0][0x248] ;  /* 0x00009200000c7ab9 */ /* 0x000fe20000000a00 */
[----:B0-----:R-:W-:-:S04]  /*08f0*/  @!P4 IMAD R36, R31, R8, RZ ;  /* 0x000000081f24c224 */ /* 0x001fc800078e02ff */
[----:B------:R-:W-:Y:S01]  /*0900*/  @!P4 IMAD R35, R33, R9, R36 ;  /* 0x000000092123c224 */ /* 0x000fe200078e0224 */
[----:B------:R-:W-:-:S05]  /*0910*/  @!P4 MOV R36, R14 ;  /* 0x0000000e0024c202 */ /* 0x000fca0000000f00 */
[----:B------:R-:W-:Y:S01]  /*0920*/  @!P4 IMAD.WIDE.U32 R36, R33, R8, R36 ;  /* 0x000000082124c225 */ /* 0x000fe200078e0024 */
[----:B------:R-:W-:Y:S01]  /*0930*/  SHF.R.S32.HI R33, RZ, 0x1f, R34 ;  /* 0x0000001fff217819 */ /* 0x000fe20000011422 */
[----:B------:R-:W0:Y:S03]  /*0940*/  @!P3 LDC.64 R8, c[0x0][0x288] ;  /* 0x0000a200ff08bb82 */ /* 0x000e260000000a00 */
[----:B------:R-:W-:Y:S02]  /*0950*/  ISETP.GE.AND.EX P2, PT, R33, UR19, PT, P2 ;  /* 0x0000001321007c0c */ /* 0x000fe4000bf46320 */
[----:B------:R-:W-:Y:S02]  /*0960*/  @!P4 IADD3 R35, R37, R35, RZ ;  /* 0x000000232523c210 */ /* 0x000fe40007ffe0ff */
[----:B------:R-:W-:Y:S02]  /*0970*/  ISETP.GT.U32.OR P2, PT, R0, 0x29f, P2 ;  /* 0x0000029f0000780c */ /* 0x000fe40001744470 */
[----:B------:R-:W-:Y:S01]  /*0980*/  @!P4 SHF.L.U32 R31, R36, 0x1, RZ ;  /* 0x00000001241fc819 */ /* 0x000fe200000006ff */
[----:B--2---:R-:W-:-:S04]  /*0990*/  @P1 IMAD R16, R20, R24, RZ ;  /* 0x0000001814101224 */ /* 0x004fc800078e02ff */
[----:B------:R-:W-:Y:S01]  /*09a0*/  @P1 IMAD R25, R2, R25, R16 ;  /* 0x0000001902191224 */ /* 0x000fe200078e0210 */
[----:B------:R-:W-:-:S05]  /*09b0*/  @P1 MOV R16, R14 ;  /* 0x0000000e00101202 */ /* 0x000fca0000000f00 */
[----:B------:R-:W-:-:S05]  /*09c0*/  @P1 IMAD.WIDE.U32 R20, R2, R24, R16 ;  /* 0x0000001802141225 */ /* 0x000fca00078e0010 */
[----:B------:R-:W-:Y:S02]  /*09d0*/  @P1 IADD3 R21, R21, R25, RZ ;  /* 0x0000001915151210 */ /* 0x000fe40007ffe0ff */
[C---:B------:R-:W-:Y:S01]  /*09e0*/  @P1 SHF.L.U32 R23, R20.reuse, 0x1, RZ ;  /* 0x0000000114171819 */ /* 0x040fe200000006ff */
[----:B------:R-:W1:Y:S01]  /*09f0*/  @!P0 LDC.64 R24, c[0x0][0x230] ;  /* 0x00008c00ff188b82 */ /* 0x000e620000000a00 */
[----:B------:R-:W-:Y:S02]  /*0a00*/  @P1 SHF.L.U64.HI R38, R20, 0x1, R21 ;  /* 0x0000000114261819 */ /* 0x000fe40000010215 */
[C---:B----4-:R-:W-:Y:S02]  /*0a10*/  @P1 IADD3 R18, P5, R23.reuse, R18, RZ ;  /* 0x0000001217121210 */ /* 0x050fe40007fbe0ff */
[----:B------:R-:W-:Y:S02]  /*0a20*/  @P1 IADD3 R28, P6, R23, R28, RZ ;  /* 0x0000001c171c1210 */ /* 0x000fe40007fde0ff */
[----:B------:R-:W-:Y:S01]  /*0a30*/  @!P0 MOV R20, R14 ;  /* 0x0000000e00148202 */ /* 0x000fe20000000f00 */
[----:B------:R-:W2:Y:S01]  /*0a40*/  @!P0 LDC.64 R22, c[0x0][0x228] ;  /* 0x00008a00ff168b82 */ /* 0x000ea20000000a00 */
[----:B------:R-:W-:-:S02]  /*0a50*/  @!P0 MOV R21, R17 ;  /* 0x0000001100158202 */ /* 0x000fc40000000f00 */
[C---:B------:R-:W-:Y:S02]  /*0a60*/  @P1 IADD3.X R19, R38.reuse, R19, RZ, P5, !PT ;  /* 0x0000001326131210 */ /* 0x040fe40002ffe4ff */
[----:B------:R-:W-:Y:S01]  /*0a70*/  @P1 IADD3.X R29, R38, R29, RZ, P6, !PT ;  /* 0x0000001d261d1210 */ /* 0x000fe200037fe4ff */
[----:B------:R-:W-:Y:S01]  /*0a80*/  @!P0 IMAD.WIDE.U32 R20, R7, R10, R20 ;  /* 0x0000000a07148225 */ /* 0x000fe200078e0014 */
[----:B------:R-:W-:Y:S01]  /*0a90*/  @!P4 SHF.L.U64.HI R38, R36, 0x1, R35 ;  /* 0x000000012426c819 */ /* 0x000fe20000010223 */
[----:B------:R-:W-:Y:S01]  /*0aa0*/  UIMAD.WIDE UR12, UR6, 0x8, UR12 ;  /* 0x00000008060c78a5 */ /* 0x000fe2000f8e020c */
[----:B------:R-:W-:Y:S02]  /*0ab0*/  CS2R R62, SRZ ;  /* 0x00000000003e7805 */ /* 0x000fe4000001ff00 */
[----:B------:R-:W-:Y:S02]  /*0ac0*/  CS2R R58, SRZ ;  /* 0x00000000003a7805 */ /* 0x000fe4000001ff00 */
[----:B------:R-:W-:Y:S01]  /*0ad0*/  @!P0 IADD3 R21, R21, R11, RZ ;  /* 0x0000000b15158210 */ /* 0x000fe20007ffe0ff */
[----:B------:R-:W5:Y:S01]  /*0ae0*/  @P1 LDG.E R60, desc[UR14][R28.64] ;  /* 0x0000000e1c3c1981 */ /* 0x000f62000c1e1900 */
[C---:B------:R-:W-:Y:S01]  /*0af0*/  @!P0 SHF.L.U32 R39, R20.reuse, 0x1, RZ ;  /* 0x0000000114278819 */ /* 0x040fe200000006ff */
[----:B------:R-:W3:Y:S01]  /*0b00*/  @!P4 LDC.64 R10, c[0x0][0x230] ;  /* 0x00008c00ff0acb82 */ /* 0x000ee20000000a00 */
[----:B------:R-:W-:-:S02]  /*0b10*/  @!P0 SHF.L.U64.HI R26, R20, 0x1, R21 ;  /* 0x00000001141a8819 */ /* 0x000fc40000010215 */
[----:B-1----:R-:W-:-:S04]  /*0b20*/  @!P0 IADD3 R24, P5, R39, R24, RZ ;  /* 0x0000001827188210 */ /* 0x002fc80007fbe0ff */
[----:B------:R-:W-:Y:S01]  /*0b30*/  @!P0 IADD3.X R25, R26, R25, RZ, P5, !PT ;  /* 0x000000191a198210 */ /* 0x000fe20002ffe4ff */
[----:B------:R-:W1:Y:S01]  /*0b40*/  @!P4 LDC.64 R20, c[0x0][0x228] ;  /* 0x00008a00ff14cb82 */ /* 0x000e620000000a00 */
[----:B--2---:R-:W-:-:S03]  /*0b50*/  @!P0 IADD3 R22, P5, R39, R22, RZ ;  /* 0x0000001627168210 */ /* 0x004fc60007fbe0ff */
[----:B------:R2:W5:Y:S01]  /*0b60*/  @!P0 LDG.E R42, desc[UR14][R24.64] ;  /* 0x0000000e182a8981 */ /* 0x000562000c1e1900 */
[----:B------:R-:W-:-:S05]  /*0b70*/  @!P0 IADD3.X R23, R26, R23, RZ, P5, !PT ;  /* 0x000000171a178210 */ /* 0x000fca0002ffe4ff */
[----:B------:R4:W4:Y:S01]  /*0b80*/  @!P0 LDG.E R68, desc[UR14][R22.64] ;  /* 0x0000000e16448981 */ /* 0x000922000c1e1900 */
[----:B--2---:R-:W2:Y:S01]  /*0b90*/  @!P3 LDC.64 R24, c[0x0][0x230] ;  /* 0x00008c00ff18bb82 */ /* 0x004ea20000000a00 */
[----:B---3--:R-:W-:-:S04]  /*0ba0*/  @!P4 IADD3 R36, P6, R31, R10, RZ ;  /* 0x0000000a1f24c210 */ /* 0x008fc80007fde0ff */
[----:B------:R-:W-:-:S03]  /*0bb0*/  @!P4 IADD3.X R37, R38, R11, RZ, P6, !PT ;  /* 0x0000000b2625c210 */ /* 0x000fc600037fe4ff */
[----:B------:R-:W3:Y:S01]  /*0bc0*/  @!P2 LDC.64 R10, c[0x0][0x288] ;  /* 0x0000a200ff0aab82 */ /* 0x000ee20000000a00 */
[----:B-1----:R-:W-:Y:S01]  /*0bd0*/  @!P4 IADD3 R26, P0, R31, R20, RZ ;  /* 0x000000141f1ac210 */ /* 0x002fe20007f1e0ff */
[----:B0-----:R-:W-:Y:S01]  /*0be0*/  @!P3 IMAD R20, R27, R8, RZ ;  /* 0x000000081b14b224 */ /* 0x001fe200078e02ff */
[----:B------:R-:W-:Y:S01]  /*0bf0*/  IADD3 R31, R2, 0x140, RZ ;  /* 0x00000140021f7810 */ /* 0x000fe20007ffe0ff */
[----:B------:R0:W5:Y:S01]  /*0c00*/  @!P4 LDG.E R43, desc[UR14][R36.64] ;  /* 0x0000000e242bc981 */ /* 0x000162000c1e1900 */
[----:B------:R-:W-:Y:S01]  /*0c10*/  @!P4 IADD3.X R27, R38, R21, RZ, P0, !PT ;  /* 0x00000015261bc210 */ /* 0x000fe200007fe4ff */
[----:B------:R-:W-:Y:S01]  /*0c20*/  @!P3 IMAD R35, R30, R9, R20 ;  /* 0x000000091e23b224 */ /* 0x000fe200078e0214 */
[----:B------:R-:W-:Y:S01]  /*0c30*/  ISETP.GE.U32.AND P0, PT, R31, UR18, PT ;  /* 0x000000121f007c0c */ /* 0x000fe2000bf06070 */
[----:B----4-:R-:W1:Y:S01]  /*0c40*/  @!P2 LDC.64 R22, c[0x0][0x230] ;  /* 0x00008c00ff16ab82 */ /* 0x010e620000000a00 */
[----:B------:R-:W-:Y:S01]  /*0c50*/  SHF.R.S32.HI R45, RZ, 0x1f, R31 ;  /* 0x0000001fff2d7819 */ /* 0x000fe2000001141f */
[----:B------:R4:W5:Y:S01]  /*0c60*/  @!P4 LDG.E R66, desc[UR14][R26.64] ;  /* 0x0000000e1a42c981 */ /* 0x000962000c1e1900 */
[----:B------:R-:W-:-:S02]  /*0c70*/  @!P3 MOV R20, R14 ;  /* 0x0000000e0014b202 */ /* 0x000fc40000000f00 */
[----:B------:R-:W-:Y:S02]  /*0c80*/  @!P3 MOV R21, R17 ;  /* 0x000000110015b202 */ /* 0x000fe40000000f00 */
[----:B------:R-:W-:Y:S01]  /*0c90*/  ISETP.GE.AND.EX P0, PT, R45, UR19, PT, P0 ;  /* 0x000000132d007c0c */ /* 0x000fe2000bf06300 */
[----:B------:R-:W-:-:S03]  /*0ca0*/  @!P3 IMAD.WIDE.U32 R8, R30, R8, R20 ;  /* 0x000000081e08b225 */ /* 0x000fc600078e0014 */
[----:B------:R-:W-:Y:S01]  /*0cb0*/  ISETP.GT.U32.OR P0, PT, R0, 0x29f, P0 ;  /* 0x0000029f0000780c */ /* 0x000fe20000704470 */
[----:B------:R-:W1:Y:S01]  /*0cc0*/  @!P3 LDC.64 R20, c[0x0][0x228] ;  /* 0x00008a00ff14bb82 */ /* 0x000e620000000a00 */
[----:B------:R-:W-:Y:S02]  /*0cd0*/  IADD3 R30, R2, 0x180, RZ ;  /* 0x00000180021e7810 */ /* 0x000fe40007ffe0ff */
[----:B------:R-:W-:Y:S01]  /*0ce0*/  @!P3 IADD3 R9, R9, R35, RZ ;  /* 0x000000230909b210 */ /* 0x000fe20007ffe0ff */
[----:B---3--:R-:W-:Y:S01]  /*0cf0*/  @!P2 IMAD R35, R33, R10, RZ ;  /* 0x0000000a2123a224 */ /* 0x008fe200078e02ff */
[C---:B------:R-:W-:Y:S02]  /*0d00*/  @!P3 SHF.L.U32 R33, R8.reuse, 0x1, RZ ;  /* 0x000000010821b819 */ /* 0x040fe400000006ff */
[----:B------:R-:W-:Y:S02]  /*0d10*/  @!P3 SHF.L.U64.HI R44, R8, 0x1, R9 ;  /* 0x00000001082cb819 */ /* 0x000fe40000010209 */
[----:B------:R-:W-:-:S02]  /*0d20*/  ISETP.GE.U32.AND P4, PT, R30, UR18, PT ;  /* 0x000000121e007c0c */ /* 0x000fc4000bf86070 */
[----:B------:R-:W-:Y:S02]  /*0d30*/  SHF.R.S32.HI R39, RZ, 0x1f, R30 ;  /* 0x0000001fff277819 */ /* 0x000fe4000001141e */
[----:B------:R-:W-:Y:S02]  /*0d40*/  @!P2 MOV R8, R14 ;  /* 0x0000000e0008a202 */ /* 0x000fe40000000f00 */
[----:B------:R-:W-:Y:S01]  /*0d50*/  @!P2 MOV R9, R17 ;  /* 0x000000110009a202 */ /* 0x000fe20000000f00 */
[C---:B0-----:R-:W-:Y:S01]  /*0d60*/  @!P2 IMAD R37, R34.reuse, R11, R35 ;  /* 0x0000000b2225a224 */ /* 0x041fe200078e0223 */
[----:B------:R-:W-:Y:S01]  /*0d70*/  ISETP.GE.AND.EX P4, PT, R39, UR19, PT, P4 ;  /* 0x0000001327007c0c */ /* 0x000fe2000bf86340 */
[----:B------:R-:W-:-:S03]  /*0d80*/  @!P2 IMAD.WIDE.U32 R34, R34, R10, R8 ;  /* 0x0000000a2222a225 */ /* 0x000fc600078e0008 */
[----:B------:R-:W0:Y:S01]  /*0d90*/  @!P0 LDC.64 R8, c[0x0][0x288] ;  /* 0x0000a200ff088b82 */ /* 0x000e220000000a00 */
[----:B------:R-:W-:Y:S02]  /*0da0*/  ISETP.GT.U32.OR P4, PT, R0, 0x29f, P4 ;  /* 0x0000029f0000780c */ /* 0x000fe40002784470 */
[----:B----4-:R-:W-:Y:S02]  /*0db0*/  @!P2 IADD3 R27, R35, R37, RZ ;  /* 0x00000025231ba210 */ /* 0x010fe40007ffe0ff */
[----:B------:R-:W-:-:S03]  /*0dc0*/  @!P2 SHF.L.U32 R35, R34, 0x1, RZ ;  /* 0x000000012223a819 */ /* 0x000fc600000006ff */
[----:B------:R-:W3:Y:S01]  /*0dd0*/  @!P2 LDC.64 R10, c[0x0][0x228] ;  /* 0x00008a00ff0aab82 */ /* 0x000ee20000000a00 */
[----:B--2---:R-:W-:Y:S02]  /*0de0*/  @!P3 IADD3 R24, P5, R33, R24, RZ ;  /* 0x000000182118b210 */ /* 0x004fe40007fbe0ff */
[----:B------:R-:W-:Y:S02]  /*0df0*/  @!P2 SHF.L.U64.HI R38, R34, 0x1, R27 ;  /* 0x000000012226a819 */ /* 0x000fe4000001021b */
[----:B-1----:R-:W-:Y:S02]  /*0e00*/  @!P2 IADD3 R36, P6, R35, R22, RZ ;  /* 0x000000162324a210 */ /* 0x002fe40007fde0ff */
[----:B------:R-:W-:Y:S02]  /*0e10*/  @!P3 IADD3.X R25, R44, R25, RZ, P5, !PT ;  /* 0x000000192c19b210 */ /* 0x000fe40002ffe4ff */
[----:B------:R-:W-:Y:S02]  /*0e20*/  @!P3 IADD3 R26, P5, R33, R20, RZ ;  /* 0x00000014211ab210 */ /* 0x000fe40007fbe0ff */
[----:B------:R-:W-:Y:S01]  /*0e30*/  @!P2 IADD3.X R37, R38, R23, RZ, P6, !PT ;  /* 0x000000172625a210 */ /* 0x000fe200037fe4ff */
[----:B------:R3:W5:Y:S01]  /*0e40*/  @!P3 LDG.E R40, desc[UR14][R24.64] ;  /* 0x0000000e1828b981 */ /* 0x000762000c1e1900 */
[----:B------:R-:W1:Y:S01]  /*0e50*/  @!P4 LDC.64 R22, c[0x0][0x288] ;  /* 0x0000a200ff16cb82 */ /* 0x000e620000000a00 */
[----:B------:R-:W-:-:S02]  /*0e60*/  @!P3 IADD3.X R27, R44, R21, RZ, P5, !PT ;  /* 0x000000152c1bb210 */ /* 0x000fc40002ffe4ff */
[----:B------:R-:W-:Y:S01]  /*0e70*/  IADD3 R33, R2, 0x1a0, RZ ;  /* 0x000001a002217810 */ /* 0x000fe20007ffe0ff */
[----:B0-----:R-:W-:Y:S01]  /*0e80*/  @!P0 IMAD R44, R45, R8, RZ ;  /* 0x000000082d2c8224 */ /* 0x001fe200078e02ff */
[----:B------:R-:W5:Y:S02]  /*0e90*/  @!P2 LDG.E R41, desc[UR14][R36.64] ;  /* 0x0000000e2429a981 */ /* 0x000f64000c1e1900 */
[----:B------:R-:W-:Y:S01]  /*0ea0*/  SHF.R.S32.HI R47, RZ, 0x1f, R33 ;  /* 0x0000001fff2f7819 */ /* 0x000fe20000011421 */
[----:B------:R-:W0:Y:S01]  /*0eb0*/  @!P0 LDC.64 R20, c[0x0][0x230] ;  /* 0x00008c00ff148b82 */ /* 0x000e220000000a00 */
[----:B------:R2:W5:Y:S01]  /*0ec0*/  @!P3 LDG.E R65, desc[UR14][R26.64] ;  /* 0x0000000e1a41b981 */ /* 0x000562000c1e1900 */
[----:B------:R-:W-:Y:S01]  /*0ed0*/  ISETP.GE.U32.AND P3, PT, R33, UR18, PT ;  /* 0x0000001221007c0c */ /* 0x000fe2000bf66070 */
[----:B------:R-:W-:Y:S01]  /*0ee0*/  @!P0 IMAD R45, R31, R9, R44 ;  /* 0x000000091f2d8224 */ /* 0x000fe200078e022c */
[----:B---3--:R-:W-:Y:S02]  /*0ef0*/  @!P2 IADD3 R24, P5, R35, R10, RZ ;  /* 0x0000000a2318a210 */ /* 0x008fe40007fbe0ff */
[----:B------:R-:W-:-:S02]  /*0f00*/  ISETP.GE.AND.EX P3, PT, R47, UR19, PT, P3 ;  /* 0x000000132f007c0c */ /* 0x000fc4000bf66330 */
[----:B------:R-:W3:Y:S01]  /*0f10*/  @!P0 LDC.64 R34, c[0x0][0x228] ;  /* 0x00008a00ff228b82 */ /* 0x000ee20000000a00 */
[----:B--2---:R-:W-:Y:S02]  /*0f20*/  @!P0 MOV R26, R14 ;  /* 0x0000000e001a8202 */ /* 0x004fe40000000f00 */
[----:B------:R-:W-:Y:S02]  /*0f30*/  @!P0 MOV R27, R17 ;  /* 0x00000011001b8202 */ /* 0x000fe40000000f00 */
[----:B------:R-:W-:Y:S01]  /*0f40*/  ISETP.GT.U32.OR P3, PT, R0, 0x29f, P3 ;  /* 0x0000029f0000780c */ /* 0x000fe20001f64470 */
[----:B------:R-:W-:Y:S01]  /*0f50*/  @!P0 IMAD.WIDE.U32 R8, R31, R8, R26 ;  /* 0x000000081f088225 */ /* 0x000fe200078e001a */
[----:B------:R-:W-:Y:S02]  /*0f60*/  @!P2 IADD3.X R25, R38, R11, RZ, P5, !PT ;  /* 0x0000000b2619a210 */ /* 0x000fe40002ffe4ff */
[----:B------:R-:W2:Y:S02]  /*0f70*/  @!P4 LDC.64 R26, c[0x0][0x228] ;  /* 0x00008a00ff1acb82 */ /* 0x000ea40000000a00 */
[----:B------:R-:W-:Y:S01]  /*0f80*/  @!P0 IADD3 R9, R9, R45, RZ ;  /* 0x0000002d09098210 */ /* 0x000fe20007ffe0ff */
[----:B-1----:R-:W-:Y:S01]  /*0f90*/  @!P4 IMAD R39, R39, R22, RZ ;  /* 0x000000162727c224 */ /* 0x002fe200078e02ff */
[C---:B------:R-:W-:Y:S01]  /*0fa0*/  @!P0 SHF.L.U32 R31, R8.reuse, 0x1, RZ ;  /* 0x00000001081f8819 */ /* 0x040fe200000006ff */
[----:B------:R1:W5:Y:S03]  /*0fb0*/  @!P2 LDG.E R64, desc[UR14][R24.64] ;  /* 0x0000000e1840a981 */ /* 0x000366000c1e1900 */
[----:B------:R-:W4:Y:S01]  /*0fc0*/  @!P4 LDC.64 R10, c[0x0][0x230] ;  /* 0x00008c00ff0acb82 */ /* 0x000f220000000a00 */
[----:B------:R-:W-:-:S02]  /*0fd0*/  @!P0 SHF.L.U64.HI R38, R8, 0x1, R9 ;  /* 0x0000000108268819 */ /* 0x000fc40000010209 */
[----:B------:R-:W-:Y:S02]  /*0fe0*/  @!P4 MOV R8, R14 ;  /* 0x0000000e0008c202 */ /* 0x000fe40000000f00 */
[----:B------:R-:W-:Y:S02]  /*0ff0*/  @!P4 MOV R9, R17 ;  /* 0x000000110009c202 */ /* 0x000fe40000000f00 */
[----:B------:R-:W-:Y:S01]  /*1000*/  IADD3 R37, R2, 0x1c0, RZ ;  /* 0x000001c002257810 */ /* 0x000fe20007ffe0ff */
[C---:B------:R-:W-:Y:S02]  /*1010*/  @!P4 IMAD R39, R30.reuse, R23, R39 ;  /* 0x000000171e27c224 */ /* 0x040fe400078e0227 */
[----:B------:R-:W-:Y:S01]  /*1020*/  @!P4 IMAD.WIDE.U32 R22, R30, R22, R8 ;  /* 0x000000161e16c225 */ /* 0x000fe200078e0008 */
[----:B------:R-:W-:Y:S01]  /*1030*/  ISETP.GE.U32.AND P2, PT, R37, UR18, PT ;  /* 0x0000001225007c0c */ /* 0x000fe2000bf46070 */
[----:B------:R-:W2:Y:S01]  /*1040*/  @!P3 LDC.64 R8, c[0x0][0x288] ;  /* 0x0000a200ff08bb82 */ /* 0x000ea20000000a00 */
[----:B------:R-:W-:-:S02]  /*1050*/  SHF.R.S32.HI R45, RZ, 0x1f, R37 ;  /* 0x0000001fff2d7819 */ /* 0x000fc40000011425 */
[----:B0-----:R-:W-:Y:S02]  /*1060*/  @!P0 IADD3 R30, P6, R31, R20, RZ ;  /* 0x000000141f1e8210 */ /* 0x001fe40007fde0ff */
[----:B------:R-:W-:Y:S02]  /*1070*/  ISETP.GE.AND.EX P2, PT, R45, UR19, PT, P2 ;  /* 0x000000132d007c0c */ /* 0x000fe4000bf46320 */
[----:B---3--:R-:W-:Y:S02]  /*1080*/  @!P0 IADD3 R34, P5, R31, R34, RZ ;  /* 0x000000221f228210 */ /* 0x008fe40007fbe0ff */
[----:B------:R-:W-:Y:S02]  /*1090*/  ISETP.GT.U32.OR P2, PT, R0, 0x29f, P2 ;  /* 0x0000029f0000780c */ /* 0x000fe40001744470 */
[----:B------:R-:W-:Y:S02]  /*10a0*/  @!P0 IADD3.X R31, R38, R21, RZ, P6, !PT ;  /* 0x00000015261f8210 */ /* 0x000fe400037fe4ff */
[----:B------:R-:W-:-:S02]  /*10b0*/  @!P4 IADD3 R21, R23, R39, RZ ;  /* 0x000000271715c210 */ /* 0x000fc40007ffe0ff */
[C---:B------:R-:W-:Y:S01]  /*10c0*/  @!P4 SHF.L.U32 R49, R22.reuse, 0x1, RZ ;  /* 0x000000011631c819 */ /* 0x040fe200000006ff */
[----:B------:R-:W-:Y:S01]  /*10d0*/  HFMA2.MMA R39, -RZ, RZ, 0, 0 ;  /* 0x00000000ff277435 */ /* 0x000fe200000001ff */
[----:B------:R-:W-:Y:S02]  /*10e0*/  @!P4 SHF.L.U64.HI R36, R22, 0x1, R21 ;  /* 0x000000011624c819 */ /* 0x000fe40000010215 */
[----:B----4-:R-:W-:Y:S01]  /*10f0*/  @!P4 IADD3 R10, P6, R49, R10, RZ ;  /* 0x0000000a310ac210 */ /* 0x010fe20007fde0ff */
[----:B------:R-:W0:Y:S01]  /*1100*/  @!P3 LDC.64 R20, c[0x0][0x230] ;  /* 0x00008c00ff14bb82 */ /* 0x000e220000000a00 */
[----:B------:R-:W-:Y:S02]  /*1110*/  @!P0 IADD3.X R35, R38, R35, RZ, P5, !PT ;  /* 0x0000002326238210 */ /* 0x000fe40002ffe4ff */
[----:B------:R-:W-:Y:S02]  /*1120*/  MOV R38, RZ ;  /* 0x000000ff00267202 */ /* 0x000fe40000000f00 */
[----:B------:R-:W-:Y:S01]  /*1130*/  @!P4 IADD3.X R11, R36, R11, RZ, P6, !PT ;  /* 0x0000000b240bc210 */ /* 0x000fe200037fe4ff */
[----:B------:R3:W5:Y:S02]  /*1140*/  @!P0 LDG.E R39, desc[UR14][R30.64] ;  /* 0x0000000e1e278981 */ /* 0x000764000c1e1900 */
[----:B-1----:R-:W1:Y:S01]  /*1150*/  @!P2 LDC.64 R24, c[0x0][0x288] ;  /* 0x0000a200ff18ab82 */ /* 0x002e620000000a00 */
[----:B--2---:R-:W-:Y:S01]  /*1160*/  @!P3 IMAD R44, R47, R8, RZ ;  /* 0x000000082f2cb224 */ /* 0x004fe200078e02ff */
[----:B------:R-:W5:Y:S01]  /*1170*/  @!P0 LDG.E R61, desc[UR14][R34.64] ;  /* 0x0000000e223d8981 */ /* 0x000f62000c1e1900 */
[----:B------:R-:W-:-:S03]  /*1180*/  @!P4 IADD3 R26, P0, R49, R26, RZ ;  /* 0x0000001a311ac210 */ /* 0x000fc60007f1e0ff */
[----:B------:R2:W5:Y:S02]  /*1190*/  @!P4 LDG.E R38, desc[UR14][R10.64] ;  /* 0x0000000e0a26c981 */ /* 0x000564000c1e1900 */
[----:B------:R-:W4:Y:S01]  /*11a0*/  @!P3 LDC.64 R22, c[0x0][0x228] ;  /* 0x00008a00ff16bb82 */ /* 0x000f220000000a00 */
[----:B---3--:R-:W-:Y:S01]  /*11b0*/  IADD3 R31, R2, 0x160, RZ ;  /* 0x00000160021f7810 */ /* 0x008fe20007ffe0ff */
[----:B------:R-:W-:Y:S01]  /*11c0*/  @!P3 IMAD R47, R33, R9, R44 ;  /* 0x00000009212fb224 */ /* 0x000fe200078e022c */
[----:B------:R-:W-:Y:S02]  /*11d0*/  @!P4 IADD3.X R27, R36, R27, RZ, P0, !PT ;  /* 0x0000001b241bc210 */ /* 0x000fe400007fe4ff */
[----:B--2---:R-:W-:-:S03]  /*11e0*/  @!P3 MOV R10, R14 ;  /* 0x0000000e000ab202 */ /* 0x004fc60000000f00 */
[----:B------:R2:W5:Y:S01]  /*11f0*/  @!P4 LDG.E R53, desc[UR14][R26.64] ;  /* 0x0000000e1a35c981 */ /* 0x000562000c1e1900 */
[----:B------:R-:W-:Y:S02]  /*1200*/  @!P3 MOV R11, R17 ;  /* 0x00000011000bb202 */ /* 0x000fe40000000f00 */
[----:B------:R-:W-:Y:S01]  /*1210*/  ISETP.GE.U32.AND P0, PT, R31, UR18, PT ;  /* 0x000000121f007c0c */ /* 0x000fe2000bf06070 */
[----:B------:R-:W-:Y:S01]  /*1220*/  @!P3 IMAD.WIDE.U32 R8, R33, R8, R10 ;  /* 0x000000082108b225 */ /* 0x000fe200078e000a */
[----:B------:R-:W-:Y:S02]  /*1230*/  SHF.R.S32.HI R33, RZ, 0x1f, R31 ;  /* 0x0000001fff217819 */ /* 0x000fe4000001141f */
[----:B------:R-:W3:Y:S02]  /*1240*/  @!P2 LDC.64 R10, c[0x0][0x228] ;  /* 0x00008a00ff0aab82 */ /* 0x000ee40000000a00 */
[----:B------:R-:W-:Y:S02]  /*1250*/  ISETP.GE.AND.EX P4, PT, R33, UR19, PT, P0 ;  /* 0x0000001321007c0c */ /* 0x000fe4000bf86300 */
[----:B------:R-:W-:-:S02]  /*1260*/  @!P3 IADD3 R9, R9, R47, RZ ;  /* 0x0000002f0909b210 */ /* 0x000fc40007ffe0ff */
[----:B------:R-:W-:Y:S02]  /*1270*/  ISETP.GT.U32.OR P4, PT, R0, 0x29f, P4 ;  /* 0x0000029f0000780c */ /* 0x000fe40002784470 */
[C---:B------:R-:W-:Y:S02]  /*1280*/  @!P3 SHF.L.U32 R35, R8.reuse, 0x1, RZ ;  /* 0x000000010823b819 */ /* 0x040fe400000006ff */
[----:B------:R-:W-:Y:S02]  /*1290*/  @!P3 SHF.L.U64.HI R30, R8, 0x1, R9 ;  /* 0x00000001081eb819 */ /* 0x000fe40000010209 */
[----:B------:R-:W3:Y:S01]  /*12a0*/  @!P2 LDC.64 R8, c[0x0][0x230] ;  /* 0x00008c00ff08ab82 */ /* 0x000ee20000000a00 */
[----:B0-----:R-:W-:Y:S01]  /*12b0*/  @!P3 IADD3 R20, P5, R35, R20, RZ ;  /* 0x000000142314b210 */ /* 0x001fe20007fbe0ff */
[----:B-1----:R-:W-:Y:S01]  /*12c0*/  @!P2 IMAD R34, R45, R24, RZ ;  /* 0x000000182d22a224 */ /* 0x002fe200078e02ff */
[----:B------:R-:W-:Y:S02]  /*12d0*/  ISETP.GE.U32.AND P6, PT, R3, UR18, PT ;  /* 0x0000001203007c0c */ /* 0x000fe4000bfc6070 */
[----:B--2---:R-:W-:-:S02]  /*12e0*/  @!P2 MOV R26, R14 ;  /* 0x0000000e001aa202 */ /* 0x004fc40000000f00 */
[----:B------:R-:W-:Y:S02]  /*12f0*/  @!P2 MOV R27, R17 ;  /* 0x00000011001ba202 */ /* 0x000fe40000000f00 */
[----:B----4-:R-:W-:Y:S01]  /*1300*/  @!P3 IADD3 R22, P0, R35, R22, RZ ;  /* 0x000000162316b210 */ /* 0x010fe20007f1e0ff */
[C---:B------:R-:W-:Y:S01]  /*1310*/  @!P2 IMAD R35, R37.reuse, R25, R34 ;  /* 0x000000192523a224 */ /* 0x040fe200078e0222 */
[C---:B------:R-:W-:Y:S01]  /*1320*/  @!P3 IADD3.X R21, R30.reuse, R21, RZ, P5, !PT ;  /* 0x000000151e15b210 */ /* 0x040fe20002ffe4ff */
[----:B------:R-:W-:Y:S01]  /*1330*/  @!P2 IMAD.WIDE.U32 R24, R37, R24, R26 ;  /* 0x000000182518a225 */ /* 0x000fe200078e001a */
[----:B------:R-:W-:Y:S01]  /*1340*/  ISETP.GE.AND.EX P5, PT, R55, UR19, PT, P6 ;  /* 0x0000001337007c0c */ /* 0x000fe2000bfa6360 */
[----:B------:R-:W0:Y:S01]  /*1350*/  @!P4 LDC.64 R26, c[0x0][0x288] ;  /* 0x0000a200ff1acb82 */ /* 0x000e220000000a00 */
[----:B------:R-:W-:Y:S01]  /*1360*/  @!P3 IADD3.X R23, R30, R23, RZ, P0, !PT ;  /* 0x000000171e17b210 */ /* 0x000fe200007fe4ff */
[----:B------:R-:W5:Y:S01]  /*1370*/  @!P3 LDG.E R54, desc[UR14][R20.64] ;  /* 0x0000000e1436b981 */ /* 0x000f62000c1e1900 */
[----:B------:R-:W-:-:S02]  /*1380*/  ISETP.GT.U32.OR P5, PT, R0, 0x29f, P5 ;  /* 0x0000029f0000780c */ /* 0x000fc40002fa4470 */
[----:B------:R-:W-:Y:S01]  /*1390*/  @!P2 IADD3 R35, R25, R35, RZ ;  /* 0x000000231923a210 */ /* 0x000fe20007ffe0ff */
[----:B------:R-:W5:Y:S01]  /*13a0*/  @!P3 LDG.E R52, desc[UR14][R22.64] ;  /* 0x0000000e1634b981 */ /* 0x000f62000c1e1900 */
[C---:B------:R-:W-:Y:S02]  /*13b0*/  @!P2 SHF.L.U32 R25, R24.reuse, 0x1, RZ ;  /* 0x000000011819a819 */ /* 0x040fe400000006ff */
[----:B------:R-:W-:Y:S02]  /*13c0*/  CS2R R48, SRZ ;  /* 0x0000000000307805 */ /* 0x000fe4000001ff00 */
[----:B------:R-:W-:Y:S02]  /*13d0*/  @!P2 SHF.L.U64.HI R30, R24, 0x1, R35 ;  /* 0x00000001181ea819 */ /* 0x000fe40000010223 */
[C---:B---3--:R-:W-:Y:S02]  /*13e0*/  @!P2 IADD3 R8, P3, R25.reuse, R8, RZ ;  /* 0x000000081908a210 */ /* 0x048fe40007f7e0ff */
[----:B------:R-:W-:Y:S01]  /*13f0*/  @!P2 IADD3 R10, P6, R25, R10, RZ ;  /* 0x0000000a190aa210 */ /* 0x000fe20007fde0ff */
[----:B------:R1:W5:Y:S01]  /*1400*/  @P1 LDG.E R48, desc[UR14][R18.64] ;  /* 0x0000000e12301981 */ /* 0x000362000c1e1900 */
[----:B------:R-:W2:Y:S01]  /*1410*/  @!P5 LDC.64 R24, c[0x0][0x288] ;  /* 0x0000a200ff18db82 */ /* 0x000ea20000000a00 */
[----:B------:R-:W-:-:S02]  /*1420*/  MOV R36, RZ ;  /* 0x000000ff00247202 */ /* 0x000fc40000000f00 */
[----:B------:R-:W-:-:S05]  /*1430*/  @!P2 IADD3.X R9, R30, R9, RZ, P3, !PT ;  /* 0x000000091e09a210 */ /* 0x000fca0001ffe4ff */
[----:B-1----:R-:W1:Y:S01]  /*1440*/  @!P4 LDC.64 R18, c[0x0][0x230] ;  /* 0x00008c00ff12cb82 */ /* 0x002e620000000a00 */
[----:B------:R3:W5:Y:S01]  /*1450*/  @!P2 LDG.E R36, desc[UR14][R8.64] ;  /* 0x0000000e0824a981 */ /* 0x000762000c1e1900 */
[----:B------:R-:W-:Y:S01]  /*1460*/  ISETP.GE.U32.AND P0, PT, R4, UR18, PT ;  /* 0x0000001204007c0c */ /* 0x000fe2000bf06070 */
[----:B0-----:R-:W-:-:S05]  /*1470*/  @!P4 IMAD R20, R33, R26, RZ ;  /* 0x0000001a2114c224 */ /* 0x001fca00078e02ff */
[----:B------:R-:W0:Y:S01]  /*1480*/  @!P4 LDC.64 R22, c[0x0][0x228] ;  /* 0x00008a00ff16cb82 */ /* 0x000e220000000a00 */
[----:B---3--:R-:W-:Y:S02]  /*1490*/  @!P4 MOV R8, R14 ;  /* 0x0000000e0008c202 */ /* 0x008fe40000000f00 */
[----:B------:R-:W-:Y:S01]  /*14a0*/  @!P4 MOV R9, R17 ;  /* 0x000000110009c202 */ /* 0x000fe20000000f00 */
[----:B------:R-:W-:Y:S01]  /*14b0*/  @!P4 IMAD R33, R31, R27, R20 ;  /* 0x0000001b1f21c224 */ /* 0x000fe200078e0214 */
[----:B------:R-:W-:-:S03]  /*14c0*/  ISETP.GE.AND.EX P0, PT, R50, UR19, PT, P0 ;  /* 0x0000001332007c0c */ /* 0x000fc6000bf06300 */
[----:B------:R-:W3:Y:S01]  /*14d0*/  @!P5 LDC.64 R20, c[0x0][0x230] ;  /* 0x00008c00ff14db82 */ /* 0x000ee20000000a00 */
[----:B------:R-:W-:Y:S01]  /*14e0*/  @!P4 IMAD.WIDE.U32 R26, R31, R26, R8 ;  /* 0x0000001a1f1ac225 */ /* 0x000fe200078e0008 */
[----:B------:R-:W-:Y:S02]  /*14f0*/  ISETP.GT.U32.OR P0, PT, R0, 0x29f, P0 ;  /* 0x0000029f0000780c */ /* 0x000fe40000704470 */
[----:B------:R-:W-:Y:S02]  /*1500*/  @!P2 IADD3.X R11, R30, R11, RZ, P6, !PT ;  /* 0x0000000b1e0ba210 */ /* 0x000fe400037fe4ff */
[----:B------:R-:W-:Y:S02]  /*1510*/  @!P4 IADD3 R27, R27, R33, RZ ;  /* 0x000000211b1bc210 */ /* 0x000fe40007ffe0ff */
[----:B------:R-:W4:Y:S01]  /*1520*/  @!P5 LDC.64 R8, c[0x0][0x228] ;  /* 0x00008a00ff08db82 */ /* 0x000f220000000a00 */
[C---:B------:R-:W-:Y:S01]  /*1530*/  @!P4 SHF.L.U32 R31, R26.reuse, 0x1, RZ ;  /* 0x000000011a1fc819 */ /* 0x040fe200000006ff */
[----:B------:R1:W5:Y:S01]  /*1540*/  @!P2 LDG.E R51, desc[UR14][R10.64] ;  /* 0x0000000e0a33a981 */ /* 0x000362000c1e1900 */
[----:B------:R-:W-:Y:S01]  /*1550*/  @!P4 SHF.L.U64.HI R30, R26, 0x1, R27 ;  /* 0x000000011a1ec819 */ /* 0x000fe2000001021b */
[----:B--2---:R-:W-:Y:S01]  /*1560*/  @!P5 IMAD R34, R55, R24, RZ ;  /* 0x000000183722d224 */ /* 0x004fe200078e02ff */
[----:B------:R-:W-:-:S02]  /*1570*/  ISETP.GE.U32.AND P2, PT, R5, UR18, PT ;  /* 0x0000001205007c0c */ /* 0x000fc4000bf46070 */
[----:B------:R-:W-:Y:S02]  /*1580*/  @!P5 MOV R26, R14 ;  /* 0x0000000e001ad202 */ /* 0x000fe40000000f00 */
[----:B------:R-:W-:Y:S01]  /*1590*/  @!P5 MOV R27, R17 ;  /* 0x00000011001bd202 */ /* 0x000fe20000000f00 */
[----:B------:R-:W-:Y:S01]  /*15a0*/  @!P5 IMAD R33, R3, R25, R34 ;  /* 0x000000190321d224 */ /* 0x000fe200078e0222 */
[----:B------:R-:W-:Y:S01]  /*15b0*/  ISETP.GE.AND.EX P2, PT, R46, UR19, PT, P2 ;  /* 0x000000132e007c0c */ /* 0x000fe2000bf46320 */
[----:B-1----:R-:W1:Y:S01]  /*15c0*/  @!P0 LDC.64 R10, c[0x0][0x288] ;  /* 0x0000a200ff0a8b82 */ /* 0x002e620000000a00 */
[----:B------:R-:W-:Y:S01]  /*15d0*/  @!P4 IADD3 R18, P3, R31, R18, RZ ;  /* 0x000000121f12c210 */ /* 0x000fe20007f7e0ff */
[----:B------:R-:W-:Y:S01]  /*15e0*/  @!P5 IMAD.WIDE.U32 R24, R3, R24, R26 ;  /* 0x000000180318d225 */ /* 0x000fe200078e001a */
[----:B------:R-:W-:Y:S02]  /*15f0*/  ISETP.GT.U32.OR P2, PT, R0, 0x29f, P2 ;  /* 0x0000029f0000780c */ /* 0x000fe40001744470 */
[----:B------:R-:W-:-:S02]  /*1600*/  @!P4 IADD3.X R19, R30, R19, RZ, P3, !PT ;  /* 0x000000131e13c210 */ /* 0x000fc40001ffe4ff */
[----:B0-----:R-:W-:Y:S02]  /*1610*/  @!P4 IADD3 R22, P3, R31, R22, RZ ;  /* 0x000000161f16c210 */ /* 0x001fe40007f7e0ff */
[----:B------:R-:W-:Y:S01]  /*1620*/  @!P5 IADD3 R27, R25, R33, RZ ;  /* 0x00000021191bd210 */ /* 0x000fe20007ffe0ff */
[----:B------:R0:W5:Y:S01]  /*1630*/  @!P4 LDG.E R63, desc[UR14][R18.64] ;  /* 0x0000000e123fc981 */ /* 0x000162000c1e1900 */
[----:B------:R-:W-:Y:S02]  /*1640*/  @!P5 SHF.L.U32 R25, R24, 0x1, RZ ;  /* 0x000000011819d819 */ /* 0x000fe400000006ff */
[----:B------:R-:W-:Y:S02]  /*1650*/  @!P4 IADD3.X R23, R30, R23, RZ, P3, !PT ;  /* 0x000000171e17c210 */ /* 0x000fe40001ffe4ff */
[----:B------:R-:W-:Y:S02]  /*1660*/  @!P5 SHF.L.U64.HI R30, R24, 0x1, R27 ;  /* 0x00000001181ed819 */ /* 0x000fe4000001021b */
[C---:B---3--:R-:W-:Y:S01]  /*1670*/  @!P5 IADD3 R20, P3, R25.reuse, R20, RZ ;  /* 0x000000141914d210 */ /* 0x048fe20007f7e0ff */
[----:B------:R-:W2:Y:S01]  /*1680*/  @!P2 LDC.64 R26, c[0x0][0x288] ;  /* 0x0000a200ff1aab82 */ /* 0x000ea20000000a00 */
[----:B----4-:R-:W-:-:S02]  /*1690*/  @!P5 IADD3 R8, P6, R25, R8, RZ ;  /* 0x000000081908d210 */ /* 0x010fc40007fde0ff */
[----:B------:R-:W-:-:S05]  /*16a0*/  @!P5 IADD3.X R21, R30, R21, RZ, P3, !PT ;  /* 0x000000151e15d210 */ /* 0x000fca0001ffe4ff */
[----:B------:R-:W3:Y:S01]  /*16b0*/  @!P0 LDC.64 R24, c[0x0][0x230] ;  /* 0x00008c00ff188b82 */ /* 0x000ee20000000a00 */
[----:B------:R4:W5:Y:S04]  /*16c0*/  @!P5 LDG.E R49, desc[UR14][R20.64] ;  /* 0x0000000e1431d981 */ /* 0x000968000c1e1900 */
[----:B------:R-:W-:Y:S03]  /*16d0*/  STL [R1], R68 ;  /* 0x0000004401007387 */ /* 0x000fe60000100800 */
[----:B0-----:R-:W0:Y:S01]  /*16e0*/  @!P0 LDC.64 R18, c[0x0][0x228] ;  /* 0x00008a00ff128b82 */ /* 0x001e220000000a00 */
[----:B------:R1:W-:Y:S01]  /*16f0*/  STL [R1+0xc], R55 ;  /* 0x00000c3701007387 */ /* 0x0003e20000100800 */
[----:B----4-:R-:W-:-:S02]  /*1700*/  MOV R20, UR12 ;  /* 0x0000000c00147c02 */ /* 0x010fc40008000f00 */
[----:B------:R-:W-:Y:S01]  /*1710*/  MOV R21, UR13 ;  /* 0x0000000d00157c02 */ /* 0x000fe20008000f00 */
[----:B-1----:R-:W-:Y:S01]  /*1720*/  @!P0 IMAD R31, R50, R10, RZ ;  /* 0x0000000a321f8224 */ /* 0x002fe200078e02ff */
[----:B------:R-:W-:Y:S02]  /*1730*/  SHF.R.S32.HI R44, RZ, 0x1f, R6 ;  /* 0x0000001fff2c7819 */ /* 0x000fe40000011406 */
[----:B------:R-:W-:Y:S02]  /*1740*/  ISETP.GE.U32.AND P3, PT, R6, UR18, PT ;  /* 0x0000001206007c0c */ /* 0x000fe4000bf66070 */
[----:B------:R-:W4:Y:S01]  /*1750*/  LDG.E.64 R20, desc[UR14][R20.64] ;  /* 0x0000000e14147981 */ /* 0x000f22000c1e1b00 */
[----:B------:R-:W-:Y:S01]  /*1760*/  HFMA2.MMA R55, -RZ, RZ, 0, 0 ;  /* 0x00000000ff377435 */ /* 0x000fe200000001ff */
[----:B------:R-:W-:-:S09]  /*1770*/  @!P0 IMAD R31, R4, R11, R31 ;  /* 0x0000000b041f8224 */ /* 0x000fd200078e021f */
[----:B------:R1:W5:Y:S01]  /*1780*/  @!P4 LDG.E R55, desc[UR14][R22.64] ;  /* 0x0000000e1637c981 */ /* 0x000362000c1e1900 */
[----:B------:R-:W-:Y:S02]  /*1790*/  ISETP.GE.AND.EX P3, PT, R44, UR19, PT, P3 ;  /* 0x000000132c007c0c */ /* 0x000fe4000bf66330 */
[----:B-1----:R-:W-:Y:S02]  /*17a0*/  @!P0 MOV R22, R14 ;  /* 0x0000000e00168202 */ /* 0x002fe40000000f00 */
[----:B------:R-:W-:-:S03]  /*17b0*/  @!P0 MOV R23, R17 ;  /* 0x0000001100178202 */ /* 0x000fc60000000f00 */
[----:B------:R-:W-:Y:S01]  /*17c0*/  @!P0 IMAD.WIDE.U32 R22, R4, R10, R22 ;  /* 0x0000000a04168225 */ /* 0x000fe200078e0016 */
[----:B------:R-:W-:Y:S02]  /*17d0*/  @!P5 IADD3.X R9, R30, R9, RZ, P6, !PT ;  /* 0x000000091e09d210 */ /* 0x000fe400037fe4ff */
[----:B------:R-:W-:Y:S02]  /*17e0*/  SHF.R.S32.HI R45, RZ, 0x1f, R13 ;  /* 0x0000001fff2d7819 */ /* 0x000fe4000001140d */
[----:B------:R-:W-:Y:S01]  /*17f0*/  @!P0 IADD3 R31, R23, R31, RZ ;  /* 0x0000001f171f8210 */ /* 0x000fe20007ffe0ff */
[----:B------:R1:W5:Y:S01]  /*1800*/  @!P5 LDG.E R62, desc[UR14][R8.64] ;  /* 0x0000000e083ed981 */ /* 0x000362000c1e1900 */
[----:B------:R-:W-:Y:S02]  /*1810*/  @!P0 SHF.L.U32 R11, R22, 0x1, RZ ;  /* 0x00000001160b8819 */ /* 0x000fe400000006ff */
[----:B------:R-:W-:Y:S02]  /*1820*/  ISETP.GE.U32.AND P6, PT, R13, UR18, PT ;  /* 0x000000120d007c0c */ /* 0x000fe4000bfc6070 */
[----:B------:R-:W-:-:S02]  /*1830*/  ISETP.GT.U32.OR P3, PT, R0, 0x29f, P3 ;  /* 0x0000029f0000780c */ /* 0x000fc40001f64470 */
[----:B------:R-:W-:Y:S02]  /*1840*/  @!P0 SHF.L.U64.HI R30, R22, 0x1, R31 ;  /* 0x00000001161e8819 */ /* 0x000fe4000001021f */
[----:B---3--:R-:W-:Y:S01]  /*1850*/  @!P0 IADD3 R24, P4, R11, R24, RZ ;  /* 0x000000180b188210 */ /* 0x008fe20007f9e0ff */
[----:B--2---:R-:W-:Y:S01]  /*1860*/  @!P2 IMAD R10, R46, R26, RZ ;  /* 0x0000001a2e0aa224 */ /* 0x004fe200078e02ff */
[----:B------:R-:W-:Y:S01]  /*1870*/  ISETP.GE.AND.EX P6, PT, R45, UR19, PT, P6 ;  /* 0x000000132d007c0c */ /* 0x000fe2000bfc6360 */
[----:B------:R-:W2:Y:S01]  /*1880*/  @!P2 LDC.64 R22, c[0x0][0x230] ;  /* 0x00008c00ff16ab82 */ /* 0x000ea20000000a00 */
[----:B-1----:R-:W-:Y:S02]  /*1890*/  @!P2 MOV R8, R14 ;  /* 0x0000000e0008a202 */ /* 0x002fe40000000f00 */
[----:B------:R-:W-:Y:S02]  /*18a0*/  @!P2 MOV R9, R17 ;  /* 0x000000110009a202 */ /* 0x000fe40000000f00 */
[----:B------:R-:W-:Y:S01]  /*18b0*/  @!P0 IADD3.X R25, R30, R25, RZ, P4, !PT ;  /* 0x000000191e198210 */ /* 0x000fe200027fe4ff */
[C---:B------:R-:W-:Y:S01]  /*18c0*/  @!P2 IMAD R35, R5.reuse, R27, R10 ;  /* 0x0000001b0523a224 */ /* 0x040fe200078e020a */
[----:B------:R-:W-:Y:S01]  /*18d0*/  ISETP.GT.U32.OR P4, PT, R0, 0x29f, P6 ;  /* 0x0000029f0000780c */ /* 0x000fe20003784470 */
[----:B------:R-:W-:Y:S01]  /*18e0*/  @!P2 IMAD.WIDE.U32 R26, R5, R26, R8 ;  /* 0x0000001a051aa225 */ /* 0x000fe200078e0008 */
[----:B------:R-:W-:Y:S01]  /*18f0*/  IADD3 R33, R2, 0x1e0, RZ ;  /* 0x000001e002217810 */ /* 0x000fe20007ffe0ff */
[----:B------:R-:W1:Y:S01]  /*1900*/  @!P2 LDC.64 R8, c[0x0][0x228] ;  /* 0x00008a00ff08ab82 */ /* 0x000e620000000a00 */
[----:B0-----:R-:W-:-:S02]  /*1910*/  @!P0 IADD3 R18, P5, R11, R18, RZ ;  /* 0x000000120b128210 */ /* 0x001fc40007fbe0ff */
[----:B------:R-:W-:Y:S02]  /*1920*/  ISETP.GE.U32.AND P6, PT, R33, UR18, PT ;  /* 0x0000001221007c0c */ /* 0x000fe4000bfc6070 */
[----:B------:R-:W-:-:S03]  /*1930*/  SHF.R.S32.HI R34, RZ, 0x1f, R33 ;  /* 0x0000001fff227819 */ /* 0x000fc60000011421 */
[----:B------:R-:W0:Y:S01]  /*1940*/  @!P3 LDC.64 R10, c[0x0][0x288] ;  /* 0x0000a200ff0abb82 */ /* 0x000e220000000a00 */
[----:B------:R-:W-:Y:S02]  /*1950*/  @!P0 IADD3.X R19, R30, R19, RZ, P5, !PT ;  /* 0x000000131e138210 */ /* 0x000fe40002ffe4ff */
[----:B------:R-:W-:Y:S01]  /*1960*/  ISETP.GE.AND.EX P5, PT, R34, UR19, PT, P6 ;  /* 0x0000001322007c0c */ /* 0x000fe2000bfa6360 */
[----:B------:R-:W-:Y:S03]  /*1970*/  STL [R1+0x10], R50 ;  /* 0x0000103201007387 */ /* 0x000fe60000100800 */
[----:B------:R-:W-:Y:S01]  /*1980*/  ISETP.GT.U32.OR P5, PT, R0, 0x29f, P5 ;  /* 0x0000029f0000780c */ /* 0x000fe20002fa4470 */
[----:B------:R-:W3:Y:S01]  /*1990*/  @!P4 LDC.64 R30, c[0x0][0x288] ;  /* 0x0000a200ff1ecb82 */ /* 0x000ee20000000a00 */
[----:B------:R-:W-:Y:S01]  /*19a0*/  @!P2 IADD3 R35, R27, R35, RZ ;  /* 0x000000231b23a210 */ /* 0x000fe20007ffe0ff */
[----:B------:R2:W-:Y:S01]  /*19b0*/  STL [R1+0x14], R46 ;  /* 0x0000142e01007387 */ /* 0x0005e20000100800 */
[----:B------:R-:W-:-:S02]  /*19c0*/  @!P2 SHF.L.U32 R37, R26, 0x1, RZ ;  /* 0x000000011a25a819 */ /* 0x000fc400000006ff */
[----:B------:R-:W-:Y:S01]  /*19d0*/  @!P2 SHF.L.U64.HI R35, R26, 0x1, R35 ;  /* 0x000000011a23a819 */ /* 0x000fe20000010223 */
[----:B------:R1:W5:Y:S02]  /*19e0*/  @!P0 LDG.E R59, desc[UR14][R18.64] ;  /* 0x0000000e123b8981 */ /* 0x000364000c1e1900 */
[----:B------:R-:W3:Y:S01]  /*19f0*/  @!P3 LDC.64 R26, c[0x0][0x230] ;  /* 0x00008c00ff1abb82 */ /* 0x000ee20000000a00 */
[----:B--2---:R-:W-:-:S07]  /*1a00*/  CS2R R46, SRZ ;  /* 0x00000000002e7805 */ /* 0x004fce000001ff00 */
[----:B------:R-:W2:Y:S01]  /*1a10*/  @!P3 LDC.64 R28, c[0x0][0x228] ;  /* 0x00008a00ff1cbb82 */ /* 0x000ea20000000a00 */
[----:B------:R1:W5:Y:S02]  /*1a20*/  @!P0 LDG.E R46, desc[UR14][R24.64] ;  /* 0x0000000e182e8981 */ /* 0x000364000c1e1900 */
[----:B-1----:R-:W-:Y:S02]  /*1a30*/  @!P2 IADD3 R8, P0, R37, R8, RZ ;  /* 0x000000082508a210 */ /* 0x002fe40007f1e0ff */
[----:B------:R-:W-:Y:S01]  /*1a40*/  @!P3 MOV R18, R14 ;  /* 0x0000000e0012b202 */ /* 0x000fe20000000f00 */
[----:B------:R0:W-:Y:S01]  /*1a50*/  STL [R1+0x8], R44 ;  /* 0x0000082c01007387 */ /* 0x0001e20000100800 */
[----:B------:R-:W-:Y:S01]  /*1a60*/  @!P3 MOV R19, R17 ;  /* 0x000000110013b202 */ /* 0x000fe20000000f00 */
[----:B------:R-:W1:Y:S01]  /*1a70*/  @!P5 LDC.64 R24, c[0x0][0x288] ;  /* 0x0000a200ff18db82 */ /* 0x000e620000000a00 */
[----:B------:R-:W-:Y:S01]  /*1a80*/  @!P2 IADD3.X R9, R35, R9, RZ, P0, !PT ;  /* 0x000000092309a210 */ /* 0x000fe200007fe4ff */
[----:B0-----:R-:W-:Y:S01]  /*1a90*/  @!P3 IMAD R44, R44, R10, RZ ;  /* 0x0000000a2c2cb224 */ /* 0x001fe200078e02ff */
[----:B------:R-:W-:-:S03]  /*1aa0*/  @!P2 IADD3 R22, P6, R37, R22, RZ ;  /* 0x000000162516a210 */ /* 0x000fc60007fde0ff */
[----:B------:R0:W5:Y:S01]  /*1ab0*/  @!P2 LDG.E R58, desc[UR14][R8.64] ;  /* 0x0000000e083aa981 */ /* 0x000162000c1e1900 */
[C---:B------:R-:W-:Y:S02]  /*1ac0*/  @!P3 IMAD R37, R6.reuse, R11, R44 ;  /* 0x0000000b0625b224 */ /* 0x040fe400078e022c */
[----:B------:R-:W-:Y:S01]  /*1ad0*/  @!P3 IMAD.WIDE.U32 R10, R6, R10, R18 ;  /* 0x0000000a060ab225 */ /* 0x000fe200078e0012 */
[----:B------:R-:W-:-:S03]  /*1ae0*/  @!P2 IADD3.X R23, R35, R23, RZ, P6, !PT ;  /* 0x000000172317a210 */ /* 0x000fc600037fe4ff */
[----:B---3--:R-:W-:Y:S01]  /*1af0*/  @!P4 IMAD R18, R45, R30, RZ ;  /* 0x0000001e2d12c224 */ /* 0x008fe200078e02ff */
[----:B0-----:R-:W-:Y:S01]  /*1b00*/  @!P4 MOV R8, R14 ;  /* 0x0000000e0008c202 */ /* 0x001fe20000000f00 */
[----:B------:R0:W5:Y:S01]  /*1b10*/  @!P2 LDG.E R47, desc[UR14][R22.64] ;  /* 0x0000000e162fa981 */ /* 0x000162000c1e1900 */
[----:B------:R-:W-:Y:S02]  /*1b20*/  @!P4 MOV R9, R17 ;  /* 0x000000110009c202 */ /* 0x000fe40000000f00 */
[----:B------:R-:W-:Y:S01]  /*1b30*/  @!P3 IADD3 R35, R11, R37, RZ ;  /* 0x000000250b23b210 */ /* 0x000fe20007ffe0ff */
[C---:B------:R-:W-:Y:S01]  /*1b40*/  @!P4 IMAD R37, R13.reuse, R31, R18 ;  /* 0x0000001f0d25c224 */ /* 0x040fe200078e0212 */
[C---:B------:R-:W-:Y:S01]  /*1b50*/  @!P3 SHF.L.U32 R11, R10.reuse, 0x1, RZ ;  /* 0x000000010a0bb819 */ /* 0x040fe200000006ff */
[----:B------:R-:W-:Y:S01]  /*1b60*/  @!P4 IMAD.WIDE.U32 R30, R13, R30, R8 ;  /* 0x0000001e0d1ec225 */ /* 0x000fe200078e0008 */
[----:B------:R-:W3:Y:S01]  /*1b70*/  @!P5 LDC.64 R18, c[0x0][0x228] ;  /* 0x00008a00ff12db82 */ /* 0x000ee20000000a00 */
[----:B------:R-:W-:-:S02]  /*1b80*/  @!P3 SHF.L.U64.HI R35, R10, 0x1, R35 ;  /* 0x000000010a23b819 */ /* 0x000fc40000010223 */
[C---:B------:R-:W-:Y:S02]  /*1b90*/  @!P3 IADD3 R26, P0, R11.reuse, R26, RZ ;  /* 0x0000001a0b1ab210 */ /* 0x040fe40007f1e0ff */
[----:B--2---:R-:W-:-:S03]  /*1ba0*/  @!P3 IADD3 R28, P2, R11, R28, RZ ;  /* 0x0000001c0b1cb210 */ /* 0x004fc60007f5e0ff */
[----:B0-----:R-:W0:Y:S01]  /*1bb0*/  @!P4 LDC.64 R22, c[0x0][0x230] ;  /* 0x00008c00ff16cb82 */ /* 0x001e220000000a00 */
[----:B------:R-:W-:Y:S01]  /*1bc0*/  @!P4 IADD3 R37, R31, R37, RZ ;  /* 0x000000251f25c210 */ /* 0x000fe20007ffe0ff */
[----:B-1----:R-:W-:Y:S01]  /*1bd0*/  @!P5 IMAD R44, R34, R24, RZ ;  /* 0x00000018222cd224 */ /* 0x002fe200078e02ff */
[C---:B------:R-:W-:Y:S02]  /*1be0*/  @!P3 IADD3.X R27, R35.reuse, R27, RZ, P0, !PT ;  /* 0x0000001b231bb210 */ /* 0x040fe400007fe4ff */
[----:B------:R-:W-:Y:S02]  /*1bf0*/  @!P3 IADD3.X R29, R35, R29, RZ, P2, !PT ;  /* 0x0000001d231db210 */ /* 0x000fe400017fe4ff */
[C---:B------:R-:W-:Y:S01]  /*1c00*/  @!P4 SHF.L.U32 R35, R30.reuse, 0x1, RZ ;  /* 0x000000011e23c819 */ /* 0x040fe200000006ff */
[----:B------:R1:W-:Y:S01]  /*1c10*/  STL [R1+0x4], R45 ;  /* 0x0000042d01007387 */ /* 0x0003e20000100800 */
[----:B------:R-:W-:Y:S02]  /*1c20*/  @!P4 SHF.L.U64.HI R34, R30, 0x1, R37 ;  /* 0x000000011e22c819 */ /* 0x000fe40000010225 */
[----:B------:R-:W-:-:S02]  /*1c30*/  CS2R R56, SRZ ;  /* 0x0000000000387805 */ /* 0x000fc4000001ff00 */
[----:B------:R-:W-:Y:S01]  /*1c40*/  @!P5 MOV R30, R14 ;  /* 0x0000000e001ed202 */ /* 0x000fe20000000f00 */
[----:B------:R-:W2:Y:S01]  /*1c50*/  @!P4 LDC.64 R8, c[0x0][0x228] ;  /* 0x00008a00ff08cb82 */ /* 0x000ea20000000a00 */
[----:B------:R-:W-:Y:S01]  /*1c60*/  @!P5 MOV R31, R17 ;  /* 0x00000011001fd202 */ /* 0x000fe20000000f00 */
[C---:B------:R-:W-:Y:S01]  /*1c70*/  @!P5 IMAD R37, R33.reuse, R25, R44 ;  /* 0x000000192125d224 */ /* 0x040fe200078e022c */
[----:B------:R-:W5:Y:S01]  /*1c80*/  @!P3 LDG.E R57, desc[UR14][R28.64] ;  /* 0x0000000e1c39b981 */ /* 0x000f62000c1e1900 */
[----:B------:R-:W-:Y:S01]  /*1c90*/  @!P5 IMAD.WIDE.U32 R24, R33, R24, R30 ;  /* 0x000000182118d225 */ /* 0x000fe200078e001e */
[----:B-1----:R-:W-:Y:S02]  /*1ca0*/  CS2R R44, SRZ ;  /* 0x00000000002c7805 */ /* 0x002fe4000001ff00 */
[----:B------:R-:W-:Y:S01]  /*1cb0*/  MOV R50, RZ ;  /* 0x000000ff00327202 */ /* 0x000fe20000000f00 */
[----:B------:R-:W1:Y:S01]  /*1cc0*/  @!P5 LDC.64 R10, c[0x0][0x230] ;  /* 0x00008c00ff0adb82 */ /* 0x000e620000000a00 */
[----:B------:R-:W-:-:S02]  /*1cd0*/  @!P5 IADD3 R31, R25, R37, RZ ;  /* 0x00000025191fd210 */ /* 0x000fc40007ffe0ff */
[C---:B------:R-:W-:Y:S01]  /*1ce0*/  @!P5 SHF.L.U32 R25, R24.reuse, 0x1, RZ ;  /* 0x000000011819d819 */ /* 0x040fe200000006ff */
[----:B------:R-:W5:Y:S01]  /*1cf0*/  @!P3 LDG.E R44, desc[UR14][R26.64] ;  /* 0x0000000e1a2cb981 */ /* 0x000f62000c1e1900 */
[----:B0-----:R-:W-:Y:S02]  /*1d00*/  @!P4 IADD3 R22, P0, R35, R22, RZ ;  /* 0x000000162316c210 */ /* 0x001fe40007f1e0ff */
[----:B------:R-:W-:Y:S02]  /*1d10*/  @!P5 SHF.L.U64.HI R24, R24, 0x1, R31 ;  /* 0x000000011818d819 */ /* 0x000fe4000001021f */
[----:B---3--:R-:W-:Y:S02]  /*1d20*/  @!P5 IADD3 R18, P3, R25, R18, RZ ;  /* 0x000000121912d210 */ /* 0x008fe40007f7e0ff */
[----:B------:R-:W-:Y:S02]  /*1d30*/  @!P4 IADD3.X R23, R34, R23, RZ, P0, !PT ;  /* 0x000000172217c210 */ /* 0x000fe400007fe4ff */
[----:B------:R-:W-:-:S03]  /*1d40*/  @!P5 IADD3.X R19, R24, R19, RZ, P3, !PT ;  /* 0x000000131813d210 */ /* 0x000fc60001ffe4ff */
[----:B------:R-:W5:Y:S04]  /*1d50*/  @!P4 LDG.E R45, desc[UR14][R22.64] ;  /* 0x0000000e162dc981 */ /* 0x000f68000c1e1900 */
[----:B------:R-:W5:Y:S01]  /*1d60*/  @!P5 LDG.E R50, desc[UR14][R18.64] ;  /* 0x0000000e1232d981 */ /* 0x000f62000c1e1900 */
[----:B--2---:R-:W-:-:S04]  /*1d70*/  @!P4 IADD3 R8, P0, R35, R8, RZ ;  /* 0x000000082308c210 */ /* 0x004fc80007f1e0ff */
[----:B------:R-:W-:Y:S01]  /*1d80*/  @!P4 IADD3.X R9, R34, R9, RZ, P0, !PT ;  /* 0x000000092209c210 */ /* 0x000fe200007fe4ff */
[----:B------:R-:W-:Y:S01]  /*1d90*/  HFMA2.MMA R37, -RZ, RZ, 0, 0 ;  /* 0x00000000ff257435 */ /* 0x000fe200000001ff */
[----:B-1----:R-:W-:Y:S01]  /*1da0*/  @!P5 IADD3 R10, P2, R25, R10, RZ ;  /* 0x0000000a190ad210 */ /* 0x002fe20007f5e0ff */
[----:B------:R-:W-:Y:S01]  /*1db0*/  UMOV UR18, 0x3f800000 ;  /* 0x3f80000000127882 */ /* 0x000fe20000000000 */
[----:B------:R-:W-:Y:S01]  /*1dc0*/  BSSY B0, `(.L_x_360) ;  /* 0x0000023000007945 */ /* 0x000fe20003800000 */
[----:B------:R0:W5:Y:S01]  /*1dd0*/  @!P4 LDG.E R56, desc[UR14][R8.64] ;  /* 0x0000000e0838c981 */ /* 0x000162000c1e1900 */
[----:B------:R-:W-:-:S05]  /*1de0*/  @!P5 IADD3.X R11, R24, R11, RZ, P2, !PT ;  /* 0x0000000b180bd210 */ /* 0x000fca00017fe4ff */
[----:B------:R1:W5:Y:S01]  /*1df0*/  @!P5 LDG.E R37, desc[UR14][R10.64] ;  /* 0x0000000e0a25d981 */ /* 0x000362000c1e1900 */
[----:B0-----:R-:W-:Y:S02]  /*1e00*/  CS2R R8, SRZ ;  /* 0x0000000000087805 */ /* 0x001fe4000001ff00 */
[----:B-1----:R-:W-:Y:S02]  /*1e10*/  CS2R R10, SRZ ;  /* 0x00000000000a7805 */ /* 0x002fe4000001ff00 */
[----:B----4-:R-:W-:-:S13]  /*1e20*/  R2UR UR13, R20 ;  /* 0x00000000140d72ca */ /* 0x010fda00000e0000 */
        /* <DEDUP_REMOVED lines=20> */
[----:B------:R-:W2:Y:S04]  /*1f70*/  LDG.E.U16 R8, desc[UR14][R20.64] ;  /* 0x0000000e14087981 */ /* 0x000ea8000c1e1500 */
[----:B------:R-:W3:Y:S04]  /*1f80*/  @P0 LDG.E.U16 R22, desc[UR14][R18.64] ;  /* 0x0000000e12160981 */ /* 0x000ee8000c1e1500 */
[----:B------:R-:W4:Y:S04]  /*1f90*/  @P0 LDG.E.U16 R12, desc[UR14][R18.64+0x2] ;  /* 0x0000020e120c0981 */ /* 0x000f28000c1e1500 */
[----:B------:R-:W4:Y:S01]  /*1fa0*/  LDG.E.U16 R11, desc[UR14][R20.64+0x2] ;  /* 0x0000020e140b7981 */ /* 0x000f22000c1e1500 */
[----:B--2---:R-:W-:-:S02]  /*1fb0*/  SHF.L.U32 R8, R8, 0x10, RZ ;  /* 0x0000001008087819 */ /* 0x004fc400000006ff */
[----:B---3--:R-:W-:Y:S02]  /*1fc0*/  @P0 SHF.L.U32 R9, R22, 0x10, RZ ;  /* 0x0000001016090819 */ /* 0x008fe400000006ff */
[----:B----4-:R-:W-:Y:S02]  /*1fd0*/  @P0 SHF.L.U32 R10, R12, 0x10, RZ ;  /* 0x000000100c0a0819 */ /* 0x010fe400000006ff */
[----:B------:R-:W-:-:S07]  /*1fe0*/  SHF.L.U32 R11, R11, 0x10, RZ ;  /* 0x000000100b0b7819 */ /* 0x000fce00000006ff */
.L_x_361:
[----:B------:R-:W-:Y:S05]  /*1ff0*/  BSYNC B0 ;  /* 0x0000000000007941 */ /* 0x000fea0003800000 */
.L_x_360:
        /* <DEDUP_REMOVED lines=38> */
.L_x_362:
        /* <DEDUP_REMOVED lines=26> */
.L_x_363:
        /* <DEDUP_REMOVED lines=43> */
.L_x_364:
[----:B------:R-:W-:Y:S01]  /*26b0*/  FMUL.FTZ R28, R27, R8 ;  /* 0x000000081b1c7220 */ /* 0x000fe20000410000 */
[--C-:B------:R-:W-:Y:S01]  /*26c0*/  FADD.FTZ R29, R18, R25.reuse ;  /* 0x00000019121d7221 */ /* 0x100fe20000010000 */
[----:B------:R-:W-:Y:S01]  /*26d0*/  PRMT R25, R47, 0x7632, R25 ;  /* 0x000076322f197816 */ /* 0x000fe20000000019 */
[----:B------:R-:W-:Y:S01]  /*26e0*/  FADD.FTZ R18, R21, R27 ;  /* 0x0000001b15127221 */ /* 0x000fe20000010000 */
[----:B------:R-:W-:Y:S01]  /*26f0*/  FFMA.FTZ R23, R26, R28, R23 ;  /* 0x0000001c1a177223 */ /* 0x000fe20000010017 */
[----:B------:R-:W-:Y:S01]  /*2700*/  FADD.FTZ R20, R20, R22 ;  /* 0x0000001614147221 */ /* 0x000fe20000010000 */
[----:B------:R-:W-:Y:S01]  /*2710*/  FFMA.FTZ R19, R24, R22, R19 ;  /* 0x0000001618137223 */ /* 0x000fe20000010013 */
[----:B------:R-:W-:Y:S01]  /*2720*/  FMUL.FTZ R21, R22, R11 ;  /* 0x0000000b16157220 */ /* 0x000fe20000410000 */
[----:B------:R-:W-:Y:S01]  /*2730*/  SHF.L.U32 R22, R47, 0x10, RZ ;  /* 0x000000102f167819 */ /* 0x000fe200000006ff */
[----:B------:R-:W-:Y:S01]  /*2740*/  FFMA.FTZ R12, R26, R27, R12 ;  /* 0x0000001b1a0c7223 */ /* 0x000fe2000001000c */
[----:B------:R-:W-:Y:S01]  /*2750*/  SHF.L.U32 R25, R25, 0x10, RZ ;  /* 0x0000001019197819 */ /* 0x000fe200000006ff */
[--C-:B------:R-:W-:Y:S01]  /*2760*/  FFMA.FTZ R24, R24, R21, R23.reuse ;  /* 0x0000001518187223 */ /* 0x100fe20000010017 */
        /* <DEDUP_REMOVED lines=27> */
.L_x_365:
[----:B------:R-:W-:Y:S01]  /*2920*/  FADD.FTZ R28, R21, R28 ;  /* 0x0000001c151c7221 */ /* 0x000fe20000010000 */
[----:B------:R-:W-:Y:S01]  /*2930*/  FMUL.FTZ R29, R25, R8 ;  /* 0x00000008191d7220 */ /* 0x000fe20000410000 */
[----:B------:R-:W-:Y:S01]  /*2940*/  PRMT R21, R44, 0x7632, R21 ;  /* 0x000076322c157816 */ /* 0x000fe20000000015 */
[----:B------:R-:W-:Y:S01]  /*2950*/  FADD.FTZ R18, R18, R25 ;  /* 0x0000001912127221 */ /* 0x000fe20000010000 */
[----:B------:R-:W-:Y:S01]  /*2960*/  FFMA.FTZ R12, R27, R25, R12 ;  /* 0x000000191b0c7223 */ /* 0x000fe2000001000c */
[----:B------:R-:W-:Y:S01]  /*2970*/  FADD.FTZ R20, R20, R22 ;  /* 0x0000001614147221 */ /* 0x000fe20000010000 */
[----:B------:R-:W-:Y:S01]  /*2980*/  FFMA.FTZ R19, R23, R22, R19 ;  /* 0x0000001617137223 */ /* 0x000fe20000010013 */
[----:B------:R-:W-:Y:S01]  /*2990*/  FFMA.FTZ R24, R27, R29, R24 ;  /* 0x0000001d1b187223 */ /* 0x000fe20000010018 */
        /* <DEDUP_REMOVED lines=31> */
.L_x_366:
[----:B------:R-:W-:Y:S01]  /*2b90*/  FMUL.FTZ R28, R25, R8 ;  /* 0x00000008191c7220 */ /* 0x000fe20000410000 */
[----:B------:R-:W-:Y:S01]  /*2ba0*/  FADD.FTZ R29, R22, R29 ;  /* 0x0000001d161d7221 */ /* 0x000fe20000010000 */
[----:B------:R-:W-:Y:S01]  /*2bb0*/  PRMT R22, R45, 0x7632, R22 ;  /* 0x000076322d167816 */ /* 0x000fe20000000016 */
[----:B------:R-:W-:Y:S01]  /*2bc0*/  FFMA.FTZ R12, R26, R25, R12 ;  /* 0x000000191a0c7223 */ /* 0x000fe2000001000c */
[----:B------:R-:W-:Y:S01]  /*2bd0*/  FADD.FTZ R20, R20, R24 ;  /* 0x0000001814147221 */ /* 0x000fe20000010000 */
[----:B------:R-:W-:Y:S01]  /*2be0*/  FFMA.FTZ R19, R21, R24, R19 ;  /* 0x0000001815137223 */ /* 0x000fe20000010013 */
[----:B------:R-:W-:Y:S01]  /*2bf0*/  FADD.FTZ R18, R18, R25 ;  /* 0x0000001912127221 */ /* 0x000fe20000010000 */
[----:B------:R-:W-:Y:S01]  /*2c00*/  FFMA.FTZ R26, R26, R28, R23 ;  /* 0x0000001c1a1a7223 */ /* 0x000fe20000010017 */
        /* <DEDUP_REMOVED lines=31> */
.L_x_367:
[----:B------:R-:W-:Y:S01]  /*2e00*/  FMUL.FTZ R28, R27, R8 ;  /* 0x000000081b1c7220 */ /* 0x000fe20000410000 */
[----:B------:R-:W-:Y:S01]  /*2e10*/  FFMA.FTZ R12, R26, R27, R12 ;  /* 0x0000001b1a0c7223 */ /* 0x000fe2000001000c */
[----:B------:R-:W-:Y:S01]  /*2e20*/  FADD.FTZ R20, R20, R22 ;  /* 0x0000001614147221 */ /* 0x000fe20000010000 */
[----:B------:R-:W-:Y:S01]  /*2e30*/  FFMA.FTZ R19, R25, R22, R19 ;  /* 0x0000001619137223 */ /* 0x000fe20000010013 */
[--C-:B------:R-:W-:Y:S01]  /*2e40*/  FFMA.FTZ R26, R26, R28, R21.reuse ;  /* 0x0000001c1a1a7223 */ /* 0x100fe20000010015 */
[----:B------:R-:W-:Y:S01]  /*2e50*/  PRMT R21, R42, 0x7632, R21 ;  /* 0x000076322a157816 */ /* 0x000fe20000000015 */
[----:B------:R-:W-:Y:S01]  /*2e60*/  FADD.FTZ R29, R24, R23 ;  /* 0x00000017181d7221 */ /* 0x000fe20000010000 */
[----:B------:R-:W-:Y:S01]  /*2e70*/  FMUL.FTZ R22, R22, R11 ;  /* 0x0000000b16167220 */ /* 0x000fe20000410000 */
[----:B------:R-:W-:Y:S01]  /*2e80*/  SHF.L.U32 R23, R42, 0x10, RZ ;  /* 0x000000102a177819 */ /* 0x000fe200000006ff */
[----:B------:R-:W-:Y:S01]  /*2e90*/  FADD.FTZ R18, R18, R27 ;  /* 0x0000001b12127221 */ /* 0x000fe20000010000 */
[----:B------:R-:W-:Y:S01]  /*2ea0*/  SHF.L.U32 R24, R21, 0x10, RZ ;  /* 0x0000001015187819 */ /* 0x000fe200000006ff */
[--C-:B------:R-:W-:Y:S01]  /*2eb0*/  FFMA.FTZ R25, R25, R22, R26.reuse ;  /* 0x0000001619197223 */ /* 0x100fe2000001001a */
        /* <DEDUP_REMOVED lines=27> */
.L_x_368:
[----:B------:R-:W-:Y:S01]  /*3070*/  FMUL.FTZ R28, R27, R8 ;  /* 0x000000081b1c7220 */ /* 0x000fe20000410000 */
[--C-:B------:R-:W-:Y:S01]  /*3080*/  FADD.FTZ R29, R22, R21.reuse ;  /* 0x00000015161d7221 */ /* 0x100fe20000010000 */
[----:B------:R-:W-:Y:S01]  /*3090*/  PRMT R21, R43, 0x7632, R21 ;  /* 0x000076322b157816 */ /* 0x000fe20000000015 */
        /* <DEDUP_REMOVED lines=36> */
.L_x_369:
        /* <DEDUP_REMOVED lines=39> */
.L_x_370:
        /* <DEDUP_REMOVED lines=39> */
.L_x_371:
[----:B------:R-:W-:Y:S01]  /*37c0*/  FMUL.FTZ R28, R27, R8 ;  /* 0x000000081b1c7220 */ /* 0x000fe20000410000 */
[----:B------:R-:W-:Y:S01]  /*37d0*/  FADD.FTZ R18, R18, R27 ;  /* 0x0000001b12127221 */ /* 0x000fe20000010000 */
[----:B------:R-:W-:Y:S01]  /*37e0*/  FFMA.FTZ R27, R26, R27, R12 ;  /* 0x0000001b1a1b7223 */ /* 0x000fe2000001000c */
[----:B------:R-:W-:Y:S01]  /*37f0*/  FADD.FTZ R29, R24, R21 ;  /* 0x00000015181d7221 */ /* 0x000fe20000010000 */
[--C-:B------:R-:W-:Y:S01]  /*3800*/  FADD.FTZ R12, R20, R22.reuse ;  /* 0x00000016140c7221 */ /* 0x100fe20000010000 */
[----:B------:R-:W-:Y:S01]  /*3810*/  FMUL.FTZ R21, R22, R11 ;  /* 0x0000000b16157220 */ /* 0x000fe20000410000 */
[----:B------:R-:W-:Y:S01]  /*3820*/  FFMA.FTZ R20, R25, R22, R19 ;  /* 0x0000001619147223 */ /* 0x000fe20000010013 */
[----:B------:R-:W-:Y:S01]  /*3830*/  PRMT R22, R39, 0x7632, R22 ;  /* 0x0000763227167816 */ /* 0x000fe20000000016 */
[----:B------:R-:W-:Y:S01]  /*3840*/  FFMA.FTZ R26, R26, R28, R23 ;  /* 0x0000001c1a1a7223 */ /* 0x000fe20000010017 */
[----:B------:R-:W-:Y:S01]  /*3850*/  FADD.FTZ R28, R29, R28 ;  /* 0x0000001c1d1c7221 */ /* 0x000fe20000010000 */
[----:B------:R-:W-:-:S02]  /*3860*/  SHF.L.U32 R24, R39, 0x10, RZ ;  /* 0x0000001027187819 */ /* 0x000fc400000006ff */
[----:B------:R-:W-:Y:S01]  /*3870*/  SHF.L.U32 R22, R22, 0x10, RZ ;  /* 0x0000001016167819 */ /* 0x000fe200000006ff */
[----:B------:R-:W-:Y:S01]  /*3880*/  FFMA.FTZ R19, R25, R21, R26 ;  /* 0x0000001519137223 */ /* 0x000fe2000001001a */
[----:B------:R-:W-:Y:S01]  /*3890*/  FADD.FTZ R21, R21, R28 ;  /* 0x0000001c15157221 */ /* 0x000fe20000010000 */
[C---:B------:R-:W-:Y:S01]  /*38a0*/  PRMT R25, R61.reuse, 0x7632, R25 ;  /* 0x000076323d197816 */ /* 0x040fe20000000019 */
[----:B------:R-:W-:Y:S01]  /*38b0*/  FADD.FTZ R28, R24, -UR13 ;  /* 0x8000000d181c7e21 */ /* 0x000fe20008010000 */
[----:B------:R-:W-:Y:S01]  /*38c0*/  FADD.FTZ R26, R22, -UR13 ;  /* 0x8000000d161a7e21 */ /* 0x000fe20008010000 */
[----:B------:R-:W-:Y:S02]  /*38d0*/  SHF.L.U32 R23, R61, 0x10, RZ ;  /* 0x000000103d177819 */ /* 0x000fe400000006ff */
[----:B------:R-:W-:Y:S01]  /*38e0*/  SHF.L.U32 R24, R25, 0x10, RZ ;  /* 0x0000001019187819 */ /* 0x000fe200000006ff */
[----:B------:R-:W-:Y:S01]  /*38f0*/  FMUL.FTZ R28, R28, UR18 ;  /* 0x000000121c1c7c20 */ /* 0x000fe20008410000 */
[----:B------:R-:W-:Y:S01]  /*3900*/  PRMT R22, R63, 0x7632, R22 ;  /* 0x000076323f167816 */ /* 0x000fe20000000016 */
        /* <DEDUP_REMOVED lines=20> */
.L_x_372:
        /* <DEDUP_REMOVED lines=34> */
.L_x_373:
[--C-:B------:R-:W-:Y:S01]  /*3c70*/  FFMA.FTZ R23, R25, R22, R18.reuse ;  /* 0x0000001619177223 */ /* 0x100fe20000010012 */
[----:B------:R-:W-:Y:S01]  /*3c80*/  PRMT R18, R38, 0x7632, R18 ;  /* 0x0000763226127816 */ /* 0x000fe20000000012 */
[----:B------:R-:W-:Y:S01]  /*3c90*/  FADD.FTZ R22, R22, R21 ;  /* 0x0000001516167221 */ /* 0x000fe20000010000 */
[----:B------:R-:W-:Y:S01]  /*3ca0*/  SHF.L.U32 R21, R38, 0x10, RZ ;  /* 0x0000001026157819 */ /* 0x000fe200000006ff */
[----:B------:R-:W-:Y:S01]  /*3cb0*/  FMUL.FTZ R19, R28, R8 ;  /* 0x000000081c137220 */ /* 0x000fe20000410000 */
[----:B------:R-:W-:Y:S02]  /*3cc0*/  SHF.L.U32 R18, R18, 0x10, RZ ;  /* 0x0000001012127819 */ /* 0x000fe400000006ff */
[----:B------:R-:W-:Y:S01]  /*3cd0*/  PRMT R33, R53, 0x7632, R33 ;  /* 0x0000763235217816 */ /* 0x000fe20000000021 */
[----:B------:R-:W-:Y:S01]  /*3ce0*/  FADD.FTZ R21, R21, -UR13 ;  /* 0x8000000d15157e21 */ /* 0x000fe20008010000 */
[----:B------:R-:W-:Y:S01]  /*3cf0*/  FFMA.FTZ R68, R30, R19, R23 ;  /* 0x000000131e447223 */ /* 0x000fe20000010017 */
[----:B------:R-:W-:Y:S01]  /*3d00*/  FADD.FTZ R35, R18, -UR13 ;  /* 0x8000000d12237e21 */ /* 0x000fe20008010000 */
[----:B------:R-:W-:Y:S01]  /*3d10*/  FADD.FTZ R22, R22, R19 ;  /* 0x0000001316167221 */ /* 0x000fe20000010000 */
[----:B------:R-:W-:Y:S01]  /*3d20*/  SHF.L.U32 R32, R53, 0x10, RZ ;  /* 0x0000001035207819 */ /* 0x000fe200000006ff */
        /* <DEDUP_REMOVED lines=24> */
.L_x_374:
        /* <DEDUP_REMOVED lines=34> */
.L_x_375:
[C---:B------:R-:W-:Y:S01]  /*40d0*/  PRMT R74, R36.reuse, 0x7632, R74 ;  /* 0x00007632244a7816 */ /* 0x040fe2000000004a */
        /* <DEDUP_REMOVED lines=36> */
.L_x_376:
[----:B------:R-:W-:Y:S01]  /*4320*/  FMUL.FTZ R21, R71, R8 ;  /* 0x0000000847157220 */ /* 0x000fe20000410000 */
[----:B------:R-:W-:Y:S02]  /*4330*/  SHF.L.U32 R75, R37, 0x10, RZ ;  /* 0x00000010254b7819 */ /* 0x000fe400000006ff */
[----:B------:R-:W-:Y:S01]  /*4340*/  PRMT R23, R50, 0x7632, R23 ;  /* 0x0000763232177816 */ /* 0x000fe20000000017 */
[----:B------:R-:W-:Y:S01]  /*4350*/  FFMA.FTZ R18, R73, R21, R18 ;  /* 0x0000001549127223 */ /* 0x000fe20000010012 */
[----:B------:R-:W-:Y:S01]  /*4360*/  FADD.FTZ R19, R19, R21 ;  /* 0x0000001513137221 */ /* 0x000fe20000010000 */
[----:B------:R-:W-:Y:S01]  /*4370*/  FMUL.FTZ R21, R72, R11 ;  /* 0x0000000b48157220 */ /* 0x000fe20000410000 */
[----:B------:R-:W-:Y:S01]  /*4380*/  FADD.FTZ R75, R75, -UR13 ;  /* 0x8000000d4b4b7e21 */ /* 0x000fe20008010000 */
[----:B------:R-:W-:Y:S02]  /*4390*/  SHF.L.U32 R23, R23, 0x10, RZ ;  /* 0x0000001017177819 */ /* 0x000fe400000006ff */
[----:B------:R-:W-:Y:S01]  /*43a0*/  FFMA.FTZ R18, R74, R21, R18 ;  /* 0x000000154a127223 */ /* 0x000fe20000010012 */
[----:B------:R-:W-:Y:S01]  /*43b0*/  FADD.FTZ R19, R21, R19 ;  /* 0x0000001315137221 */ /* 0x000fe20000010000 */
[----:B------:R-:W-:Y:S01]  /*43c0*/  PRMT R21, R37, 0x7632, R21 ;  /* 0x0000763225157816 */ /* 0x000fe20000000015 */
[----:B------:R-:W-:Y:S01]  /*43d0*/  FMUL.FTZ R75, R75, UR18 ;  /* 0x000000124b4b7c20 */ /* 0x000fe20008410000 */
[----:B------:R-:W-:-:S02]  /*43e0*/  SHF.L.U32 R22, R50, 0x10, RZ ;  /* 0x0000001032167819 */ /* 0x000fc400000006ff */
[----:B------:R-:W-:-:S05]  /*43f0*/  SHF.L.U32 R21, R21, 0x10, RZ ;  /* 0x0000001015157819 */ /* 0x000fca00000006ff */
        /* <DEDUP_REMOVED lines=21> */
.L_x_377:
        /* <DEDUP_REMOVED lines=122> */
.L_x_379:
[----:B------:R-:W-:Y:S05]  /*4cf0*/  BSYNC B0 ;  /* 0x0000000000007941 */ /* 0x000fea0003800000 */
.L_x_378:
        /* <DEDUP_REMOVED lines=158> */
.L_x_381:
[----:B------:R-:W-:Y:S05]  /*56e0*/  BSYNC B0 ;  /* 0x0000000000007941 */ /* 0x000fea0003800000 */
.L_x_380:
        /* <DEDUP_REMOVED lines=22> */
.L_x_383:
[----:B------:R-:W-:Y:S05]  /*5850*/  BSYNC B0 ;  /* 0x0000000000007941 */ /* 0x000fea0003800000 */
.L_x_382:
        /* <DEDUP_REMOVED lines=45> */
.L_x_386:
[----:B------:R-:W2:Y:S04]  /*5b30*/  LDG.E.STRONG.GPU R25, desc[UR14][R22.64] ;  /* 0x0000000e16197981 */ /* 0x000ea8000c1ef900 */
[----:B--2---:R-:W-:Y:S01]  /*5b40*/  CCTL.IVALL ;  /* 0x00000000ff00798f */ /* 0x004fe20002000000 */
[----:B------:R-:W-:Y:S05]  /*5b50*/  YIELD ;  /* 0x0000000000007946 */ /* 0x000fea0003800000 */
[----:B------:R-:W-:-:S13]  /*5b60*/  ISETP.NE.AND P0, PT, R25, R24, PT ;  /* 0x000000181900720c */ /* 0x000fda0003f05270 */
[----:B------:R-:W-:Y:S05]  /*5b70*/  @P0 BRA `(.L_x_386) ;  /* 0xfffffffc00ec0947 */ /* 0x000fea000383ffff */
.L_x_385:
        /* <DEDUP_REMOVED lines=17> */
.L_x_390:
        /* <DEDUP_REMOVED lines=115> */
.L_x_389:
        /* <DEDUP_REMOVED lines=61> */
.L_x_391:
[----:B------:R-:W-:-:S13]  /*6790*/  ISETP.NE.OR P0, PT, R22, RZ, P0 ;  /* 0x000000ff1600720c */ /* 0x000fda0000705670 */
[----:B------:R-:W-:Y:S05]  /*67a0*/  @!P0 BRA `(.L_x_387) ;  /* 0x00000000007c8947 */ /* 0x000fea0003800000 */
.L_x_388:
        /* <DEDUP_REMOVED lines=31> */
.L_x_387:
        /* <DEDUP_REMOVED lines=11> */
.L_x_393:
[----:B------:R-:W-:Y:S05]  /*6a50*/  BSYNC B0 ;  /* 0x0000000000007941 */ /* 0x000fea0003800000 */
.L_x_392:
        /* <DEDUP_REMOVED lines=16> */
.L_x_384:
[----:B--2---:R-:W2:Y:S01]  /*6b60*/  LDL R30, [R1+0xc] ;  /* 0x00000c00011e7983 */ /* 0x004ea20000100800 */
[----:B------:R-:W0:Y:S01]  /*6b70*/  S2UR UR12, SR_CgaCtaId ;  /* 0x00000000000c79c3 */ /* 0x000e220000008800 */
[----:B------:R-:W-:Y:S01]  /*6b80*/  UMOV UR11, 0x400 ;  /* 0x00000400000b7882 */ /* 0x000fe20000000000 */
[----:B------:R-:W-:Y:S01]  /*6b90*/  SHF.L.U32 R48, R48, 0x10, RZ ;  /* 0x0000001030307819 */ /* 0x000fe200000006ff */
[----:B------:R-:W-:Y:S01]  /*6ba0*/  ULDC.64 UR20, c[0x0][0x290] ;  /* 0x0000a40000147ab9 */ /* 0x000fe20000000a00 */
[----:B------:R-:W-:Y:S02]  /*6bb0*/  SHF.L.U32 R71, R71, 0x10, RZ ;  /* 0x0000001047477819 */ /* 0x000fe400000006ff */
[----:B------:R-:W-:Y:S01]  /*6bc0*/  ISETP.GE.U32.AND P0, PT, R3, UR20, PT ;  /* 0x0000001403007c0c */ /* 0x000fe2000bf06070 */
[----:B------:R-:W-:Y:S01]  /*6bd0*/  FADD.FTZ R21, R48, -UR13 ;  /* 0x8000000d30157e21 */ /* 0x000fe20008010000 */
[----:B------:R-:W-:Y:S01]  /*6be0*/  SHF.L.U32 R34, R34, 0x10, RZ ;  /* 0x0000001022227819 */ /* 0x000fe200000006ff */
[----:B------:R-:W-:Y:S01]  /*6bf0*/  FADD.FTZ R23, R71, -UR13 ;  /* 0x8000000d47177e21 */ /* 0x000fe20008010000 */
[----:B------:R-:W-:Y:S01]  /*6c00*/  SHF.L.U32 R49, R49, 0x10, RZ ;  /* 0x0000001031317819 */ /* 0x000fe200000006ff */
[----:B------:R-:W-:-:S02]  /*6c10*/  FMUL.FTZ R21, R21, UR18 ;  /* 0x0000001215157c20 */ /* 0x000fc40008410000 */
[----:B------:R-:W-:Y:S01]  /*6c20*/  FMUL.FTZ R23, R23, UR18 ;  /* 0x0000001217177c20 */ /* 0x000fe20008410000 */
[----:B0-----:R-:W-:-:S03]  /*6c30*/  ULEA UR11, UR12, UR11, 0x18 ;  /* 0x0000000b0c0b7291 */ /* 0x001fc6000f8ec03f */
[----:B------:R-:W-:-:S06]  /*6c40*/  ULDC UR12, c[0x0][0x2bc] ;  /* 0x0000af00000c7ab9 */ /* 0x000fcc0000000800 */
[----:B------:R-:W-:Y:S01]  /*6c50*/  @!P2 STS.64 [UR11+0xc8], R18 ;  /* 0x0000c812ff00a988 */ /* 0x000fe20008000a0b */
[----:B------:R-:W-:Y:S06]  /*6c60*/  BAR.SYNC.DEFER_BLOCKING 0x0 ;  /* 0x0000000000007b1d */ /* 0x000fec0000010000 */
[----:B------:R-:W0:Y:S02]  /*6c70*/  LDS.64 R18, [UR11+0xc8] ;  /* 0x0000c80bff127984 */ /* 0x000e240008000a00 */
[----:B0-----:R-:W-:-:S05]  /*6c80*/  FMUL.FTZ R12, R18, UR12 ;  /* 0x0000000c120c7c20 */ /* 0x001fca0008410000 */
[----:B------:R-:W-:Y:S01]  /*6c90*/  R2UR UR11, R12 ;  /* 0x000000000c0b72ca */ /* 0x000fe200000e0000 */
[----:B------:R-:W-:Y:S01]  /*6ca0*/  FMUL.FTZ R12, R19, UR12 ;  /* 0x0000000c130c7c20 */ /* 0x000fe20008410000 */
[----:B------:R-:W-:Y:S02]  /*6cb0*/  SHF.L.U32 R19, R60, 0x10, RZ ;  /* 0x000000103c137819 */ /* 0x000fe400000006ff */
[----:B--2---:R-:W-:Y:S01]  /*6cc0*/  ISETP.GE.AND.EX P0, PT, R30, UR21, PT, P0 ;  /* 0x000000151e007c0c */ /* 0x004fe2000bf06300 */
        /* <DEDUP_REMOVED lines=19> */
.L_x_394:
[----:B------:R-:W-:Y:S04]  /*6e00*/  BSSY B0, `(.L_x_395) ;  /* 0x0000015000007945 */ /* 0x000fe80003800000 */
[----:B------:R-:W-:Y:S05]  /*6e10*/  @!P1 BRA `(.L_x_396) ;  /* 0x00000000004c9947 */ /* 0x000fea0003800000 */
[----:B------:R-:W2:Y:S01]  /*6e20*/  LDL R22, [R1+0x1c] ;  /* 0x00001c0001167983 */ /* 0x000ea20000100800 */
[--C-:B------:R-:W-:Y:S01]  /*6e30*/  FFMA.FTZ R18, R21, UR11, R12.reuse ;  /* 0x0000000b15127c23 */ /* 0x100fe2000801000c */
[----:B------:R-:W-:Y:S01]  /*6e40*/  ULDC.64 UR22, c[0x0][0x288] ;  /* 0x0000a20000167ab9 */ /* 0x000fe20000000a00 */
[----:B------:R-:W-:Y:S02]  /*6e50*/  FFMA.FTZ R23, R23, UR11, R12 ;  /* 0x0000000b17177c23 */ /* 0x000fe4000801000c */
[----:B------:R-:W-:Y:S01]  /*6e60*/  FFMA.FTZ R20, R19, R8, -R18 ;  /* 0x0000000813147223 */ /* 0x000fe20000010812 */
[----:B------:R-:W-:Y:S02]  /*6e70*/  MOV R18, R14 ;  /* 0x0000000e00127202 */ /* 0x000fe40000000f00 */
[----:B------:R-:W-:-:S03]  /*6e80*/  MOV R19, R17 ;  /* 0x0000001100137202 */ /* 0x000fc60000000f00 */
[----:B-----5:R-:W-:-:S04]  /*6e90*/  IMAD.WIDE.U32 R18, R2, UR22, R18 ;  /* 0x0000001602127c25 */ /* 0x020fc8000f8e0012 */
[----:B--2---:R-:W-:Y:S02]  /*6ea0*/  IMAD R21, R22, UR22, RZ ;  /* 0x0000001616157c24 */ /* 0x004fe4000f8e02ff */
[----:B------:R-:W-:Y:S01]  /*6eb0*/  FFMA.FTZ R22, R34, R11, -R23 ;  /* 0x0000000b22167223 */ /* 0x000fe20000010817 */
[----:B------:R-:W-:Y:S01]  /*6ec0*/  FMUL.FTZ R23, R20, UR18 ;  /* 0x0000001214177c20 */ /* 0x000fe20008410000 */
        /* <DEDUP_REMOVED lines=8> */
.L_x_396:
[----:B------:R-:W-:Y:S05]  /*6f50*/  BSYNC B0 ;  /* 0x0000000000007941 */ /* 0x000fea0003800000 */
.L_x_395:
        /* <DEDUP_REMOVED lines=29> */
.L_x_397:
        /* <DEDUP_REMOVED lines=20> */
.L_x_399:
[----:B------:R-:W-:Y:S05]  /*7270*/  BSYNC B0 ;  /* 0x0000000000007941 */ /* 0x000fea0003800000 */
.L_x_398:
        /* <DEDUP_REMOVED lines=39> */
.L_x_400:
        /* <DEDUP_REMOVED lines=20> */
.L_x_402:
[----:B------:R-:W-:Y:S05]  /*7630*/  BSYNC B0 ;  /* 0x0000000000007941 */ /* 0x000fea0003800000 */
.L_x_401:
        /* <DEDUP_REMOVED lines=25> */
.L_x_403:
        /* <DEDUP_REMOVED lines=20> */
.L_x_405:
[----:B------:R-:W-:Y:S05]  /*7910*/  BSYNC B0 ;  /* 0x0000000000007941 */ /* 0x000fea0003800000 */
.L_x_404:
        /* <DEDUP_REMOVED lines=31> */
.L_x_406:
[----:B------:R-:W-:Y:S04]  /*7b10*/  BSSY B0, `(.L_x_407) ;  /* 0x0000014000007945 */ /* 0x000fe80003800000 */
[----:B------:R-:W-:Y:S05]  /*7b20*/  @P3 BRA `(.L_x_408) ;  /* 0x0000000000483947 */ /* 0x000fea0003800000 */
[--C-:B0-----:R-:W-:Y:S01]  /*7b30*/  FFMA.FTZ R19, R29, UR11, R12.reuse ;  /* 0x0000000b1d137c23 */ /* 0x101fe2000801000c */
        /* <DEDUP_REMOVED lines=17> */
.L_x_408:
[----:B------:R-:W-:Y:S05]  /*7c50*/  BSYNC B0 ;  /* 0x0000000000007941 */ /* 0x000fea0003800000 */
.L_x_407:
        /* <DEDUP_REMOVED lines=29> */
.L_x_409:
        /* <DEDUP_REMOVED lines=20> */
.L_x_411:
[----:B------:R-:W-:Y:S05]  /*7f70*/  BSYNC B0 ;  /* 0x0000000000007941 */ /* 0x000fea0003800000 */
.L_x_410:
        /* <DEDUP_REMOVED lines=35> */
.L_x_412:
        /* <DEDUP_REMOVED lines=20> */
.L_x_414:
[----:B------:R-:W-:Y:S05]  /*82f0*/  BSYNC B0 ;  /* 0x0000000000007941 */ /* 0x000fea0003800000 */
.L_x_413:
[C---:B------:R-:W-:Y:S02]  /*8300*/  PRMT R18, R43.reuse, 0x7632, R18 ;  /* 0x000076322b127816 */ /* 0x040fe40000000012 */
[----:B------:R-:W-:Y:S02]  /*8310*/  SHF.L.U32 R43, R43, 0x10, RZ ;  /* 0x000000102b2b7819 */ /* 0x000fe400000006ff */
[----:B------:R-:W-:Y:S02]  /*8320*/  SHF.L.U32 R18, R18, 0x10, RZ ;  /* 0x0000001012127819 */ /* 0x000fe400000006ff */
[----:B------:R-:W-:Y:S01]  /*8330*/  IADD3 R22, R2, 0x100, RZ ;  /* 0x0000010002167810 */ /* 0x000fe20007ffe0ff */
[----:B------:R-:W-:Y:S01]  /*8340*/  FADD.FTZ R43, R43, -UR13 ;  /* 0x8000000d2b2b7e21 */ /* 0x000fe20008010000 */
[----:B------:R-:W-:Y:S01]  /*8350*/  ISETP.GE.AND.EX P0, PT, R24, UR21, PT, P0 ;  /* 0x0000001518007c0c */ /* 0x000fe2000bf06300 */
[----:B------:R-:W-:Y:S01]  /*8360*/  FADD.FTZ R18, R18, -UR13 ;  /* 0x8000000d12127e21 */ /* 0x000fe20008010000 */
[----:B0-----:R-:W-:Y:S01]  /*8370*/  PRMT R20, R66, 0x7632, R20 ;  /* 0x0000763242147816 */ /* 0x001fe20000000014 */
        /* <DEDUP_REMOVED lines=26> */
.L_x_415:
        /* <DEDUP_REMOVED lines=12> */
[----:B------:R-:W-:Y:S01]  /*85e0*/  IMAD.WIDE.U32 R18, R23, UR22, R18 ;  /* 0x0000001617127c25 */ /* 0x000fe2000f8e0012 */
[----:B------:R-:W-:-:S03]  /*85f0*/  ULDC.64 UR22, c[0x0][0x210] ;  /* 0x0000840000167ab9 */ /* 0x000fc60000000a00 */
[----:B------:R-:W-:Y:S01]  /*8600*/  FMUL.FTZ R23, R27, UR18 ;  /* 0x000000121b177c20 */ /* 0x000fe20008410000 */
[C---:B------:R-:W-:Y:S02]  /*8610*/  LEA R20, P0, R18.reuse, UR22, 0x1 ;  /* 0x0000001612147c11 */ /* 0x040fe4000f8008ff */
[----:B------:R-:W-:Y:S02]  /*8620*/  IADD3 R29, R19, R29, RZ ;  /* 0x0000001d131d7210 */ /* 0x000fe40007ffe0ff */
[----:B------:R-:W-:Y:S02]  /*8630*/  F2FP.BF16.F32.PACK_AB R23, R23, R24 ;  /* 0x000000181717723e */ /* 0x000fe400000010ff */
[----:B------:R-:W-:-:S05]  /*8640*/  LEA.HI.X R21, R18, UR23, R29, 0x1, P0 ;  /* 0x0000001712157c11 */ /* 0x000fca00080f0c1d */
[----:B------:R0:W-:Y:S02]  /*8650*/  STG.E desc[UR14][R20.64], R23 ;  /* 0x0000001714007986 */ /* 0x0001e4000c10190e */
.L_x_417:
[----:B------:R-:W-:Y:S05]  /*8660*/  BSYNC B0 ;  /* 0x0000000000007941 */ /* 0x000fea0003800000 */
.L_x_416:
        /* <DEDUP_REMOVED lines=34> */
.L_x_418:
        /* <DEDUP_REMOVED lines=20> */
.L_x_420:
[----:B------:R-:W-:Y:S05]  /*89d0*/  BSYNC B0 ;  /* 0x0000000000007941 */ /* 0x000fea0003800000 */
.L_x_419:
        /* <DEDUP_REMOVED lines=34> */
.L_x_421:
        /* <DEDUP_REMOVED lines=20> */
.L_x_423:
[----:B------:R-:W-:Y:S05]  /*8d40*/  BSYNC B0 ;  /* 0x0000000000007941 */ /* 0x000fea0003800000 */
.L_x_422:
        /* <DEDUP_REMOVED lines=34> */
.L_x_424:
        /* <DEDUP_REMOVED lines=20> */
.L_x_426:
[----:B------:R-:W-:Y:S05]  /*90b0*/  BSYNC B0 ;  /* 0x0000000000007941 */ /* 0x000fea0003800000 */
.L_x_425:
        /* <DEDUP_REMOVED lines=34> */
.L_x_427:
        /* <DEDUP_REMOVED lines=20> */
.L_x_429:
[----:B------:R-:W-:Y:S05]  /*9420*/  BSYNC B0 ;  /* 0x0000000000007941 */ /* 0x000fea0003800000 */
.L_x_428:
        /* <DEDUP_REMOVED lines=33> */
.L_x_430:
        /* <DEDUP_REMOVED lines=20> */
.L_x_432:
[----:B------:R-:W-:Y:S05]  /*9780*/  BSYNC B0 ;  /* 0x0000000000007941 */ /* 0x000fea0003800000 */
.L_x_431:
        /* <DEDUP_REMOVED lines=40> */
.L_x_433:
        /* <DEDUP_REMOVED lines=20> */
.L_x_435:
[----:B------:R-:W-:Y:S05]  /*9b50*/  BSYNC B0 ;  /* 0x0000000000007941 */ /* 0x000fea0003800000 */
.L_x_434:
[C---:B------:R-:W-:Y:S02]  /*9b60*/  PRMT R20, R36.reuse, 0x7632, R20 ;  /* 0x0000763224147816 */ /* 0x040fe40000000014 */
[----:B------:R-:W-:Y:S02]  /*9b70*/  SHF.L.U32 R36, R36, 0x10, RZ ;  /* 0x0000001024247819 */ /* 0x000fe400000006ff */
[----:B------:R-:W-:Y:S02]  /*9b80*/  SHF.L.U32 R20, R20, 0x10, RZ ;  /* 0x0000001014147819 */ /* 0x000fe400000006ff */
[----:B0-----:R-:W-:Y:S01]  /*9b90*/  PRMT R24, R51, 0x7632, R24 ;  /* 0x0000763233187816 */ /* 0x001fe20000000018 */
        /* <DEDUP_REMOVED lines=29> */
.L_x_436:
        /* <DEDUP_REMOVED lines=20> */
.L_x_438:
[----:B------:R-:W-:Y:S05]  /*9eb0*/  BSYNC B0 ;  /* 0x0000000000007941 */ /* 0x000fea0003800000 */
.L_x_437:
[----:B0-----:R-:W-:Y:S01]  /*9ec0*/  PRMT R20, R50, 0x7632, R20 ;  /* 0x0000763232147816 */ /* 0x001fe20000000014 */
[----:B------:R-:W-:Y:S01]  /*9ed0*/  FADD.FTZ R37, R37, -UR13 ;  /* 0x8000000d25257e21 */ /* 0x000fe20008010000 */
[----:B------:R-:W-:Y:S01]  /*9ee0*/  FADD.FTZ R32, R32, -UR13 ;  /* 0x8000000d20207e21 */ /* 0x000fe20008010000 */
[----:B------:R-:W-:Y:S02]  /*9ef0*/  ISETP.GT.U32.OR P2, PT, R0, 0x29f, P2 ;  /* 0x0000029f0000780c */ /* 0x000fe40001744470 */
[----:B------:R-:W-:Y:S01]  /*9f00*/  SHF.L.U32 R21, R50, 0x10, RZ ;  /* 0x0000001032157819 */ /* 0x000fe200000006ff */
        /* <DEDUP_REMOVED lines=22> */
.L_x_439:
        /* <DEDUP_REMOVED lines=19> */
.L_x_441:
[----:B------:R-:W-:Y:S05]  /*a1a0*/  BSYNC B0 ;  /* 0x0000000000007941 */ /* 0x000fea0003800000 */
.L_x_440:
[----:B------:R-:W-:Y:S01]  /*a1b0*/  ULDC UR11, c[0x0][0x10] ;  /* 0x00000400000b7ab9 */ /* 0x000fe20000000800 */
[----:B------:R-:W-:Y:S02]  /*a1c0*/  UIADD3 UR4, UR4, 0x1, URZ ;  /* 0x0000000104047890 */ /* 0x000fe4000fffe03f */
[----:B------:R-:W-:-:S04]  /*a1d0*/  UIADD3 UR6, UR11, UR6, URZ ;  /* 0x000000060b067290 */ /* 0x000fc8000fffe03f */
[----:B------:R-:W-:-:S06]  /*a1e0*/  UISETP.GE.AND UP0, UPT, UR6, UR5, UPT ;  /* 0x000000050600728c */ /* 0x000fcc000bf06270 */
[----:B------:R-:W-:-:S13]  /*a1f0*/  PLOP3.LUT P0, PT, PT, PT, UP0, 0x80, 0x0 ;  /* 0x000000000000781c */ /* 0x000fda0003f0f008 */
[----:B------:R-:W-:Y:S05]  /*a200*/  @!P0 BRA `(.L_x_442) ;  /* 0xffffff6000548947 */ /* 0x000fea000383ffff */
.L_x_359:
        /* <DEDUP_REMOVED lines=19> */
.L_x_444:
[----:B------:R-:W-:Y:S05]  /*a340*/  BSYNC B0 ;  /* 0x0000000000007941 */ /* 0x000fea0003800000 */
.L_x_443:
        /* <DEDUP_REMOVED lines=11> */
.L_x_446:
[----:B------:R-:W2:Y:S04]  /*a400*/  LDG.E.STRONG.GPU R5, desc[UR14][R2.64] ;  /* 0x0000000e02057981 */ /* 0x000ea8000c1ef900 */
[----:B--2---:R-:W-:Y:S01]  /*a410*/  CCTL.IVALL ;  /* 0x00000000ff00798f */ /* 0x004fe20002000000 */
[----:B------:R-:W-:Y:S05]  /*a420*/  YIELD ;  /* 0x0000000000007946 */ /* 0x000fea0003800000 */
[----:B------:R-:W-:-:S13]  /*a430*/  ISETP.NE.AND P0, PT, R5, R4, PT ;  /* 0x000000040500720c */ /* 0x000fda0003f05270 */
[----:B------:R-:W-:Y:S05]  /*a440*/  @P0 BRA `(.L_x_446) ;  /* 0xfffffffc00ec0947 */ /* 0x000fea000383ffff */
.L_x_445:
        /* <DEDUP_REMOVED lines=25> */
.L_x_447:
[----:B------:R-:W-:-:S04]  /*a5e0*/  LEA R6, P0, R0, UR4, 0x2 ;  /* 0x0000000400067c11 */ /* 0x000fc8000f8010ff */
[----:B------:R-:W-:Y:S02]  /*a5f0*/  LEA.HI.X R7, R0, UR5, R7, 0x2, P0 ;  /* 0x0000000500077c11 */ /* 0x000fe400080f1407 */
[-C--:B0-----:R-:W-:Y:S02]  /*a600*/  LEA R8, P0, R25, R6.reuse, 0x2 ;  /* 0x0000000619087211 */ /* 0x081fe400078010ff */
[-C--:B------:R-:W-:Y:S01]  /*a610*/  LEA R12, P2, R27, R6.reuse, 0x2 ;  /* 0x000000061b0c7211 */ /* 0x080fe200078410ff */
[----:B---3--:R0:W3:Y:S01]  /*a620*/  LDG.E R2, desc[UR14][R6.64] ;  /* 0x0000000e06027981 */ /* 0x0080e2000c1e1900 */
[----:B------:R-:W-:Y:S02]  /*a630*/  LEA R10, P1, R22, R6, 0x2 ;  /* 0x00000006160a7211 */ /* 0x000fe400078210ff */
[C---:B------:R-:W-:Y:S02]  /*a640*/  IADD3.X R9, R7.reuse, R31, RZ, P0, !PT ;  /* 0x0000001f07097210 */ /* 0x040fe400007fe4ff */
[----:B------:R-:W-:-:S02]  /*a650*/  IADD3.X R13, R7, R29, RZ, P2, !PT ;  /* 0x0000001d070d7210 */ /* 0x000fc400017fe4ff */
[----:B------:R-:W-:Y:S02]  /*a660*/  IADD3.X R11, R23, R7, RZ, P1, !PT ;  /* 0x00000007170b7210 */ /* 0x000fe40000ffe4ff */
[----:B------:R-:W3:Y:S04]  /*a670*/  LDG.E R9, desc[UR14][R8.64] ;  /* 0x0000000e08097981 */ /* 0x000ee8000c1e1900 */
[----:B------:R-:W4:Y:S04]  /*a680*/  LDG.E R10, desc[UR14][R10.64] ;  /* 0x0000000e0a0a7981 */ /* 0x000f28000c1e1900 */
[----:B------:R-:W4:Y:S01]  /*a690*/  LDG.E R13, desc[UR14][R12.64] ;  /* 0x0000000e0c0d7981 */ /* 0x000f22000c1e1900 */
[----:B------:R-:W-:-:S02]  /*a6a0*/  SHF.L.U32 R5, R0, 0x1, RZ ;  /* 0x0000000100057819 */ /* 0x000fc400000006ff */
[----:B------:R-:W-:-:S04]  /*a6b0*/  IADD3 R0, R0, 0x2a0, RZ ;  /* 0x000002a000007810 */ /* 0x000fc80007ffe0ff */
[----:B------:R-:W-:Y:S02]  /*a6c0*/  ISETP.GT.U32.AND P0, PT, R25, R0, PT ;  /* 0x000000001900720c */ /* 0x000fe40003f04070 */
[----:B0-----:R-:W-:-:S04]  /*a6d0*/  SHF.R.S32.HI R7, RZ, 0x1f, R0 ;  /* 0x0000001fff077819 */ /* 0x001fc80000011400 */
[----:B------:R-:W-:Y:S02]  /*a6e0*/  ISETP.GT.AND.EX P0, PT, R18, R7, PT, P0 ;  /* 0x000000071200720c */ /* 0x000fe40003f04300 */
[----:B---3--:R-:W-:Y:S01]  /*a6f0*/  F2FP.BF16.F32.PACK_AB R19, R9, R2 ;  /* 0x000000020913723e */ /* 0x008fe200000010ff */
[----:B-1----:R-:W-:-:S04]  /*a700*/  IMAD.WIDE R2, R5, 0x2, R14 ;  /* 0x0000000205027825 */ /* 0x002fc800078e020e */
[----:B--2---:R-:W-:Y:S01]  /*a710*/  IMAD.WIDE R4, R5, 0x2, R16 ;  /* 0x0000000205047825 */ /* 0x004fe200078e0210 */
[----:B----4-:R-:W-:Y:S01]  /*a720*/  F2FP.BF16.F32.PACK_AB R21, R13, R10 ;  /* 0x0000000a0d15723e */ /* 0x010fe200000010ff */
[----:B------:R3:W-:Y:S04]  /*a730*/  STG.E desc[UR14][R2.64], R19 ;  /* 0x0000001302007986 */ /* 0x0007e8000c10190e */
[----:B------:R3:W-:Y:S01]  /*a740*/  STG.E desc[UR14][R4.64], R21 ;  /* 0x0000001504007986 */ /* 0x0007e2000c10190e */
[----:B------:R-:W-:Y:S05]  /*a750*/  @P0 BRA `(.L_x_447) ;  /* 0xfffffffc00a00947 */ /* 0x000fea000383ffff */
[----:B------:R-:W-:Y:S05]  /*a760*/  EXIT ;  /* 0x000000000000794d */ /* 0x000fea0003800000 */
.L_x_448:
        /* <DEDUP_REMOVED lines=9> */
.L_x_3231:


//--------------------- .text._Z35group_norm_nhwc_bwd_one_pass_kernelI11Bf16IOFp16WLi64ELi42ELi672EEv26Group_norm_nhwc_bwd_params --------------------------
	.section	.text._Z35group_norm_nhwc_bwd_one_pass_kernelI11Bf16IOFp16WLi64ELi42ELi672EEv26Group_norm_nhwc_bwd_params,"ax",@progbits
	.align	128
        .global         _Z35group_norm_nhwc_bwd_one_pass_kernelI11Bf16IOFp16WLi64ELi42ELi672EEv26Group_norm_nhwc_bwd_params
        .type           _Z35group_norm_nhwc_bwd_one_pass_kernelI11Bf16IOFp16WLi64ELi42ELi672EEv26Group_norm_nhwc_bwd_params,@function
        .size           _Z35group_norm_nhwc_bwd_one_pass_kernelI11Bf16IOFp16WLi64ELi42ELi672EEv26Group_norm_nhwc_bwd_params,(.L_x_3232 - _Z35group_norm_nhwc_bwd_one_pass_kernelI11Bf16IOFp16WLi64ELi42ELi672EEv26Group_norm_nhwc_bwd_params)
        .other          _Z35group_norm_nhwc_bwd_one_pass_kernelI11Bf16IOFp16WLi64ELi42ELi672EEv26Group_norm_nhwc_bwd_params,@"STO_CUDA_ENTRY STV_DEFAULT"
_Z35group_norm_nhwc_bwd_one_pass_kernelI11Bf16IOFp16WLi64ELi42ELi672EEv26Group_norm_nhwc_bwd_params:
.text._Z35group_norm_nhwc_bwd_one_pass_kernelI11Bf16IOFp16WLi64ELi42ELi672EEv26Group_norm_nhwc_bwd_params:
        /* <DEDUP_REMOVED lines=50> */
.L_x_476:
        /* <DEDUP_REMOVED lines=120> */
[----:B--2---:R-:W-:-:S02]  /*0aa0*/  HADD2.F32 R23, -RZ, R23.H0_H0 ;  /* 0x20000017ff177230 */ /* 0x004fc40000004100 */
[----:B---3--:R-:W-:Y:S02]  /*0ab0*/  HADD2.F32 R4, -RZ, R4.H0_H0 ;  /* 0x20000004ff047230 */ /* 0x008fe40000004100 */
[----:B----4-:R-:W-:Y:S02]  /*0ac0*/  @P0 HADD2.F32 R20, -RZ, R13.H0_H0 ;  /* 0x2000000dff140230 */ /* 0x010fe40000004100 */
[----:B------:R-:W-:-:S07]  /*0ad0*/  @P0 HADD2.F32 R21, -RZ, R12.H0_H0 ;  /* 0x2000000cff150230 */ /* 0x000fce0000004100 */
.L_x_451:
[----:B------:R-:W-:Y:S05]  /*0ae0*/  BSYNC B0 ;  /* 0x0000000000007941 */ /* 0x000fea0003800000 */
.L_x_450:
        /* <DEDUP_REMOVED lines=26> */
.L_x_452:
        /* <DEDUP_REMOVED lines=35> */
.L_x_453:
        /* <DEDUP_REMOVED lines=105> */
.L_x_455:
[----:B------:R-:W-:Y:S05]  /*1550*/  BSYNC B0 ;  /* 0x0000000000007941 */ /* 0x000fea0003800000 */
.L_x_454:
        /* <DEDUP_REMOVED lines=158> */
.L_x_457:
[----:B------:R-:W-:Y:S05]  /*1f40*/  BSYNC B0 ;  /* 0x0000000000007941 */ /* 0x000fea0003800000 */
.L_x_456:
        /* <DEDUP_REMOVED lines=21> */
.L_x_459:
[----:B------:R-:W-:Y:S05]  /*20a0*/  BSYNC B0 ;  /* 0x0000000000007941 */ /* 0x000fea0003800000 */
.L_x_458:
        /* <DEDUP_REMOVED lines=37> */
.L_x_462:
[----:B------:R-:W2:Y:S04]  /*2300*/  LDG.E.STRONG.GPU R17, desc[UR14][R8.64] ;  /* 0x0000000e08117981 */ /* 0x000ea8000c1ef900 */
[----:B--2---:R-:W-:Y:S01]  /*2310*/  CCTL.IVALL ;  /* 0x00000000ff00798f */ /* 0x004fe20002000000 */
[----:B------:R-:W-:Y:S05]  /*2320*/  YIELD ;  /* 0x0000000000007946 */ /* 0x000fea0003800000 */
[----:B------:R-:W-:-:S13]  /*2330*/  ISETP.NE.AND P0, PT, R17, R31, PT ;  /* 0x0000001f1100720c */ /* 0x000fda0003f05270 */
[----:B------:R-:W-:Y:S05]  /*2340*/  @P0 BRA `(.L_x_462) ;  /* 0xfffffffc00ec0947 */ /* 0x000fea000383ffff */
.L_x_461:
        /* <DEDUP_REMOVED lines=17> */
.L_x_466:
        /* <DEDUP_REMOVED lines=115> */
.L_x_465:
        /* <DEDUP_REMOVED lines=61> */
.L_x_467:
[----:B------:R-:W-:-:S13]  /*2f60*/  ISETP.NE.OR P0, PT, R17, RZ, P0 ;  /* 0x000000ff1100720c */ /* 0x000fda0000705670 */
[----:B------:R-:W-:Y:S05]  /*2f70*/  @!P0 BRA `(.L_x_463) ;  /* 0x00000000007c8947 */ /* 0x000fea0003800000 */
.L_x_464:
        /* <DEDUP_REMOVED lines=31> */
.L_x_463:
        /* <DEDUP_REMOVED lines=11> */
.L_x_469:
[----:B------:R-:W-:Y:S05]  /*3220*/  BSYNC B0 ;  /* 0x0000000000007941 */ /* 0x000fea0003800000 */
.L_x_468:
        /* <DEDUP_REMOVED lines=16> */
.L_x_460:
        /* <DEDUP_REMOVED lines=40> */
.L_x_470:
        /* <DEDUP_REMOVED lines=20> */
.L_x_472:
[----:B------:R-:W-:Y:S05]  /*36f0*/  BSYNC B0 ;  /* 0x0000000000007941 */ /* 0x000fea0003800000 */
.L_x_471:
        /* <DEDUP_REMOVED lines=23> */
.L_x_473:
        /* <DEDUP_REMOVED lines=23> */
.L_x_475:
[----:B------:R-:W-:Y:S05]  /*39e0*/  BSYNC B0 ;  /* 0x0000000000007941 */ /* 0x000fea0003800000 */
.L_x_474:
[----:B------:R-:W-:Y:S01]  /*39f0*/  ULDC UR8, c[0x0][0x10] ;  /* 0x0000040000087ab9 */ /* 0x000fe20000000800 */
[----:B------:R-:W-:Y:S02]  /*3a00*/  UIADD3 UR4, UR4, 0x1, URZ ;  /* 0x0000000104047890 */ /* 0x000fe4000fffe03f */
[----:B------:R-:W-:-:S04]  /*3a10*/  UIADD3 UR7, UR8, UR7, URZ ;  /* 0x0000000708077290 */ /* 0x000fc8000fffe03f */
[----:B------:R-:W-:-:S06]  /*3a20*/  UISETP.GE.AND UP0, UPT, UR7, UR5, UPT ;  /* 0x000000050700728c */ /* 0x000fcc000bf06270 */
[----:B------:R-:W-:-:S13]  /*3a30*/  PLOP3.LUT P0, PT, PT, PT, UP0, 0x80, 0x0 ;  /* 0x000000000000781c */ /* 0x000fda0003f0f008 */
[----:B------:R-:W-:Y:S05]  /*3a40*/  @!P0 BRA `(.L_x_476) ;  /* 0xffffffc800348947 */ /* 0x000fea000383ffff */
.L_x_449:
        /* <DEDUP_REMOVED lines=19> */
.L_x_478:
[----:B------:R-:W-:Y:S05]  /*3b80*/  BSYNC B0 ;  /* 0x0000000000007941 */ /* 0x000fea0003800000 */
.L_x_477:
        /* <DEDUP_REMOVED lines=11> */
.L_x_480:
[----:B------:R-:W2:Y:S04]  /*3c40*/  LDG.E.STRONG.GPU R5, desc[UR14][R2.64] ;  /* 0x0000000e02057981 */ /* 0x000ea8000c1ef900 */
[----:B--2---:R-:W-:Y:S01]  /*3c50*/  CCTL.IVALL ;  /* 0x00000000ff00798f */ /* 0x004fe20002000000 */
[----:B------:R-:W-:Y:S05]  /*3c60*/  YIELD ;  /* 0x0000000000007946 */ /* 0x000fea0003800000 */
[----:B------:R-:W-:-:S13]  /*3c70*/  ISETP.NE.AND P0, PT, R5, R0, PT ;  /* 0x000000000500720c */ /* 0x000fda0003f05270 */
[----:B------:R-:W-:Y:S05]  /*3c80*/  @P0 BRA `(.L_x_480) ;  /* 0xfffffffc00ec0947 */ /* 0x000fea000383ffff */
.L_x_479:
        /* <DEDUP_REMOVED lines=24> */
.L_x_481:
        /* <DEDUP_REMOVED lines=19> */
[----:B--2---:R-:W-:Y:S02]  /*3f40*/  F2FP.F16.F32.PACK_AB R3, R16, R3 ;  /* 0x000000031003723e */ /* 0x004fe400000000ff */
[----:B---3--:R-:W-:-:S03]  /*3f50*/  F2FP.F16.F32.PACK_AB R23, R21, R18 ;  /* 0x000000121517723e */ /* 0x008fc600000000ff */
[----:B------:R2:W-:Y:S04]  /*3f60*/  STG.E desc[UR14][R10.64], R3 ;  /* 0x000000030a007986 */ /* 0x0005e8000c10190e */
[----:B------:R2:W-:Y:S02]  /*3f70*/  STG.E desc[UR14][R12.64], R23 ;  /* 0x000000170c007986 */ /* 0x0005e4000c10190e */
[----:B------:R-:W-:Y:S05]  /*3f80*/  @P0 BRA `(.L_x_481) ;  /* 0xfffffffc00a00947 */ /* 0x000fea000383ffff */
[----:B------:R-:W-:Y:S05]  /*3f90*/  EXIT ;  /* 0x000000000000794d */ /* 0x000fea0003800000 */
.L_x_482:
        /* <DEDUP_REMOVED lines=14> */
.L_x_3232:


//--------------------- .text._Z35group_norm_nhwc_bwd_one_pass_kernelI11Bf16IOFp16WLi128ELi42ELi672EEv26Group_norm_nhwc_bwd_params --------------------------
	.section	.text._Z35group_norm_nhwc_bwd_one_pass_kernelI11Bf16IOFp16WLi128ELi42ELi672EEv26Group_norm_nhwc_bwd_params,"ax",@progbits
	.align	128
        .global         _Z35group_norm_nhwc_bwd_one_pass_kernelI11Bf16IOFp16WLi128ELi42ELi672EEv26Group_norm_nhwc_bwd_params
        .type           _Z35group_norm_nhwc_bwd_one_pass_kernelI11Bf16IOFp16WLi128ELi42ELi672EEv26Group_norm_nhwc_bwd_params,@function
        .size           _Z35group_norm_nhwc_bwd_one_pass_kernelI11Bf16IOFp16WLi128ELi42ELi672EEv26Group_norm_nhwc_bwd_params,(.L_x_3233 - _Z35group_norm_nhwc_bwd_one_pass_kernelI11Bf16IOFp16WLi128ELi42ELi672EEv26Group_norm_nhwc_bwd_params)
        .other          _Z35group_norm_nhwc_bwd_one_pass_kernelI11Bf16IOFp16WLi128ELi42ELi672EEv26Group_norm_nhwc_bwd_params,@"STO_CUDA_ENTRY STV_DEFAULT"
_Z35group_norm_nhwc_bwd_one_pass_kernelI11Bf16IOFp16WLi128ELi42ELi672EEv26Group_norm_nhwc_bwd_params:
.text._Z35group_norm_nhwc_bwd_one_pass_kernelI11Bf16IOFp16WLi128ELi42ELi672EEv26Group_norm_nhwc_bwd_params:
        /* <DEDUP_REMOVED lines=50> */
.L_x_518:
        /* <DEDUP_REMOVED lines=152> */
[----:B--2---:R-:W-:Y:S02]  /*0ca0*/  HADD2.F32 R54, -RZ, R54.H0_H0 ;  /* 0x20000036ff367230 */ /* 0x004fe40000004100 */
[----:B---3--:R-:W-:Y:S02]  /*0cb0*/  HADD2.F32 R15, -RZ, R15.H0_H0 ;  /* 0x2000000fff0f7230 */ /* 0x008fe40000004100 */
[----:B----4-:R-:W-:Y:S02]  /*0cc0*/  @P2 HADD2.F32 R53, -RZ, R21.H0_H0 ;  /* 0x20000015ff352230 */ /* 0x010fe40000004100 */
[----:B------:R-:W-:-:S07]  /*0cd0*/  @P2 HADD2.F32 R52, -RZ, R20.H0_H0 ;  /* 0x20000014ff342230 */ /* 0x000fce0000004100 */
.L_x_485:
[----:B------:R-:W-:Y:S05]  /*0ce0*/  BSYNC B0 ;  /* 0x0000000000007941 */ /* 0x000fea0003800000 */
.L_x_484:
        /* <DEDUP_REMOVED lines=39> */
.L_x_486:
        /* <DEDUP_REMOVED lines=26> */
.L_x_487:
        /* <DEDUP_REMOVED lines=34> */
.L_x_488:
        /* <DEDUP_REMOVED lines=37> */
.L_x_489:
        /* <DEDUP_REMOVED lines=111> */
.L_x_491:
[----:B------:R-:W-:Y:S05]  /*1c60*/  BSYNC B0 ;  /* 0x0000000000007941 */ /* 0x000fea0003800000 */
.L_x_490:
        /* <DEDUP_REMOVED lines=158> */
.L_x_493:
[----:B------:R-:W-:Y:S05]  /*2650*/  BSYNC B0 ;  /* 0x0000000000007941 */ /* 0x000fea0003800000 */
.L_x_492:
        /* <DEDUP_REMOVED lines=19> */
.L_x_495:
[----:B------:R-:W-:Y:S05]  /*2790*/  BSYNC B0 ;  /* 0x0000000000007941 */ /* 0x000fea0003800000 */
.L_x_494:
        /* <DEDUP_REMOVED lines=39> */
.L_x_498:
[----:B--2---:R-:W2:Y:S04]  /*2a10*/  LDG.E.STRONG.GPU R18, desc[UR8][R16.64] ;  /* 0x0000000810127981 */ /* 0x004ea8000c1ef900 */
[----:B--2---:R-:W-:Y:S01]  /*2a20*/  CCTL.IVALL ;  /* 0x00000000ff00798f */ /* 0x004fe20002000000 */
[----:B------:R-:W-:Y:S05]  /*2a30*/  YIELD ;  /* 0x0000000000007946 */ /* 0x000fea0003800000 */
[----:B------:R-:W-:-:S13]  /*2a40*/  ISETP.NE.AND P0, PT, R18, R33, PT ;  /* 0x000000211200720c */ /* 0x000fda0003f05270 */
[----:B------:R-:W-:Y:S05]  /*2a50*/  @P0 BRA `(.L_x_498) ;  /* 0xfffffffc00ec0947 */ /* 0x000fea000383ffff */
.L_x_497:
        /* <DEDUP_REMOVED lines=17> */
.L_x_502:
        /* <DEDUP_REMOVED lines=115> */
.L_x_501:
        /* <DEDUP_REMOVED lines=61> */
.L_x_503:
[----:B------:R-:W-:-:S13]  /*3670*/  ISETP.NE.OR P0, PT, R32, RZ, P0 ;  /* 0x000000ff2000720c */ /* 0x000fda0000705670 */
[----:B------:R-:W-:Y:S05]  /*3680*/  @!P0 BRA `(.L_x_499) ;  /* 0x00000000007c8947 */ /* 0x000fea0003800000 */
.L_x_500:
        /* <DEDUP_REMOVED lines=31> */
.L_x_499:
        /* <DEDUP_REMOVED lines=11> */
.L_x_505:
[----:B------:R-:W-:Y:S05]  /*3930*/  BSYNC B0 ;  /* 0x0000000000007941 */ /* 0x000fea0003800000 */
.L_x_504:
        /* <DEDUP_REMOVED lines=16> */
.L_x_496:
        /* <DEDUP_REMOVED lines=58> */
.L_x_506:
        /* <DEDUP_REMOVED lines=20> */
.L_x_508:
[----:B------:R-:W-:Y:S05]  /*3f20*/  BSYNC B0 ;  /* 0x0000000000007941 */ /* 0x000fea0003800000 */
.L_x_507:
        /* <DEDUP_REMOVED lines=23> */
.L_x_509:
        /* <DEDUP_REMOVED lines=20> */
.L_x_511:
[----:B------:R-:W-:Y:S05]  /*41e0*/  BSYNC B0 ;  /* 0x0000000000007941 */ /* 0x000fea0003800000 */
.L_x_510:
        /* <DEDUP_REMOVED lines=23> */
.L_x_512:
        /* <DEDUP_REMOVED lines=20> */
.L_x_514:
[----:B------:R-:W-:Y:S05]  /*44a0*/  BSYNC B0 ;  /* 0x0000000000007941 */ /* 0x000fea0003800000 */
.L_x_513:
        /* <DEDUP_REMOVED lines=23> */
.L_x_515:
        /* <DEDUP_REMOVED lines=19> */
.L_x_517:
[----:B------:R-:W-:Y:S05]  /*4750*/  BSYNC B0 ;  /* 0x0000000000007941 */ /* 0x000fea0003800000 */
.L_x_516:
[----:B0-----:R-:W0:Y:S01]  /*4760*/  LDC R8, c[0x0][0x10] ;  /* 0x00000400ff087b82 */ /* 0x001e220000000800 */
[----:B------:R-:W-:Y:S02]  /*4770*/  IADD3 R44, R44, 0x1, RZ ;  /* 0x000000012c2c7810 */ /* 0x000fe40007ffe0ff */
[----:B0-----:R-:W-:-:S04]  /*4780*/  IADD3 R49, R8, R49, RZ ;  /* 0x0000003108317210 */ /* 0x001fc80007ffe0ff */
[----:B------:R-:W-:-:S13]  /*4790*/  ISETP.GE.AND P0, PT, R49, UR4, PT ;  /* 0x0000000431007c0c */ /* 0x000fda000bf06270 */
[----:B------:R-:W-:Y:S05]  /*47a0*/  @!P0 BRA `(.L_x_518) ;  /* 0xffffffb800dc8947 */ /* 0x000fea000383ffff */
.L_x_483:
        /* <DEDUP_REMOVED lines=19> */
.L_x_520:
[----:B------:R-:W-:Y:S05]  /*48e0*/  BSYNC B0 ;  /* 0x0000000000007941 */ /* 0x000fea0003800000 */
.L_x_519:
        /* <DEDUP_REMOVED lines=11> */
.L_x_522:
[----:B------:R-:W2:Y:S04]  /*49a0*/  LDG.E.STRONG.GPU R5, desc[UR8][R2.64] ;  /* 0x0000000802057981 */ /* 0x000ea8000c1ef900 */
[----:B--2---:R-:W-:Y:S01]  /*49b0*/  CCTL.IVALL ;  /* 0x00000000ff00798f */ /* 0x004fe20002000000 */
[----:B------:R-:W-:Y:S05]  /*49c0*/  YIELD ;  /* 0x0000000000007946 */ /* 0x000fea0003800000 */
[----:B------:R-:W-:-:S13]  /*49d0*/  ISETP.NE.AND P0, PT, R5, R0, PT ;  /* 0x000000000500720c */ /* 0x000fda0003f05270 */
[----:B------:R-:W-:Y:S05]  /*49e0*/  @P0 BRA `(.L_x_522) ;  /* 0xfffffffc00ec0947 */ /* 0x000fea000383ffff */
.L_x_521:
        /* <DEDUP_REMOVED lines=24> */
.L_x_523:
        /* <DEDUP_REMOVED lines=17> */
[----:B--2---:R-:W-:Y:S02]  /*4c80*/  F2FP.F16.F32.PACK_AB R19, R9, R0 ;  /* 0x000000000913723e */ /* 0x004fe400000000ff */
[----:B------:R-:W-:Y:S02]  /*4c90*/  SHF.R.S32.HI R0, RZ, 0x1f, R51 ;  /* 0x0000001fff007819 */ /* 0x000fe40000011433 */
[----:B---3--:R-:W-:Y:S01]  /*4ca0*/  F2FP.F16.F32.PACK_AB R21, R13, R10 ;  /* 0x0000000a0d15723e */ /* 0x008fe200000000ff */
[----:B------:R2:W-:Y:S04]  /*4cb0*/  STG.E desc[UR8][R2.64], R19 ;  /* 0x0000001302007986 */ /* 0x0005e8000c101908 */
[----:B------:R2:W-:Y:S01]  /*4cc0*/  STG.E desc[UR8][R4.64], R21 ;  /* 0x0000001504007986 */ /* 0x0005e2000c101908 */
[----:B------:R-:W-:-:S13]  /*4cd0*/  ISETP.GT.AND.EX P0, PT, R25, R0, PT, P0 ;  /* 0x000000001900720c */ /* 0x000fda0003f04300 */
[----:B--2---:R-:W-:Y:S05]  /*4ce0*/  @P0 BRA `(.L_x_523) ;  /* 0xfffffffc00a00947 */ /* 0x004fea000383ffff */
[----:B------:R-:W-:Y:S05]  /*4cf0*/  EXIT ;  /* 0x000000000000794d */ /* 0x000fea0003800000 */
.L_x_524:
        /* <DEDUP_REMOVED lines=16> */
.L_x_3233:


//--------------------- .text._Z35group_norm_nhwc_bwd_one_pass_kernelI11Bf16IOFp16WLi256ELi42ELi672EEv26Group_norm_nhwc_bwd_params --------------------------
	.section	.text._Z35group_norm_nhwc_bwd_one_pass_kernelI11Bf16IOFp16WLi256ELi42ELi672EEv26Group_norm_nhwc_bwd_params,"ax",@progbits
	.align	128
        .global         _Z35group_norm_nhwc_bwd_one_pass_kernelI11Bf16IOFp16WLi256ELi42ELi672EEv26Group_norm_nhwc_bwd_params
        .type           _Z35group_norm_nhwc_bwd_one_pass_kernelI11Bf16IOFp16WLi256ELi42ELi672EEv26Group_norm_nhwc_bwd_params,@function
        .size           _Z35group_norm_nhwc_bwd_one_pass_kernelI11Bf16IOFp16WLi256ELi42ELi672EEv26Group_norm_nhwc_bwd_params,(.L_x_3234 - _Z35group_norm_nhwc_bwd_one_pass_kernelI11Bf16IOFp16WLi256ELi42ELi672EEv26Group_norm_nhwc_bwd_params)
        .other          _Z35group_norm_nhwc_bwd_one_pass_kernelI11Bf16IOFp16WLi256ELi42ELi672EEv26Group_norm_nhwc_bwd_params,@"STO_CUDA_ENTRY STV_DEFAULT"
_Z35group_norm_nhwc_bwd_one_pass_kernelI11Bf16IOFp16WLi256ELi42ELi672EEv26Group_norm_nhwc_bwd_params:
.text._Z35group_norm_nhwc_bwd_one_pass_kernelI11Bf16IOFp16WLi256ELi42ELi672EEv26Group_norm_nhwc_bwd_params:
        /* <DEDUP_REMOVED lines=55> */
.L_x_576:
        /* <DEDUP_REMOVED lines=252> */
.L_x_527:
[----:B------:R-:W-:Y:S05]  /*1330*/  BSYNC B0 ;  /* 0x0000000000007941 */ /* 0x000fea0003800000 */
.L_x_526:
        /* <DEDUP_REMOVED lines=38> */
.L_x_528:
        /* <DEDUP_REMOVED lines=26> */
.L_x_529:
        /* <DEDUP_REMOVED lines=43> */
.L_x_530:
        /* <DEDUP_REMOVED lines=38> */
.L_x_531:
        /* <DEDUP_REMOVED lines=35> */
.L_x_532:
        /* <DEDUP_REMOVED lines=34> */
.L_x_533:
        /* <DEDUP_REMOVED lines=37> */
.L_x_534:
        /* <DEDUP_REMOVED lines=36> */
.L_x_535:
        /* <DEDUP_REMOVED lines=115> */
.L_x_537:
[----:B------:R-:W-:Y:S05]  /*2c60*/  BSYNC B0 ;  /* 0x0000000000007941 */ /* 0x000fea0003800000 */
.L_x_536:
        /* <DEDUP_REMOVED lines=158> */
.L_x_539:
[----:B------:R-:W-:Y:S05]  /*3650*/  BSYNC B0 ;  /* 0x0000000000007941 */ /* 0x000fea0003800000 */
.L_x_538:
        /* <DEDUP_REMOVED lines=21> */
.L_x_541:
[----:B------:R-:W-:Y:S05]  /*37b0*/  BSYNC B0 ;  /* 0x0000000000007941 */ /* 0x000fea0003800000 */
.L_x_540:
        /* <DEDUP_REMOVED lines=47> */
.L_x_544:
[----:B------:R-:W2:Y:S04]  /*3ab0*/  LDG.E.STRONG.GPU R14, desc[UR14][R12.64] ;  /* 0x0000000e0c0e7981 */ /* 0x000ea8000c1ef900 */
[----:B--2---:R-:W-:Y:S01]  /*3ac0*/  CCTL.IVALL ;  /* 0x00000000ff00798f */ /* 0x004fe20002000000 */
[----:B------:R-:W-:Y:S05]  /*3ad0*/  YIELD ;  /* 0x0000000000007946 */ /* 0x000fea0003800000 */
[----:B------:R-:W-:-:S13]  /*3ae0*/  ISETP.NE.AND P0, PT, R14, R17, PT ;  /* 0x000000110e00720c */ /* 0x000fda0003f05270 */
[----:B------:R-:W-:Y:S05]  /*3af0*/  @P0 BRA `(.L_x_544) ;  /* 0xfffffffc00ec0947 */ /* 0x000fea000383ffff */
.L_x_543:
        /* <DEDUP_REMOVED lines=17> */
.L_x_548:
        /* <DEDUP_REMOVED lines=115> */
.L_x_547:
        /* <DEDUP_REMOVED lines=61> */
.L_x_549:
[----:B------:R-:W-:-:S13]  /*4710*/  ISETP.NE.OR P0, PT, R34, RZ, P0 ;  /* 0x000000ff2200720c */ /* 0x000fda0000705670 */
[----:B------:R-:W-:Y:S05]  /*4720*/  @!P0 BRA `(.L_x_545) ;  /* 0x00000000007c8947 */ /* 0x000fea0003800000 */
.L_x_546:
        /* <DEDUP_REMOVED lines=31> */
.L_x_545:
        /* <DEDUP_REMOVED lines=11> */
.L_x_551:
[----:B------:R-:W-:Y:S05]  /*49d0*/  BSYNC B0 ;  /* 0x0000000000007941 */ /* 0x000fea0003800000 */
.L_x_550:
        /* <DEDUP_REMOVED lines=16> */
.L_x_542:
        /* <DEDUP_REMOVED lines=43> */
.L_x_552:
        /* <DEDUP_REMOVED lines=20> */
.L_x_554:
[----:B------:R-:W-:Y:S05]  /*4ed0*/  BSYNC B0 ;  /* 0x0000000000007941 */ /* 0x000fea0003800000 */
.L_x_553:
        /* <DEDUP_REMOVED lines=29> */
.L_x_555:
        /* <DEDUP_REMOVED lines=20> */
.L_x_557:
[----:B------:R-:W-:Y:S05]  /*51f0*/  BSYNC B0 ;  /* 0x0000000000007941 */ /* 0x000fea0003800000 */
.L_x_556:
        /* <DEDUP_REMOVED lines=33> */
.L_x_558:
        /* <DEDUP_REMOVED lines=20> */
.L_x_560:
[----:B------:R-:W-:Y:S05]  /*5550*/  BSYNC B0 ;  /* 0x0000000000007941 */ /* 0x000fea0003800000 */
.L_x_559:
        /* <DEDUP_REMOVED lines=29> */
.L_x_561:
        /* <DEDUP_REMOVED lines=20> */
.L_x_563:
[----:B------:R-:W-:Y:S05]  /*5870*/  BSYNC B0 ;  /* 0x0000000000007941 */ /* 0x000fea0003800000 */
.L_x_562:
        /* <DEDUP_REMOVED lines=41> */
.L_x_564:
        /* <DEDUP_REMOVED lines=20> */
.L_x_566:
[----:B------:R-:W-:Y:S05]  /*5c50*/  BSYNC B0 ;  /* 0x0000000000007941 */ /* 0x000fea0003800000 */
.L_x_565:
        /* <DEDUP_REMOVED lines=25> */
.L_x_567:
        /* <DEDUP_REMOVED lines=20> */
.L_x_569:
[----:B------:R-:W-:Y:S05]  /*5f30*/  BSYNC B0 ;  /* 0x0000000000007941 */ /* 0x000fea0003800000 */
.L_x_568:
        /* <DEDUP_REMOVED lines=31> */
.L_x_570:
        /* <DEDUP_REMOVED lines=20> */
.L_x_572:
[----:B------:R-:W-:Y:S05]  /*6270*/  BSYNC B0 ;  /* 0x0000000000007941 */ /* 0x000fea0003800000 */
.L_x_571:
        /* <DEDUP_REMOVED lines=25> */
.L_x_573:
        /* <DEDUP_REMOVED lines=19> */
.L_x_575:
[----:B------:R-:W-:Y:S05]  /*6540*/  BSYNC B0 ;  /* 0x0000000000007941 */ /* 0x000fea0003800000 */
.L_x_574:
[----:B------:R-:W-:Y:S01]  /*6550*/  ULDC UR11, c[0x0][0x10] ;  /* 0x00000400000b7ab9 */ /* 0x000fe20000000800 */
[----:B------:R-:W-:Y:S02]  /*6560*/  UIADD3 UR4, UR4, 0x1, URZ ;  /* 0x0000000104047890 */ /* 0x000fe4000fffe03f */
[----:B------:R-:W-:-:S04]  /*6570*/  UIADD3 UR6, UR11, UR6, URZ ;  /* 0x000000060b067290 */ /* 0x000fc8000fffe03f */
[----:B------:R-:W-:-:S06]  /*6580*/  UISETP.GE.AND UP0, UPT, UR6, UR5, UPT ;  /* 0x000000050600728c */ /* 0x000fcc000bf06270 */
[----:B------:R-:W-:-:S13]  /*6590*/  PLOP3.LUT P0, PT, PT, PT, UP0, 0x80, 0x0 ;  /* 0x000000000000781c */ /* 0x000fda0003f0f008 */
[----:B------:R-:W-:Y:S05]  /*65a0*/  @!P0 BRA `(.L_x_576) ;  /* 0xffffff9c00708947 */ /* 0x000fea000383ffff */
.L_x_525:
        /* <DEDUP_REMOVED lines=19> */
.L_x_578:
[----:B------:R-:W-:Y:S05]  /*66e0*/  BSYNC B0 ;  /* 0x0000000000007941 */ /* 0x000fea0003800000 */
.L_x_577:
        /* <DEDUP_REMOVED lines=11> */
.L_x_580:
[----:B------:R-:W2:Y:S04]  /*67a0*/  LDG.E.STRONG.GPU R5, desc[UR14][R2.64] ;  /* 0x0000000e02057981 */ /* 0x000ea8000c1ef900 */
[----:B--2---:R-:W-:Y:S01]  /*67b0*/  CCTL.IVALL ;  /* 0x00000000ff00798f */ /* 0x004fe20002000000 */
[----:B------:R-:W-:Y:S05]  /*67c0*/  YIELD ;  /* 0x0000000000007946 */ /* 0x000fea0003800000 */
[----:B------:R-:W-:-:S13]  /*67d0*/  ISETP.NE.AND P0, PT, R5, R0, PT ;  /* 0x000000000500720c */ /* 0x000fda0003f05270 */
[----:B------:R-:W-:Y:S05]  /*67e0*/  @P0 BRA `(.L_x_580) ;  /* 0xfffffffc00ec0947 */ /* 0x000fea000383ffff */
.L_x_579:
        /* <DEDUP_REMOVED lines=24> */
.L_x_581:
        /* <DEDUP_REMOVED lines=25> */
.L_x_582:
        /* <DEDUP_REMOVED lines=16> */
.L_x_3234:


//--------------------- .text._Z35group_norm_nhwc_bwd_one_pass_kernelI11Bf16IOFp16WLi512ELi42ELi672EEv26Group_norm_nhwc_bwd_params --------------------------
	.section	.text._Z35group_norm_nhwc_bwd_one_pass_kernelI11Bf16IOFp16WLi512ELi42ELi672EEv26Group_norm_nhwc_bwd_params,"ax",@progbits
	.align	128
        .global         _Z35group_norm_nhwc_bwd_one_pass_kernelI11Bf16IOFp16WLi512ELi42ELi672EEv26Group_norm_nhwc_bwd_params
        .type           _Z35group_norm_nhwc_bwd_one_pass_kernelI11Bf16IOFp16WLi512ELi42ELi672EEv26Group_norm_nhwc_bwd_params,@function
        .size           _Z35group_norm_nhwc_bwd_one_pass_kernelI11Bf16IOFp16WLi512ELi42ELi672EEv26Group_norm_nhwc_bwd_params,(.L_x_3235 - _Z35group_norm_nhwc_bwd_one_pass_kernelI11Bf16IOFp16WLi512ELi42ELi672EEv26Group_norm_nhwc_bwd_params)
        .other          _Z35group_norm_nhwc_bwd_one_pass_kernelI11Bf16IOFp16WLi512ELi42ELi672EEv26Group_norm_nhwc_bwd_params,@"STO_CUDA_ENTRY STV_DEFAULT"
_Z35group_norm_nhwc_bwd_one_pass_kernelI11Bf16IOFp16WLi512ELi42ELi672EEv26Group_norm_nhwc_bwd_params:
.text._Z35group_norm_nhwc_bwd_one_pass_kernelI11Bf16IOFp16WLi512ELi42ELi672EEv26Group_norm_nhwc_bwd_params:
        /* <DEDUP_REMOVED lines=54> */
.L_x_666:
        /* <DEDUP_REMOVED lines=453> */
[----:B--2---:R-:W-:-:S02]  /*1fb0*/  HADD2.F32 R8, -RZ, R8.H0_H0 ;  /* 0x20000008ff087230 */ /* 0x004fc40000004100 */
[----:B---3--:R-:W-:Y:S02]  /*1fc0*/  @P0 HADD2.F32 R9, -RZ, R22.H0_H0 ;  /* 0x20000016ff090230 */ /* 0x008fe40000004100 */
[----:B----4-:R-:W-:Y:S02]  /*1fd0*/  @P0 HADD2.F32 R10, -RZ, R12.H0_H0 ;  /* 0x2000000cff0a0230 */ /* 0x010fe40000004100 */
[----:B------:R-:W-:-:S07]  /*1fe0*/  HADD2.F32 R11, -RZ, R11.H0_H0 ;  /* 0x2000000bff0b7230 */ /* 0x000fce0000004100 */
.L_x_585:
[----:B------:R-:W-:Y:S05]  /*1ff0*/  BSYNC B0 ;  /* 0x0000000000007941 */ /* 0x000fea0003800000 */
.L_x_584:
        /* <DEDUP_REMOVED lines=38> */
.L_x_586:
        /* <DEDUP_REMOVED lines=26> */
.L_x_587:
        /* <DEDUP_REMOVED lines=43> */
.L_x_588:
        /* <DEDUP_REMOVED lines=39> */
.L_x_589:
        /* <DEDUP_REMOVED lines=39> */
.L_x_590:
        /* <DEDUP_REMOVED lines=39> */
.L_x_591:
        /* <DEDUP_REMOVED lines=39> */
.L_x_592:
        /* <DEDUP_REMOVED lines=39> */
.L_x_593:
        /* <DEDUP_REMOVED lines=39> */
.L_x_594:
        /* <DEDUP_REMOVED lines=39> */
.L_x_595:
        /* <DEDUP_REMOVED lines=41> */
.L_x_596:
        /* <DEDUP_REMOVED lines=34> */
.L_x_597:
        /* <DEDUP_REMOVED lines=36> */
.L_x_598:
        /* <DEDUP_REMOVED lines=34> */
.L_x_599:
        /* <DEDUP_REMOVED lines=37> */
.L_x_600:
        /* <DEDUP_REMOVED lines=35> */
.L_x_601:
        /* <DEDUP_REMOVED lines=122> */
.L_x_603:
[----:B------:R-:W-:Y:S05]  /*4cf0*/  BSYNC B0 ;  /* 0x0000000000007941 */ /* 0x000fea0003800000 */
.L_x_602:
        /* <DEDUP_REMOVED lines=158> */
.L_x_605:
[----:B------:R-:W-:Y:S05]  /*56e0*/  BSYNC B0 ;  /* 0x0000000000007941 */ /* 0x000fea0003800000 */
.L_x_604:
        /* <DEDUP_REMOVED lines=22> */
.L_x_607:
[----:B------:R-:W-:Y:S05]  /*5850*/  BSYNC B0 ;  /* 0x0000000000007941 */ /* 0x000fea0003800000 */
.L_x_606:
        /* <DEDUP_REMOVED lines=45> */
.L_x_610:
[----:B------:R-:W2:Y:S04]  /*5b30*/  LDG.E.STRONG.GPU R25, desc[UR14][R22.64] ;  /* 0x0000000e16197981 */ /* 0x000ea8000c1ef900 */
[----:B--2---:R-:W-:Y:S01]  /*5b40*/  CCTL.IVALL ;  /* 0x00000000ff00798f */ /* 0x004fe20002000000 */
[----:B------:R-:W-:Y:S05]  /*5b50*/  YIELD ;  /* 0x0000000000007946 */ /* 0x000fea0003800000 */
[----:B------:R-:W-:-:S13]  /*5b60*/  ISETP.NE.AND P0, PT, R25, R24, PT ;  /* 0x000000181900720c */ /* 0x000fda0003f05270 */
[----:B------:R-:W-:Y:S05]  /*5b70*/  @P0 BRA `(.L_x_610) ;  /* 0xfffffffc00ec0947 */ /* 0x000fea000383ffff */
.L_x_609:
        /* <DEDUP_REMOVED lines=17> */
.L_x_614:
        /* <DEDUP_REMOVED lines=115> */
.L_x_613:
        /* <DEDUP_REMOVED lines=61> */
.L_x_615:
[----:B------:R-:W-:-:S13]  /*6790*/  ISETP.NE.OR P0, PT, R22, RZ, P0 ;  /* 0x000000ff1600720c */ /* 0x000fda0000705670 */
[----:B------:R-:W-:Y:S05]  /*67a0*/  @!P0 BRA `(.L_x_611) ;  /* 0x00000000007c8947 */ /* 0x000fea0003800000 */
.L_x_612:
        /* <DEDUP_REMOVED lines=31> */
.L_x_611:
        /* <DEDUP_REMOVED lines=11> */
.L_x_617:
[----:B------:R-:W-:Y:S05]  /*6a50*/  BSYNC B0 ;  /* 0x0000000000007941 */ /* 0x000fea0003800000 */
.L_x_616:
        /* <DEDUP_REMOVED lines=16> */
.L_x_608:
        /* <DEDUP_REMOVED lines=42> */
.L_x_618:
        /* <DEDUP_REMOVED lines=21> */
.L_x_620:
[----:B------:R-:W-:Y:S05]  /*6f50*/  BSYNC B0 ;  /* 0x0000000000007941 */ /* 0x000fea0003800000 */
.L_x_619:
        /* <DEDUP_REMOVED lines=29> */
.L_x_621:
        /* <DEDUP_REMOVED lines=20> */
.L_x_623:
[----:B------:R-:W-:Y:S05]  /*7270*/  BSYNC B0 ;  /* 0x0000000000007941 */ /* 0x000fea0003800000 */
.L_x_622:
        /* <DEDUP_REMOVED lines=39> */
.L_x_624:
        /* <DEDUP_REMOVED lines=20> */
.L_x_626:
[----:B------:R-:W-:Y:S05]  /*7630*/  BSYNC B0 ;  /* 0x0000000000007941 */ /* 0x000fea0003800000 */
.L_x_625:
        /* <DEDUP_REMOVED lines=25> */
.L_x_627:
        /* <DEDUP_REMOVED lines=20> */
.L_x_629:
[----:B------:R-:W-:Y:S05]  /*7910*/  BSYNC B0 ;  /* 0x0000000000007941 */ /* 0x000fea0003800000 */
.L_x_628:
        /* <DEDUP_REMOVED lines=31> */
.L_x_630:
        /* <DEDUP_REMOVED lines=20> */
.L_x_632:
[----:B------:R-:W-:Y:S05]  /*7c50*/  BSYNC B0 ;  /* 0x0000000000007941 */ /* 0x000fea0003800000 */
.L_x_631:
        /* <DEDUP_REMOVED lines=29> */
.L_x_633:
        /* <DEDUP_REMOVED lines=20> */
.L_x_635:
[----:B------:R-:W-:Y:S05]  /*7f70*/  BSYNC B0 ;  /* 0x0000000000007941 */ /* 0x000fea0003800000 */
.L_x_634:
        /* <DEDUP_REMOVED lines=35> */
.L_x_636:
        /* <DEDUP_REMOVED lines=20> */
.L_x_638:
[----:B------:R-:W-:Y:S05]  /*82f0*/  BSYNC B0 ;  /* 0x0000000000007941 */ /* 0x000fea0003800000 */
.L_x_637:
        /* <DEDUP_REMOVED lines=34> */
.L_x_639:
        /* <DEDUP_REMOVED lines=20> */
.L_x_641:
[----:B------:R-:W-:Y:S05]  /*8660*/  BSYNC B0 ;  /* 0x0000000000007941 */ /* 0x000fea0003800000 */
.L_x_640:
        /* <DEDUP_REMOVED lines=34> */
.L_x_642:
        /* <DEDUP_REMOVED lines=20> */
.L_x_644:
[----:B------:R-:W-:Y:S05]  /*89d0*/  BSYNC B0 ;  /* 0x0000000000007941 */ /* 0x000fea0003800000 */
.L_x_643:
        /* <DEDUP_REMOVED lines=34> */
.L_x_645:
        /* <DEDUP_REMOVED lines=20> */
.L_x_647:
[----:B------:R-:W-:Y:S05]  /*8d40*/  BSYNC B0 ;  /* 0x0000000000007941 */ /* 0x000fea0003800000 */
.L_x_646:
        /* <DEDUP_REMOVED lines=34> */
.L_x_648:
        /* <DEDUP_REMOVED lines=20> */
.L_x_650:
[----:B------:R-:W-:Y:S05]  /*90b0*/  BSYNC B0 ;  /* 0x0000000000007941 */ /* 0x000fea0003800000 */
.L_x_649:
        /* <DEDUP_REMOVED lines=34> */
.L_x_651:
        /* <DEDUP_REMOVED lines=20> */
.L_x_653:
[----:B------:R-:W-:Y:S05]  /*9420*/  BSYNC B0 ;  /* 0x0000000000007941 */ /* 0x000fea0003800000 */
.L_x_652:
        /* <DEDUP_REMOVED lines=33> */
.L_x_654:
        /* <DEDUP_REMOVED lines=20> */
.L_x_656:
[----:B------:R-:W-:Y:S05]  /*9780*/  BSYNC B0 ;  /* 0x0000000000007941 */ /* 0x000fea0003800000 */
.L_x_655:
        /* <DEDUP_REMOVED lines=40> */
.L_x_657:
        /* <DEDUP_REMOVED lines=20> */
.L_x_659:
[----:B------:R-:W-:Y:S05]  /*9b50*/  BSYNC B0 ;  /* 0x0000000000007941 */ /* 0x000fea0003800000 */
.L_x_658:
        /* <DEDUP_REMOVED lines=33> */
.L_x_660:
        /* <DEDUP_REMOVED lines=20> */
.L_x_662:
[----:B------:R-:W-:Y:S05]  /*9eb0*/  BSYNC B0 ;  /* 0x0000000000007941 */ /* 0x000fea0003800000 */
.L_x_661:
        /* <DEDUP_REMOVED lines=27> */
.L_x_663:
        /* <DEDUP_REMOVED lines=19> */
.L_x_665:
[----:B------:R-:W-:Y:S05]  /*a1a0*/  BSYNC B0 ;  /* 0x0000000000007941 */ /* 0x000fea0003800000 */
.L_x_664:
[----:B------:R-:W-:Y:S01]  /*a1b0*/  ULDC UR11, c[0x0][0x10] ;  /* 0x00000400000b7ab9 */ /* 0x000fe20000000800 */
[----:B------:R-:W-:Y:S02]  /*a1c0*/  UIADD3 UR4, UR4, 0x1, URZ ;  /* 0x0000000104047890 */ /* 0x000fe4000fffe03f */
[----:B------:R-:W-:-:S04]  /*a1d0*/  UIADD3 UR6, UR11, UR6, URZ ;  /* 0x000000060b067290 */ /* 0x000fc8000fffe03f */
[----:B------:R-:W-:-:S06]  /*a1e0*/  UISETP.GE.AND UP0, UPT, UR6, UR5, UPT ;  /* 0x000000050600728c */ /* 0x000fcc000bf06270 */
[----:B------:R-:W-:-:S13]  /*a1f0*/  PLOP3.LUT P0, PT, PT, PT, UP0, 0x80, 0x0 ;  /* 0x000000000000781c */ /* 0x000fda0003f0f008 */
[----:B------:R-:W-:Y:S05]  /*a200*/  @!P0 BRA `(.L_x_666) ;  /* 0xffffff6000548947 */ /* 0x000fea000383ffff */
.L_x_583:
        /* <DEDUP_REMOVED lines=19> */
.L_x_668:
[----:B------:R-:W-:Y:S05]  /*a340*/  BSYNC B0 ;  /* 0x0000000000007941 */ /* 0x000fea0003800000 */
.L_x_667:
        /* <DEDUP_REMOVED lines=11> */
.L_x_670:
[----:B------:R-:W2:Y:S04]  /*a400*/  LDG.E.STRONG.GPU R5, desc[UR14][R2.64] ;  /* 0x0000000e02057981 */ /* 0x000ea8000c1ef900 */
[----:B--2---:R-:W-:Y:S01]  /*a410*/  CCTL.IVALL ;  /* 0x00000000ff00798f */ /* 0x004fe20002000000 */
[----:B------:R-:W-:Y:S05]  /*a420*/  YIELD ;  /* 0x0000000000007946 */ /* 0x000fea0003800000 */
[----:B------:R-:W-:-:S13]  /*a430*/  ISETP.NE.AND P0, PT, R5, R4, PT ;  /* 0x000000040500720c */ /* 0x000fda0003f05270 */
[----:B------:R-:W-:Y:S05]  /*a440*/  @P0 BRA `(.L_x_670) ;  /* 0xfffffffc00ec0947 */ /* 0x000fea000383ffff */
.L_x_669:
        /* <DEDUP_REMOVED lines=25> */
.L_x_671:
        /* <DEDUP_REMOVED lines=17> */
[----:B---3--:R-:W-:Y:S01]  /*a6f0*/  F2FP.F16.F32.PACK_AB R19, R9, R2 ;  /* 0x000000020913723e */ /* 0x008fe200000000ff */
[----:B-1----:R-:W-:-:S04]  /*a700*/  IMAD.WIDE R2, R5, 0x2, R14 ;  /* 0x0000000205027825 */ /* 0x002fc800078e020e */
[----:B--2---:R-:W-:Y:S01]  /*a710*/  IMAD.WIDE R4, R5, 0x2, R16 ;  /* 0x0000000205047825 */ /* 0x004fe200078e0210 */
[----:B----4-:R-:W-:Y:S01]  /*a720*/  F2FP.F16.F32.PACK_AB R21, R13, R10 ;  /* 0x0000000a0d15723e */ /* 0x010fe200000000ff */
[----:B------:R3:W-:Y:S04]  /*a730*/  STG.E desc[UR14][R2.64], R19 ;  /* 0x0000001302007986 */ /* 0x0007e8000c10190e */
[----:B------:R3:W-:Y:S01]  /*a740*/  STG.E desc[UR14][R4.64], R21 ;  /* 0x0000001504007986 */ /* 0x0007e2000c10190e */
[----:B------:R-:W-:Y:S05]  /*a750*/  @P0 BRA `(.L_x_671) ;  /* 0xfffffffc00a00947 */ /* 0x000fea000383ffff */
[----:B------:R-:W-:Y:S05]  /*a760*/  EXIT ;  /* 0x000000000000794d */ /* 0x000fea0003800000 */
.L_x_672:
        /* <DEDUP_REMOVED lines=9> */
.L_x_3235:


//--------------------- .text._Z35group_norm_nhwc_bwd_one_pass_kernelI11Fp16IOFp32WLi64ELi42ELi672EEv26Group_norm_nhwc_bwd_params --------------------------
	.section	.text._Z35group_norm_nhwc_bwd_one_pass_kernelI11Fp16IOFp32WLi64ELi42ELi672EEv26Group_norm_nhwc_bwd_params,"ax",@progbits
	.align	128
        .global         _Z35group_norm_nhwc_bwd_one_pass_kernelI11Fp16IOFp32WLi64ELi42ELi672EEv26Group_norm_nhwc_bwd_params
        .type           _Z35group_norm_nhwc_bwd_one_pass_kernelI11Fp16IOFp32WLi64ELi42ELi672EEv26Group_norm_nhwc_bwd_params,@function
        .size           _Z35group_norm_nhwc_bwd_one_pass_kernelI11Fp16IOFp32WLi64ELi42ELi672EEv26Group_norm_nhwc_bwd_params,(.L_x_3236 - _Z35group_norm_nhwc_bwd_one_pass_kernelI11Fp16IOFp32WLi64ELi42ELi672EEv26Group_norm_nhwc_bwd_params)
        .other          _Z35group_norm_nhwc_bwd_one_pass_kernelI11Fp16IOFp32WLi64ELi42ELi672EEv26Group_norm_nhwc_bwd_params,@"STO_CUDA_ENTRY STV_DEFAULT"
_Z35group_norm_nhwc_bwd_one_pass_kernelI11Fp16IOFp32WLi64ELi42ELi672EEv26Group_norm_nhwc_bwd_params:
.text._Z35group_norm_nhwc_bwd_one_pass_kernelI11Fp16IOFp32WLi64ELi42ELi672EEv26Group_norm_nhwc_bwd_params:
        /* <DEDUP_REMOVED lines=50> */
.L_x_700:
        /* <DEDUP_REMOVED lines=45> */
[----:B------:R-:W-:Y:S02]  /*05f0*/  SHF.R.S32.HI R8, RZ, 0x1f, R30 ;  /* 0x0000001fff087819 */ /* 0x000fe4000001141e */
[----:B------:R-:W-:Y:S02]  /*0600*/  IADD3 R34, P2, R30, R15, RZ ;  /* 0x0000000f1e227210 */ /* 0x000fe40007f5e0ff */
[----:B------:R-:W-:-:S02]  /*0610*/  SHF.R.S32.HI R4, RZ, 0x1f, R5 ;  /* 0x0000001fff047819 */ /* 0x000fc40000011405 */
[----:B------:R-:W-:Y:S02]  /*0620*/  LEA.HI.X.SX32 R35, R15, R8, 0x1, P2 ;  /* 0x000000080f237211 */ /* 0x000fe400010f0eff */
[----:B------:R-:W0:Y:S01]  /*0630*/  @P1 LDC.64 R8, c[0x0][0x228] ;  /* 0x00008a00ff081b82 */ /* 0x000e220000000a00 */
[----:B------:R-:W-:Y:S02]  /*0640*/  IMAD R4, R4, UR8, RZ ;  /* 0x0000000804047c24 */ /* 0x000fe4000f8e02ff */
[----:B------:R-:W-:-:S05]  /*0650*/  IMAD.WIDE.U32 R34, R5, UR8, R34 ;  /* 0x0000000805227c25 */ /* 0x000fca000f8e0022 */
[----:B------:R-:W4:Y:S01]  /*0660*/  @!P0 LDC.64 R12, c[0x0][0x288] ;  /* 0x0000a200ff0c8b82 */ /* 0x000f220000000a00 */
[----:B------:R-:W-:Y:S01]  /*0670*/  IMAD R37, R5, UR9, R4 ;  /* 0x0000000905257c24 */ /* 0x000fe2000f8e0204 */
[----:B------:R-:W-:Y:S01]  /*0680*/  @P1 MOV R36, R34 ;  /* 0x0000002200241202 */ /* 0x000fe20000000f00 */
[----:B-1----:R-:W-:-:S03]  /*0690*/  @P1 IMAD R4, R23, R18, RZ ;  /* 0x0000001217041224 */ /* 0x002fc600078e02ff */
[----:B------:R-:W-:Y:S01]  /*06a0*/  IADD3 R37, R35, R37, RZ ;  /* 0x0000002523257210 */ /* 0x000fe20007ffe0ff */
[C---:B------:R-:W-:Y:S01]  /*06b0*/  @P1 IMAD R21, R29.reuse, R19, R4 ;  /* 0x000000131d151224 */ /* 0x040fe200078e0204 */
[----:B------:R-:W1:Y:S01]  /*06c0*/  @!P0 LDC.64 R10, c[0x0][0x230] ;  /* 0x00008c00ff0a8b82 */ /* 0x000e620000000a00 */
[----:B------:R-:W-:-:S07]  /*06d0*/  @P1 IMAD.WIDE.U32 R18, R29, R18, R36 ;  /* 0x000000121d121225 */ /* 0x000fce00078e0024 */
[----:B------:R-:W1:Y:S01]  /*06e0*/  @!P0 LDC.64 R4, c[0x0][0x228] ;  /* 0x00008a00ff048b82 */ /* 0x000e620000000a00 */
[----:B------:R-:W-:Y:S02]  /*06f0*/  @P1 IADD3 R19, R19, R21, RZ ;  /* 0x0000001513131210 */ /* 0x000fe40007ffe0ff */
[C---:B------:R-:W-:Y:S02]  /*0700*/  @P1 SHF.L.U32 R21, R18.reuse, 0x1, RZ ;  /* 0x0000000112151819 */ /* 0x040fe400000006ff */
[----:B------:R-:W-:Y:S02]  /*0710*/  @P1 SHF.L.U64.HI R14, R18, 0x1, R19 ;  /* 0x00000001120e1819 */ /* 0x000fe40000010213 */
[----:B------:R-:W-:Y:S01]  /*0720*/  @!P0 MOV R18, R34 ;  /* 0x0000002200128202 */ /* 0x000fe20000000f00 */
[----:B----4-:R-:W-:Y:S01]  /*0730*/  @!P0 IMAD R20, R3, R12, RZ ;  /* 0x0000000c03148224 */ /* 0x010fe200078e02ff */
[----:B------:R-:W-:-:S03]  /*0740*/  @!P0 MOV R19, R37 ;  /* 0x0000002500138202 */ /* 0x000fc60000000f00 */
[C---:B------:R-:W-:Y:S02]  /*0750*/  @!P0 IMAD R13, R28.reuse, R13, R20 ;  /* 0x0000000d1c0d8224 */ /* 0x040fe400078e0214 */
[----:B------:R-:W-:Y:S01]  /*0760*/  @!P0 IMAD.WIDE.U32 R18, R28, R12, R18 ;  /* 0x0000000c1c128225 */ /* 0x000fe200078e0012 */
[----:B--2---:R-:W-:-:S04]  /*0770*/  @P1 IADD3 R16, P2, R21, R16, RZ ;  /* 0x0000001015101210 */ /* 0x004fc80007f5e0ff */
[----:B------:R-:W-:Y:S02]  /*0780*/  @!P0 IADD3 R19, R19, R13, RZ ;  /* 0x0000000d13138210 */ /* 0x000fe40007ffe0ff */
[----:B------:R-:W-:Y:S02]  /*0790*/  @P1 IADD3.X R17, R14, R17, RZ, P2, !PT ;  /* 0x000000110e111210 */ /* 0x000fe400017fe4ff */
[----:B------:R-:W-:Y:S02]  /*07a0*/  @!P0 SHF.L.U32 R13, R18, 0x1, RZ ;  /* 0x00000001120d8819 */ /* 0x000fe400000006ff */
[----:B0-----:R-:W-:Y:S02]  /*07b0*/  @P1 IADD3 R12, P2, R21, R8, RZ ;  /* 0x00000008150c1210 */ /* 0x001fe40007f5e0ff */
[----:B------:R-:W-:Y:S02]  /*07c0*/  CS2R R26, SRZ ;  /* 0x00000000001a7805 */ /* 0x000fe4000001ff00 */
[----:B-1----:R-:W-:-:S02]  /*07d0*/  @!P0 IADD3 R8, P3, R13, R10, RZ ;  /* 0x0000000a0d088210 */ /* 0x002fc40007f7e0ff */
[----:B------:R-:W-:Y:S02]  /*07e0*/  CS2R R24, SRZ ;  /* 0x0000000000187805 */ /* 0x000fe4000001ff00 */
[----:B------:R-:W-:Y:S02]  /*07f0*/  @!P0 IADD3 R4, P4, R13, R4, RZ ;  /* 0x000000040d048210 */ /* 0x000fe40007f9e0ff */
[----:B------:R-:W-:Y:S01]  /*0800*/  @P1 IADD3.X R13, R14, R9, RZ, P2, !PT ;  /* 0x000000090e0d1210 */ /* 0x000fe200017fe4ff */
[----:B------:R-:W5:Y:S04]  /*0810*/  @P1 LDG.E R26, desc[UR14][R16.64] ;  /* 0x0000000e101a1981 */ /* 0x000f68000c1e1900 */
[----:B------:R-:W5:Y:S01]  /*0820*/  @P1 LDG.E R25, desc[UR14][R12.64] ;  /* 0x0000000e0c191981 */ /* 0x000f62000c1e1900 */
[----:B------:R-:W-:-:S04]  /*0830*/  @!P0 SHF.L.U64.HI R18, R18, 0x1, R19 ;  /* 0x0000000112128819 */ /* 0x000fc80000010213 */
[C---:B------:R-:W-:Y:S02]  /*0840*/  @!P0 IADD3.X R9, R18.reuse, R11, RZ, P3, !PT ;  /* 0x0000000b12098210 */ /* 0x040fe40001ffe4ff */
[----:B------:R-:W-:-:S03]  /*0850*/  @!P0 IADD3.X R5, R18, R5, RZ, P4, !PT ;  /* 0x0000000512058210 */ /* 0x000fc600027fe4ff */
[----:B------:R-:W5:Y:S04]  /*0860*/  @!P0 LDG.E R27, desc[UR14][R8.64] ;  /* 0x0000000e081b8981 */ /* 0x000f68000c1e1900 */
[----:B------:R0:W5:Y:S01]  /*0870*/  @!P0 LDG.E R24, desc[UR14][R4.64] ;  /* 0x0000000e04188981 */ /* 0x000162000c1e1900 */
[----:B------:R-:W-:Y:S01]  /*0880*/  UMOV UR13, 0x3f800000 ;  /* 0x3f800000000d7882 */ /* 0x000fe20000000000 */
[----:B------:R-:W-:Y:S01]  /*0890*/  BSSY B0, `(.L_x_674) ;  /* 0x000001a000007945 */ /* 0x000fe20003800000 */
        /* <DEDUP_REMOVED lines=25> */
.L_x_675:
[----:B------:R-:W-:Y:S05]  /*0a30*/  BSYNC B0 ;  /* 0x0000000000007941 */ /* 0x000fea0003800000 */
.L_x_674:
[----:B------:R-:W-:Y:S01]  /*0a40*/  ISETP.NE.AND P2, PT, RZ, UR18, PT ;  /* 0x00000012ff007c0c */ /* 0x000fe2000bf45270 */
[--C-:B0----5:R-:W-:Y:S02]  /*0a50*/  HADD2.F32 R9, -RZ, R26.reuse.H0_H0 ;  /* 0x2000001aff097230 */ /* 0x121fe40000004100 */
[----:B------:R-:W-:Y:S02]  /*0a60*/  HADD2.F32 R10, -RZ, R26.H1_H1 ;  /* 0x3000001aff0a7230 */ /* 0x000fe40000004100 */
[----:B------:R-:W-:Y:S02]  /*0a70*/  HADD2.F32 R15, -RZ, R27.H0_H0 ;  /* 0x2000001bff0f7230 */ /* 0x000fe40000004100 */
[----:B------:R-:W-:Y:S01]  /*0a80*/  FADD.FTZ R9, R9, -UR19 ;  /* 0x8000001309097e21 */ /* 0x000fe20008010000 */
[--C-:B------:R-:W-:Y:S02]  /*0a90*/  HADD2.F32 R14, -RZ, R25.reuse.H0_H0 ;  /* 0x20000019ff0e7230 */ /* 0x100fe40000004100 */
[----:B------:R-:W-:Y:S01]  /*0aa0*/  FADD.FTZ R10, R10, -UR19 ;  /* 0x800000130a0a7e21 */ /* 0x000fe20008010000 */
[----:B------:R-:W-:-:S02]  /*0ab0*/  HADD2.F32 R13, -RZ, R25.H1_H1 ;  /* 0x30000019ff0d7230 */ /* 0x000fc40000004100 */
[----:B------:R-:W-:Y:S01]  /*0ac0*/  FADD.FTZ R15, R15, -UR19 ;  /* 0x800000130f0f7e21 */ /* 0x000fe20008010000 */
[----:B------:R-:W-:Y:S02]  /*0ad0*/  HADD2.F32 R8, -RZ, R27.H1_H1 ;  /* 0x3000001bff087230 */ /* 0x000fe40000004100 */
[----:B------:R-:W-:Y:S01]  /*0ae0*/  FMUL.FTZ R9, R9, UR13 ;  /* 0x0000000d09097c20 */ /* 0x000fe20008410000 */
[--C-:B------:R-:W-:Y:S02]  /*0af0*/  HADD2.F32 R11, -RZ, R24.reuse.H0_H0 ;  /* 0x20000018ff0b7230 */ /* 0x100fe40000004100 */
[----:B------:R-:W-:Y:S01]  /*0b00*/  FMUL.FTZ R10, R10, UR13 ;  /* 0x0000000d0a0a7c20 */ /* 0x000fe20008410000 */
[----:B------:R-:W-:Y:S01]  /*0b10*/  HADD2.F32 R12, -RZ, R24.H1_H1 ;  /* 0x30000018ff0c7230 */ /* 0x000fe20000004100 */
        /* <DEDUP_REMOVED lines=19> */
.L_x_676:
[----:B------:R-:W-:Y:S01]  /*0c50*/  FMUL.FTZ R16, R14, R4 ;  /* 0x000000040e107220 */ /* 0x000fe20000410000 */
[----:B------:R-:W-:Y:S01]  /*0c60*/  FADD.FTZ R18, R8, -UR19 ;  /* 0x8000001308127e21 */ /* 0x000fe20008010000 */
[----:B------:R-:W-:Y:S01]  /*0c70*/  FMUL.FTZ R15, R15, UR13 ;  /* 0x0000000d0f0f7c20 */ /* 0x000fe20008410000 */
[----:B------:R-:W-:Y:S01]  /*0c80*/  FMUL.FTZ R8, R13, R5 ;  /* 0x000000050d087220 */ /* 0x000fe20000410000 */
[----:B------:R-:W-:Y:S01]  /*0c90*/  FFMA.FTZ R17, R9, R16, RZ ;  /* 0x0000001009117223 */ /* 0x000fe200000100ff */
[----:B------:R-:W-:Y:S01]  /*0ca0*/  FADD.FTZ R19, RZ, R16 ;  /* 0x00000010ff137221 */ /* 0x000fe20000010000 */
[----:B------:R-:W-:Y:S01]  /*0cb0*/  FMUL.FTZ R16, R18, UR13 ;  /* 0x0000000d12107c20 */ /* 0x000fe20008410000 */
[----:B------:R-:W-:Y:S06]  /*0cc0*/  @!P2 BRA `(.L_x_677) ;  /* 0x000000000048a947 */ /* 0x000fec0003800000 */
[----:B------:R-:W-:Y:S01]  /*0cd0*/  FFMA.FTZ R18, R15, R4, R6 ;  /* 0x000000040f127223 */ /* 0x000fe20000010006 */
[----:B------:R-:W-:-:S03]  /*0ce0*/  FFMA.FTZ R20, R16, R5, R7 ;  /* 0x0000000510147223 */ /* 0x000fc60000010007 */
[----:B------:R-:W-:-:S06]  /*0cf0*/  FMUL.FTZ R21, R18, -1.4426950216293334961 ;  /* 0xbfb8aa3b12157820 */ /* 0x000fcc0000410000 */
[----:B------:R-:W0:Y:S02]  /*0d00*/  MUFU.EX2 R21, R21 ;  /* 0x0000001500157308 */ /* 0x000e240000000800 */
[----:B0-----:R-:W-:-:S06]  /*0d10*/  FADD.FTZ R32, R21, 1 ;  /* 0x3f80000015207421 */ /* 0x001fcc0000010000 */
[----:B------:R-:W0:Y:S02]  /*0d20*/  MUFU.RCP R32, R32 ;  /* 0x0000002000207308 */ /* 0x000e240000001000 */
[----:B0-----:R-:W-:Y:S01]  /*0d30*/  FADD.FTZ R33, -R32, 1 ;  /* 0x3f80000020217421 */ /* 0x001fe20000010100 */
[----:B------:R-:W-:-:S03]  /*0d40*/  FMUL.FTZ R11, R11, R32 ;  /* 0x000000200b0b7220 */ /* 0x000fc60000410000 */
[----:B------:R-:W-:Y:S01]  /*0d50*/  FFMA.FTZ R18, R18, R33, 1 ;  /* 0x3f80000012127423 */ /* 0x000fe20000010021 */
[----:B------:R-:W-:-:S03]  /*0d60*/  FMUL.FTZ R33, R20, -1.4426950216293334961 ;  /* 0xbfb8aa3b14217820 */ /* 0x000fc60000410000 */
[----:B------:R-:W-:-:S03]  /*0d70*/  FMUL.FTZ R11, R11, R18 ;  /* 0x000000120b0b7220 */ /* 0x000fc60000410000 */
[----:B------:R-:W0:Y:S02]  /*0d80*/  MUFU.EX2 R33, R33 ;  /* 0x0000002100217308 */ /* 0x000e240000000800 */
[----:B0-----:R-:W-:-:S06]  /*0d90*/  FADD.FTZ R33, R33, 1 ;  /* 0x3f80000021217421 */ /* 0x001fcc0000010000 */
[----:B------:R-:W0:Y:S02]  /*0da0*/  MUFU.RCP R33, R33 ;  /* 0x0000002100217308 */ /* 0x000e240000001000 */
[----:B0-----:R-:W-:Y:S01]  /*0db0*/  FADD.FTZ R21, -R33, 1 ;  /* 0x3f80000021157421 */ /* 0x001fe20000010100 */
[----:B------:R-:W-:-:S03]  /*0dc0*/  FMUL.FTZ R12, R12, R33 ;  /* 0x000000210c0c7220 */ /* 0x000fc60000410000 */
[----:B------:R-:W-:-:S04]  /*0dd0*/  FFMA.FTZ R21, R20, R21, 1 ;  /* 0x3f80000014157423 */ /* 0x000fc80000010015 */
[----:B------:R-:W-:-:S07]  /*0de0*/  FMUL.FTZ R12, R12, R21 ;  /* 0x000000150c0c7220 */ /* 0x000fce0000410000 */
.L_x_677:
[----:B------:R-:W-:Y:S01]  /*0df0*/  FFMA.FTZ R18, R10, R8, R17 ;  /* 0x000000080a127223 */ /* 0x000fe20000010011 */
[----:B------:R-:W-:Y:S01]  /*0e00*/  FADD.FTZ R19, R8, R19 ;  /* 0x0000001308137221 */ /* 0x000fe20000010000 */
[----:B------:R-:W-:Y:S01]  /*0e10*/  FMUL.FTZ R8, R11, R4 ;  /* 0x000000040b087220 */ /* 0x000fe20000410000 */
[----:B------:R-:W-:Y:S01]  /*0e20*/  FMUL.FTZ R21, R12, R5 ;  /* 0x000000050c157220 */ /* 0x000fe20000410000 */
[----:B------:R-:W-:Y:S01]  /*0e30*/  ISETP.GT.AND P0, PT, R22, 0x1e, PT ;  /* 0x0000001e1600780c */ /* 0x000fe20003f04270 */
[----:B------:R-:W0:Y:S01]  /*0e40*/  S2UR UR17, SR_CgaCtaId ;  /* 0x00000000001179c3 */ /* 0x000e220000008800 */
[----:B------:R-:W-:Y:S01]  /*0e50*/  FFMA.FTZ R17, R15, R8, R18 ;  /* 0x000000080f117223 */ /* 0x000fe20000010012 */
[----:B------:R-:W-:Y:S01]  /*0e60*/  FADD.FTZ R8, R19, R8 ;  /* 0x0000000813087221 */ /* 0x000fe20000010000 */
[----:B------:R-:W-:Y:S01]  /*0e70*/  UMOV UR9, 0x400 ;  /* 0x0000040000097882 */ /* 0x000fe20000000000 */
[----:B------:R-:W-:Y:S01]  /*0e80*/  FFMA.FTZ R18, R9, R14, RZ ;  /* 0x0000000e09127223 */ /* 0x000fe200000100ff */
[----:B------:R-:W-:Y:S01]  /*0e90*/  FFMA.FTZ R20, R16, R21, R17 ;  /* 0x0000001510147223 */ /* 0x000fe20000010011 */
[----:B------:R-:W-:Y:S01]  /*0ea0*/  FADD.FTZ R21, R21, R8 ;  /* 0x0000000815157221 */ /* 0x000fe20000010000 */
[----:B------:R-:W-:Y:S01]  /*0eb0*/  UIADD3 UR8, UR9, 0xd0, URZ ;  /* 0x000000d009087890 */ /* 0x000fe2000fffe03f */
[----:B------:R-:W-:Y:S01]  /*0ec0*/  FFMA.FTZ R9, R10, R13, RZ ;  /* 0x0000000d0a097223 */ /* 0x000fe200000100ff */
[----:B------:R-:W-:Y:S01]  /*0ed0*/  FADD.FTZ R10, RZ, R14 ;  /* 0x0000000eff0a7221 */ /* 0x000fe20000010000 */
[----:B------:R-:W1:Y:S01]  /*0ee0*/  SHFL.DOWN PT, R17, R20, 0x1, 0x1f ;  /* 0x08201f0014117f89 */ /* 0x000e6200000e0000 */
[C---:B------:R-:W-:Y:S01]  /*0ef0*/  ISETP.NE.AND P3, PT, R31.reuse, RZ, PT ;  /* 0x000000ff1f00720c */ /* 0x040fe20003f65270 */
[----:B------:R-:W-:Y:S01]  /*0f00*/  FADD.FTZ R13, RZ, R13 ;  /* 0x0000000dff0d7221 */ /* 0x000fe20000010000 */
[----:B------:R-:W-:Y:S01]  /*0f10*/  FADD.FTZ R10, R10, R11 ;  /* 0x0000000b0a0a7221 */ /* 0x000fe20000010000 */
[----:B------:R-:W2:Y:S01]  /*0f20*/  SHFL.DOWN PT, R8, R21, 0x1, 0x1f ;  /* 0x08201f0015087f89 */ /* 0x000ea200000e0000 */
[----:B------:R-:W-:Y:S01]  /*0f30*/  FFMA.FTZ R9, R16, R12, R9 ;  /* 0x0000000c10097223 */ /* 0x000fe20000010009 */
        /* <DEDUP_REMOVED lines=27> */
[----:B------:R-:W-:Y:S01]  /*10f0*/  FFMA.FTZ R8, R15, R11, R18 ;  /* 0x0000000b0f087223 */ /* 0x000fe20000010012 */
[----:B------:R-:W-:-:S05]  /*1100*/  FADD.FTZ R11, R13, R12 ;  /* 0x0000000c0d0b7221 */ /* 0x000fca0000010000 */
        /* <DEDUP_REMOVED lines=55> */
.L_x_679:
[----:B------:R-:W-:Y:S05]  /*1480*/  BSYNC B0 ;  /* 0x0000000000007941 */ /* 0x000fea0003800000 */
.L_x_678:
        /* <DEDUP_REMOVED lines=158> */
.L_x_681:
[----:B------:R-:W-:Y:S05]  /*1e70*/  BSYNC B0 ;  /* 0x0000000000007941 */ /* 0x000fea0003800000 */
.L_x_680:
[----:B------:R-:W1:Y:S01]  /*1e80*/  LDC R14, c[0x0][0xc] ;  /* 0x00000300ff0e7b82 */ /* 0x000e620000000800 */
[----:B------:R-:W-:Y:S01]  /*1e90*/  IMAD R13, R2, 0x15, R31 ;  /* 0x00000015020d7824 */ /* 0x000fe200078e021f */
[----:B------:R-:W-:Y:S06]  /*1ea0*/  BSSY B0, `(.L_x_682) ;  /* 0x0000012000007945 */ /* 0x000fec0003800000 */
        /* <DEDUP_REMOVED lines=8> */
[----:B0-----:R-:W-:-:S04]  /*1f30*/  LEA R32, P4, R33, R16, 0x2 ;  /* 0x0000001021207211 */ /* 0x001fc800078810ff */
[----:B------:R-:W-:-:S05]  /*1f40*/  IADD3.X R33, R17, UR11, RZ, P4, !PT ;  /* 0x0000000b11217c10 */ /* 0x000fca000a7fe4ff */
[----:B------:R3:W-:Y:S01]  /*1f50*/  REDG.E.ADD.F32.FTZ.RN.STRONG.GPU desc[UR14][R32.64], R9 ;  /* 0x00000009200079a6 */ /* 0x0007e2000c10f38e */
[CC--:B-1----:R-:W-:Y:S02]  /*1f60*/  LEA R18, P5, R12.reuse, R16.reuse, 0x2 ;  /* 0x000000100c127211 */ /* 0x0c2fe400078a10ff */
[----:B--2---:R-:W-:Y:S02]  /*1f70*/  LEA R16, P6, R15, R16, 0x2 ;  /* 0x000000100f107211 */ /* 0x004fe400078c10ff */
[----:B------:R-:W-:Y:S02]  /*1f80*/  LEA.HI.X R19, R12, R17, R13, 0x2, P5 ;  /* 0x000000110c137211 */ /* 0x000fe400028f140d */
[----:B------:R-:W-:-:S03]  /*1f90*/  IADD3.X R17, R17, UR10, RZ, P6, !PT ;  /* 0x0000000a11117c10 */ /* 0x000fc6000b7fe4ff */
[----:B------:R3:W-:Y:S04]  /*1fa0*/  REDG.E.ADD.F32.FTZ.RN.STRONG.GPU desc[UR14][R18.64], R10 ;  /* 0x0000000a120079a6 */ /* 0x0007e8000c10f38e */
[----:B------:R3:W-:Y:S02]  /*1fb0*/  REDG.E.ADD.F32.FTZ.RN.STRONG.GPU desc[UR14][R16.64], R11 ;  /* 0x0000000b100079a6 */ /* 0x0007e4000c10f38e */
.L_x_683:
[----:B------:R-:W-:Y:S05]  /*1fc0*/  BSYNC B0 ;  /* 0x0000000000007941 */ /* 0x000fea0003800000 */
.L_x_682:
[----:B------:R-:W-:Y:S05]  /*1fd0*/  @!P0 BRA `(.L_x_684) ;  /* 0x0000001000908947 */ /* 0x000fea0003800000 */
[----:B------:R-:W1:Y:S01]  /*1fe0*/  LDC R15, c[0x0][0x10] ;  /* 0x00000400ff0f7b82 */ /* 0x000e620000000800 */
[----:B------:R-:W2:Y:S01]  /*1ff0*/  S2R R2, SR_CTAID.Y ;  /* 0x0000000000027919 */ /* 0x000ea20000002600 */
[----:B------:R-:W-:-:S06]  /*2000*/  ULOP3.LUT UR8, UR4, 0x1, URZ, 0xc0, !UPT ;  /* 0x0000000104087892 */ /* 0x000fcc000f8ec03f */
[----:B0--3--:R-:W0:Y:S08]  /*2010*/  LDC.64 R8, c[0x0][0x258] ;  /* 0x00009600ff087b82 */ /* 0x009e300000000a00 */
        /* <DEDUP_REMOVED lines=29> */
.L_x_686:
[----:B------:R-:W2:Y:S04]  /*21f0*/  LDG.E.STRONG.GPU R10, desc[UR14][R8.64] ;  /* 0x0000000e080a7981 */ /* 0x000ea8000c1ef900 */
[----:B--2---:R-:W-:Y:S01]  /*2200*/  CCTL.IVALL ;  /* 0x00000000ff00798f */ /* 0x004fe20002000000 */
[----:B------:R-:W-:Y:S05]  /*2210*/  YIELD ;  /* 0x0000000000007946 */ /* 0x000fea0003800000 */
[----:B------:R-:W-:-:S13]  /*2220*/  ISETP.NE.AND P0, PT, R10, R13, PT ;  /* 0x0000000d0a00720c */ /* 0x000fda0003f05270 */
[----:B------:R-:W-:Y:S05]  /*2230*/  @P0 BRA `(.L_x_686) ;  /* 0xfffffffc00ec0947 */ /* 0x000fea000383ffff */
.L_x_685:
        /* <DEDUP_REMOVED lines=17> */
.L_x_690:
[----:B------:R-:W-:-:S13]  /*2350*/  ISETP.EQ.OR P6, PT, R17, UR16, P3 ;  /* 0x0000001011007c0c */ /* 0x000fda0009fc2670 */
[----:B------:R-:W-:-:S04]  /*2360*/  @!P6 IMAD R11, R15, R17, R2 ;  /* 0x000000110f0be224 */ /* 0x000fc800078e0202 */
[----:B------:R-:W-:-:S05]  /*2370*/  @!P6 IMAD.WIDE.U32 R10, R11, 0x8, R18 ;  /* 0x000000080b0ae825 */ /* 0x000fca00078e0012 */
[----:B------:R-:W2:Y:S01]  /*2380*/  @!P6 LDG.E.64 R8, desc[UR14][R10.64] ;  /* 0x0000000e0a08e981 */ /* 0x000ea2000c1e1b00 */
[C---:B------:R-:W-:Y:S02]  /*2390*/  IADD3 R13, R17.reuse, 0x1, RZ ;  /* 0x00000001110d7810 */ /* 0x040fe40007ffe0ff */
[----:B------:R-:W-:Y:S02]  /*23a0*/  IADD3 R32, R17, 0x2, RZ ;  /* 0x0000000211207810 */ /* 0x000fe40007ffe0ff */
[----:B------:R-:W-:Y:S02]  /*23b0*/  ISETP.EQ.OR P4, PT, R13, UR16, P3 ;  /* 0x000000100d007c0c */ /* 0x000fe40009f82670 */
[----:B------:R-:W-:Y:S02]  /*23c0*/  ISETP.EQ.OR P5, PT, R32, UR16, P3 ;  /* 0x0000001020007c0c */ /* 0x000fe40009fa2670 */
[----:B------:R-:W-:-:S09]  /*23d0*/  IADD3 R12, R17, 0x3, RZ ;  /* 0x00000003110c7810 */ /* 0x000fd20007ffe0ff */
[----:B------:R-:W-:Y:S02]  /*23e0*/  @!P4 IMAD R13, R15, R13, R2 ;  /* 0x0000000d0f0dc224 */ /* 0x000fe400078e0202 */
[----:B--2---:R-:W-:Y:S01]  /*23f0*/  @!P6 FADD.FTZ R20, R20, R8 ;  /* 0x000000081414e221 */ /* 0x004fe20000010000 */
        /* <DEDUP_REMOVED lines=10> */
[C---:B------:R-:W-:Y:S02]  /*24a0*/  IADD3 R32, R17.reuse, 0x4, RZ ;  /* 0x0000000411207810 */ /* 0x040fe40007ffe0ff */
[----:B------:R-:W-:Y:S01]  /*24b0*/  IADD3 R33, R17, 0x5, RZ ;  /* 0x0000000511217810 */ /* 0x000fe20007ffe0ff */
[----:B--2---:R-:W-:Y:S01]  /*24c0*/  @!P4 FADD.FTZ R20, R20, R8 ;  /* 0x000000081414c221 */ /* 0x004fe20000010000 */
[----:B------:R-:W-:Y:S01]  /*24d0*/  @!P4 FADD.FTZ R21, R21, R9 ;  /* 0x000000091515c221 */ /* 0x000fe20000010000 */
[----:B------:R-:W-:Y:S02]  /*24e0*/  ISETP.EQ.OR P4, PT, R32, UR16, P3 ;  /* 0x0000001020007c0c */ /* 0x000fe40009f82670 */
[----:B---3--:R-:W-:Y:S01]  /*24f0*/  @!P5 FADD.FTZ R20, R20, R10 ;  /* 0x0000000a1414d221 */ /* 0x008fe20000010000 */
[----:B------:R-:W-:Y:S01]  /*2500*/  @!P5 FADD.FTZ R21, R21, R11 ;  /* 0x0000000b1515d221 */ /* 0x000fe20000010000 */
[----:B------:R-:W-:-:S09]  /*2510*/  ISETP.EQ.OR P5, PT, R33, UR16, P3 ;  /* 0x0000001021007c0c */ /* 0x000fd20009fa2670 */
[----:B------:R-:W-:Y:S02]  /*2520*/  @!P4 IMAD R9, R15, R32, R2 ;  /* 0x000000200f09c224 */ /* 0x000fe400078e0202 */
[----:B----4-:R-:W-:Y:S01]  /*2530*/  @!P6 FADD.FTZ R20, R20, R12 ;  /* 0x0000000c1414e221 */ /* 0x010fe20000010000 */
[----:B------:R-:W-:Y:S01]  /*2540*/  IADD3 R12, R17, 0x6, RZ ;  /* 0x00000006110c7810 */ /* 0x000fe20007ffe0ff */
[----:B------:R-:W-:Y:S01]  /*2550*/  @!P6 FADD.FTZ R21, R21, R13 ;  /* 0x0000000d1515e221 */ /* 0x000fe20000010000 */
[----:B------:R-:W-:Y:S02]  /*2560*/  @!P4 IMAD.WIDE.U32 R8, R9, 0x8, R18 ;  /* 0x000000080908c825 */ /* 0x000fe400078e0012 */
[----:B------:R-:W-:Y:S02]  /*2570*/  ISETP.EQ.OR P6, PT, R12, UR16, P3 ;  /* 0x000000100c007c0c */ /* 0x000fe40009fc2670 */
[----:B------:R-:W-:Y:S02]  /*2580*/  @!P5 IMAD R11, R15, R33, R2 ;  /* 0x000000210f0bd224 */ /* 0x000fe400078e0202 */
[----:B------:R-:W2:Y:S02]  /*2590*/  @!P4 LDG.E.64 R8, desc[UR14][R8.64] ;  /* 0x0000000e0808c981 */ /* 0x000ea4000c1e1b00 */
[----:B------:R-:W-:-:S06]  /*25a0*/  @!P5 IMAD.WIDE.U32 R10, R11, 0x8, R18 ;  /* 0x000000080b0ad825 */ /* 0x000fcc00078e0012 */
[----:B------:R-:W3:Y:S01]  /*25b0*/  @!P5 LDG.E.64 R10, desc[UR14][R10.64] ;  /* 0x0000000e0a0ad981 */ /* 0x000ee2000c1e1b00 */
[----:B------:R-:W-:-:S04]  /*25c0*/  @!P6 IMAD R13, R15, R12, R2 ;  /* 0x0000000c0f0de224 */ /* 0x000fc800078e0202 */
        /* <DEDUP_REMOVED lines=13> */
[----:B------:R-:W-:-:S04]  /*26a0*/  @!P4 IMAD.WIDE.U32 R8, R9, 0x8, R18 ;  /* 0x000000080908c825 */ /* 0x000fc800078e0012 */
[----:B------:R-:W-:Y:S01]  /*26b0*/  @!P6 FADD.FTZ R21, R21, R13 ;  /* 0x0000000d1515e221 */ /* 0x000fe20000010000 */
[----:B------:R-:W-:Y:S01]  /*26c0*/  ISETP.EQ.OR P6, PT, R12, UR16, P3 ;  /* 0x000000100c007c0c */ /* 0x000fe20009fc2670 */
[----:B------:R-:W-:Y:S01]  /*26d0*/  @!P5 IMAD R11, R15, R33, R2 ;  /* 0x000000210f0bd224 */ /* 0x000fe200078e0202 */
[----:B------:R-:W2:Y:S03]  /*26e0*/  @!P4 LDG.E.64 R8, desc[UR14][R8.64] ;  /* 0x0000000e0808c981 */ /* 0x000ea6000c1e1b00 */
[----:B------:R-:W-:-:S06]  /*26f0*/  @!P5 IMAD.WIDE.U32 R10, R11, 0x8, R18 ;  /* 0x000000080b0ad825 */ /* 0x000fcc00078e0012 */
[----:B------:R-:W3:Y:S02]  /*2700*/  @!P5 LDG.E.64 R10, desc[UR14][R10.64] ;  /* 0x0000000e0a0ad981 */ /* 0x000ee4000c1e1b00 */
        /* <DEDUP_REMOVED lines=10> */
[----:B------:R-:W-:-:S04]  /*27b0*/  IADD3 R11, R17, 0xb, RZ ;  /* 0x0000000b110b7810 */ /* 0x000fc80007ffe0ff */
[----:B------:R-:W-:Y:S01]  /*27c0*/  ISETP.EQ.OR P4, PT, R11, UR16, P3 ;  /* 0x000000100b007c0c */ /* 0x000fe20009f82670 */
[----:B----4-:R-:W-:Y:S01]  /*27d0*/  @!P6 FADD.FTZ R20, R20, R12 ;  /* 0x0000000c1414e221 */ /* 0x010fe20000010000 */
[----:B------:R-:W-:Y:S01]  /*27e0*/  @!P6 FADD.FTZ R21, R21, R13 ;  /* 0x0000000d1515e221 */ /* 0x000fe20000010000 */
[----:B------:R-:W-:-:S04]  /*27f0*/  ISETP.EQ.OR P6, PT, R32, UR16, P3 ;  /* 0x0000001020007c0c */ /* 0x000fc80009fc2670 */
[----:B------:R-:W-:-:S04]  /*2800*/  @!P5 IMAD R9, R15, R33, R2 ;  /* 0x000000210f09d224 */ /* 0x000fc800078e0202 */
        /* <DEDUP_REMOVED lines=12> */
[----:B------:R-:W-:-:S03]  /*28d0*/  ISETP.EQ.OR P5, PT, R33, UR16, P3 ;  /* 0x0000001021007c0c */ /* 0x000fc60009fa2670 */
[----:B---3--:R-:W-:Y:S01]  /*28e0*/  @!P4 FADD.FTZ R21, R21, R11 ;  /* 0x0000000b1515c221 */ /* 0x008fe20000010000 */
[----:B------:R-:W-:Y:S01]  /*28f0*/  IADD3 R11, R17, 0xe, RZ ;  /* 0x0000000e110b7810 */ /* 0x000fe20007ffe0ff */
[----:B------:R-:W-:-:S03]  /*2900*/  @!P4 FADD.FTZ R20, R20, R10 ;  /* 0x0000000a1414c221 */ /* 0x000fc60000010000 */
[----:B------:R-:W-:-:S05]  /*2910*/  ISETP.EQ.OR P4, PT, R11, UR16, P3 ;  /* 0x000000100b007c0c */ /* 0x000fca0009f82670 */
[----:B------:R-:W-:Y:S02]  /*2920*/  @!P5 IMAD R9, R15, R33, R2 ;  /* 0x000000210f09d224 */ /* 0x000fe400078e0202 */
[----:B----4-:R-:W-:Y:S01]  /*2930*/  @!P6 FADD.FTZ R20, R20, R12 ;  /* 0x0000000c1414e221 */ /* 0x010fe20000010000 */
[----:B------:R-:W-:Y:S01]  /*2940*/  @!P6 FADD.FTZ R21, R21, R13 ;  /* 0x0000000d1515e221 */ /* 0x000fe20000010000 */
[----:B------:R-:W-:Y:S01]  /*2950*/  ISETP.EQ.OR P6, PT, R32, UR16, P3 ;  /* 0x0000001020007c0c */ /* 0x000fe20009fc2670 */
[----:B------:R-:W-:-:S06]  /*2960*/  @!P5 IMAD.WIDE.U32 R8, R9, 0x8, R18 ;  /* 0x000000080908d825 */ /* 0x000fcc00078e0012 */
[----:B------:R-:W2:Y:S01]  /*2970*/  @!P5 LDG.E.64 R8, desc[UR14][R8.64] ;  /* 0x0000000e0808d981 */ /* 0x000ea2000c1e1b00 */
[----:B------:R-:W-:-:S04]  /*2980*/  @!P4 IMAD R11, R15, R11, R2 ;  /* 0x0000000b0f0bc224 */ /* 0x000fc800078e0202 */
        /* <DEDUP_REMOVED lines=15> */
.L_x_689:
[----:B------:R-:W-:-:S13]  /*2a80*/  ISETP.GT.AND P4, PT, R16, 0x4, PT ;  /* 0x000000041000780c */ /* 0x000fda0003f84270 */
[----:B------:R-:W-:Y:S05]  /*2a90*/  @!P4 BRA `(.L_x_691) ;  /* 0x0000000000ecc947 */ /* 0x000fea0003800000 */
[C---:B------:R-:W-:Y:S02]  /*2aa0*/  ISETP.EQ.OR P0, PT, R17.reuse, UR16, P3 ;  /* 0x0000001011007c0c */ /* 0x040fe40009f02670 */
[----:B------:R-:W-:-:S11]  /*2ab0*/  IADD3 R13, R17, 0x1, RZ ;  /* 0x00000001110d7810 */ /* 0x000fd60007ffe0ff */
[----:B------:R-:W-:-:S04]  /*2ac0*/  @!P0 IMAD R9, R17, R15, R2 ;  /* 0x0000000f11098224 */ /* 0x000fc800078e0202 */
[----:B------:R-:W-:Y:S01]  /*2ad0*/  @!P0 IMAD.WIDE.U32 R8, R9, 0x8, R18 ;  /* 0x0000000809088825 */ /* 0x000fe200078e0012 */
[----:B------:R-:W-:-:S05]  /*2ae0*/  ISETP.EQ.OR P4, PT, R13, UR16, P3 ;  /* 0x000000100d007c0c */ /* 0x000fca0009f82670 */
[----:B------:R-:W2:Y:S08]  /*2af0*/  @!P0 LDG.E.64 R8, desc[UR14][R8.64] ;  /* 0x0000000e08088981 */ /* 0x000eb0000c1e1b00 */
        /* <DEDUP_REMOVED lines=17> */
[----:B---3--:R-:W-:-:S05]  /*2c10*/  @!P4 FADD.FTZ R21, R21, R13 ;  /* 0x0000000d1515c221 */ /* 0x008fca0000010000 */
[----:B------:R-:W-:Y:S02]  /*2c20*/  @!P0 IMAD R13, R15, R17, R2 ;  /* 0x000000110f0d8224 */ /* 0x000fe400078e0202 */
[----:B------:R-:W-:Y:S02]  /*2c30*/  @!P4 FADD.FTZ R20, R20, R12 ;  /* 0x0000000c1414c221 */ /* 0x000fe40000010000 */
[----:B------:R-:W-:-:S06]  /*2c40*/  @!P0 IMAD.WIDE.U32 R12, R13, 0x8, R18 ;  /* 0x000000080d0c8825 */ /* 0x000fcc00078e0012 */
[----:B------:R-:W3:Y:S01]  /*2c50*/  @!P0 LDG.E.64 R12, desc[UR14][R12.64] ;  /* 0x0000000e0c0c8981 */ /* 0x000ee2000c1e1b00 */
[----:B----4-:R-:W-:Y:S01]  /*2c60*/  @!P5 FADD.FTZ R20, R20, R10 ;  /* 0x0000000a1414d221 */ /* 0x010fe20000010000 */
[----:B------:R-:W-:Y:S01]  /*2c70*/  @!P5 FADD.FTZ R21, R21, R11 ;  /* 0x0000000b1515d221 */ /* 0x000fe20000010000 */
[----:B------:R-:W-:-:S04]  /*2c80*/  IADD3 R11, R17, 0x1, RZ ;  /* 0x00000001110b7810 */ /* 0x000fc80007ffe0ff */
[----:B------:R-:W-:Y:S02]  /*2c90*/  ISETP.EQ.OR P5, PT, R11, UR16, P3 ;  /* 0x000000100b007c0c */ /* 0x000fe40009fa2670 */
[----:B------:R-:W-:-:S04]  /*2ca0*/  IADD3 R10, R17, 0x3, RZ ;  /* 0x00000003110a7810 */ /* 0x000fc80007ffe0ff */
[----:B------:R-:W-:Y:S01]  /*2cb0*/  ISETP.EQ.OR P4, PT, R10, UR16, P3 ;  /* 0x000000100a007c0c */ /* 0x000fe20009f82670 */
[----:B--2---:R-:W-:Y:S01]  /*2cc0*/  @!P6 FADD.FTZ R20, R20, R8 ;  /* 0x000000081414e221 */ /* 0x004fe20000010000 */
[----:B------:R-:W-:Y:S01]  /*2cd0*/  IADD3 R8, R17, 0x2, RZ ;  /* 0x0000000211087810 */ /* 0x000fe20007ffe0ff */
[----:B------:R-:W-:-:S03]  /*2ce0*/  @!P6 FADD.FTZ R21, R21, R9 ;  /* 0x000000091515e221 */ /* 0x000fc60000010000 */
[----:B------:R-:W-:Y:S01]  /*2cf0*/  ISETP.EQ.OR P6, PT, R8, UR16, P3 ;  /* 0x0000001008007c0c */ /* 0x000fe20009fc2670 */
[----:B------:R-:W-:-:S12]  /*2d00*/  @!P5 IMAD R9, R15, R11, R2 ;  /* 0x0000000b0f09d224 */ /* 0x000fd800078e0202 */
[----:B------:R-:W-:Y:S02]  /*2d10*/  @!P6 IMAD R11, R15, R8, R2 ;  /* 0x000000080f0be224 */ /* 0x000fe400078e0202 */
[----:B------:R-:W-:-:S04]  /*2d20*/  @!P5 IMAD.WIDE.U32 R8, R9, 0x8, R18 ;  /* 0x000000080908d825 */ /* 0x000fc800078e0012 */
[----:B---3--:R-:W-:Y:S01]  /*2d30*/  @!P0 FADD.FTZ R21, R21, R13 ;  /* 0x0000000d15158221 */ /* 0x008fe20000010000 */
[----:B------:R-:W-:Y:S02]  /*2d40*/  @!P4 IMAD R13, R15, R10, R2 ;  /* 0x0000000a0f0dc224 */ /* 0x000fe400078e0202 */
[----:B------:R-:W-:Y:S01]  /*2d50*/  @!P6 IMAD.WIDE.U32 R10, R11, 0x8, R18 ;  /* 0x000000080b0ae825 */ /* 0x000fe200078e0012 */
[----:B------:R-:W2:Y:S03]  /*2d60*/  @!P5 LDG.E.64 R8, desc[UR14][R8.64] ;  /* 0x0000000e0808d981 */ /* 0x000ea6000c1e1b00 */
[----:B------:R-:W-:Y:S01]  /*2d70*/  @!P0 FADD.FTZ R20, R20, R12 ;  /* 0x0000000c14148221 */ /* 0x000fe20000010000 */
[----:B------:R-:W-:Y:S01]  /*2d80*/  @!P4 IMAD.WIDE.U32 R12, R13, 0x8, R18 ;  /* 0x000000080d0cc825 */ /* 0x000fe200078e0012 */
[----:B------:R-:W3:Y:S05]  /*2d90*/  @!P6 LDG.E.64 R10, desc[UR14][R10.64] ;  /* 0x0000000e0a0ae981 */ /* 0x000eea000c1e1b00 */
[----:B------:R-:W4:Y:S01]  /*2da0*/  @!P4 LDG.E.64 R12, desc[UR14][R12.64] ;  /* 0x0000000e0c0cc981 */ /* 0x000f22000c1e1b00 */
[----:B------:R-:W-:-:S02]  /*2db0*/  IADD3 R16, R16, -0x4, RZ ;  /* 0xfffffffc10107810 */ /* 0x000fc40007ffe0ff */
[----:B------:R-:W-:Y:S02]  /*2dc0*/  PLOP3.LUT P0, PT, PT, PT, PT, 0x8, 0x0 ;  /* 0x000000000000781c */ /* 0x000fe40003f0e170 */
        /* <DEDUP_REMOVED lines=8> */
.L_x_691:
[----:B------:R-:W-:-:S13]  /*2e50*/  ISETP.NE.OR P0, PT, R16, RZ, P0 ;  /* 0x000000ff1000720c */ /* 0x000fda0000705670 */
[----:B------:R-:W-:Y:S05]  /*2e60*/  @!P0 BRA `(.L_x_687) ;  /* 0x00000000007c8947 */ /* 0x000fea0003800000 */
.L_x_688:
[----:B------:R-:W-:-:S13]  /*2e70*/  ISETP.EQ.OR P5, PT, R17, UR16, P3 ;  /* 0x0000001011007c0c */ /* 0x000fda0009fa2670 */
[----:B------:R-:W-:-:S04]  /*2e80*/  @!P5 IMAD R11, R15, R17, R2 ;  /* 0x000000110f0bd224 */ /* 0x000fc800078e0202 */
[----:B------:R-:W-:-:S05]  /*2e90*/  @!P5 IMAD.WIDE.U32 R10, R11, 0x8, R18 ;  /* 0x000000080b0ad825 */ /* 0x000fca00078e0012 */
[----:B------:R0:W2:Y:S01]  /*2ea0*/  @!P5 LDG.E.64 R8, desc[UR14][R10.64] ;  /* 0x0000000e0a08d981 */ /* 0x0000a2000c1e1b00 */
[C---:B------:R-:W-:Y:S02]  /*2eb0*/  IADD3 R13, R17.reuse, 0x1, RZ ;  /* 0x00000001110d7810 */ /* 0x040fe40007ffe0ff */
[----:B------:R-:W-:Y:S02]  /*2ec0*/  IADD3 R32, R17, 0x2, RZ ;  /* 0x0000000211207810 */ /* 0x000fe40007ffe0ff */
[----:B------:R-:W-:Y:S02]  /*2ed0*/  ISETP.EQ.OR P6, PT, R13, UR16, P3 ;  /* 0x000000100d007c0c */ /* 0x000fe40009fc2670 */
[----:B------:R-:W-:Y:S02]  /*2ee0*/  ISETP.EQ.OR P4, PT, R32, UR16, P3 ;  /* 0x0000001020007c0c */ /* 0x000fe40009f82670 */
[----:B------:R-:W-:-:S04]  /*2ef0*/  IADD3 R12, R17, 0x3, RZ ;  /* 0x00000003110c7810 */ /* 0x000fc80007ffe0ff */
[----:B------:R-:W-:-:S05]  /*2f00*/  ISETP.EQ.OR P0, PT, R12, UR16, P3 ;  /* 0x000000100c007c0c */ /* 0x000fca0009f02670 */
[C-C-:B------:R-:W-:Y:S02]  /*2f10*/  @!P6 IMAD R13, R15.reuse, R13, R2.reuse ;  /* 0x0000000d0f0de224 */ /* 0x140fe400078e0202 */
[----:B0-----:R-:W-:-:S04]  /*2f20*/  @!P4 IMAD R11, R15, R32, R2 ;  /* 0x000000200f0bc224 */ /* 0x001fc800078e0202 */
[----:B------:R-:W-:-:S06]  /*2f30*/  @!P4 IMAD.WIDE.U32 R10, R11, 0x8, R18 ;  /* 0x000000080b0ac825 */ /* 0x000fcc00078e0012 */
[----:B------:R-:W3:Y:S01]  /*2f40*/  @!P4 LDG.E.64 R10, desc[UR14][R10.64] ;  /* 0x0000000e0a0ac981 */ /* 0x000ee2000c1e1b00 */
[----:B--2---:R-:W-:Y:S01]  /*2f50*/  @!P5 FADD.FTZ R20, R20, R8 ;  /* 0x000000081414d221 */ /* 0x004fe20000010000 */
[----:B------:R-:W-:Y:S01]  /*2f60*/  @!P5 FADD.FTZ R21, R21, R9 ;  /* 0x000000091515d221 */ /* 0x000fe20000010000 */
[----:B------:R-:W-:-:S04]  /*2f70*/  @!P6 IMAD.WIDE.U32 R8, R13, 0x8, R18 ;  /* 0x000000080d08e825 */ /* 0x000fc800078e0012 */
[----:B------:R-:W-:Y:S02]  /*2f80*/  @!P0 IMAD R13, R15, R12, R2 ;  /* 0x0000000c0f0d8224 */ /* 0x000fe400078e0202 */
[----:B------:R-:W2:Y:S02]  /*2f90*/  @!P6 LDG.E.64 R8, desc[UR14][R8.64] ;  /* 0x0000000e0808e981 */ /* 0x000ea4000c1e1b00 */
        /* <DEDUP_REMOVED lines=12> */
.L_x_687:
        /* <DEDUP_REMOVED lines=11> */
.L_x_693:
[----:B------:R-:W-:Y:S05]  /*3110*/  BSYNC B0 ;  /* 0x0000000000007941 */ /* 0x000fea0003800000 */
.L_x_692:
        /* <DEDUP_REMOVED lines=16> */
.L_x_684:
[----:B------:R-:W1:Y:S01]  /*3220*/  S2UR UR9, SR_CgaCtaId ;  /* 0x00000000000979c3 */ /* 0x000e620000008800 */
[----:B------:R-:W-:Y:S01]  /*3230*/  UMOV UR8, 0x400 ;  /* 0x0000040000087882 */ /* 0x000fe20000000000 */
[--C-:B0--3--:R-:W-:Y:S02]  /*3240*/  HADD2.F32 R10, -RZ, R26.reuse.H0_H0 ;  /* 0x2000001aff0a7230 */ /* 0x109fe40000004100 */
[----:B------:R-:W-:Y:S02]  /*3250*/  HADD2.F32 R26, -RZ, R26.H1_H1 ;  /* 0x3000001aff1a7230 */ /* 0x000fe40000004100 */
[--C-:B------:R-:W-:Y:S02]  /*3260*/  HADD2.F32 R14, -RZ, R27.reuse.H0_H0 ;  /* 0x2000001bff0e7230 */ /* 0x100fe40000004100 */
[----:B------:R-:W-:Y:S02]  /*3270*/  HADD2.F32 R12, -RZ, R27.H1_H1 ;  /* 0x3000001bff0c7230 */ /* 0x000fe40000004100 */
[----:B------:R-:W-:-:S02]  /*3280*/  HADD2.F32 R11, -RZ, R25.H0_H0 ;  /* 0x20000019ff0b7230 */ /* 0x000fc40000004100 */
[----:B------:R-:W-:Y:S01]  /*3290*/  FADD.FTZ R14, R14, -UR19 ;  /* 0x800000130e0e7e21 */ /* 0x000fe20008010000 */
[----:B------:R-:W-:Y:S02]  /*32a0*/  HADD2.F32 R16, -RZ, R25.H1_H1 ;  /* 0x30000019ff107230 */ /* 0x000fe40000004100 */
[----:B------:R-:W-:Y:S01]  /*32b0*/  FADD.FTZ R12, R12, -UR19 ;  /* 0x800000130c0c7e21 */ /* 0x000fe20008010000 */
[----:B-1----:R-:W-:-:S09]  /*32c0*/  ULEA UR8, UR9, UR8, 0x18 ;  /* 0x0000000809087291 */ /* 0x002fd2000f8ec03f */
[----:B------:R-:W-:Y:S01]  /*32d0*/  @!P3 STS.64 [UR8+0xc8], R20 ;  /* 0x0000c814ff00b988 */ /* 0x000fe20008000a08 */
[----:B------:R-:W-:Y:S06]  /*32e0*/  BAR.SYNC.DEFER_BLOCKING 0x0 ;  /* 0x0000000000007b1d */ /* 0x000fec0000010000 */
[----:B------:R-:W0:Y:S01]  /*32f0*/  LDS.64 R8, [UR8+0xc8] ;  /* 0x0000c808ff087984 */ /* 0x000e220008000a00 */
[----:B------:R-:W-:Y:S02]  /*3300*/  ULDC UR8, c[0x0][0x2bc] ;  /* 0x0000af0000087ab9 */ /* 0x000fe40000000800 */
[----:B0-----:R-:W-:Y:S01]  /*3310*/  FMUL.FTZ R13, R8, UR8 ;  /* 0x00000008080d7c20 */ /* 0x001fe20008410000 */
[----:B------:R-:W-:Y:S01]  /*3320*/  FMUL.FTZ R2, R9, UR8 ;  /* 0x0000000809027c20 */ /* 0x000fe20008410000 */
[----:B------:R-:W-:Y:S01]  /*3330*/  FADD.FTZ R9, R10, -UR19 ;  /* 0x800000130a097e21 */ /* 0x000fe20008010000 */
[----:B------:R-:W-:-:S03]  /*3340*/  FADD.FTZ R8, R26, -UR19 ;  /* 0x800000131a087e21 */ /* 0x000fc60008010000 */
        /* <DEDUP_REMOVED lines=21> */
.L_x_694:
        /* <DEDUP_REMOVED lines=10> */
[----:B------:R-:W-:Y:S02]  /*3540*/  IMAD R11, R29, UR9, R18 ;  /* 0x000000091d0b7c24 */ /* 0x000fe4000f8e0212 */
[----:B------:R-:W-:Y:S01]  /*3550*/  FMUL.FTZ R15, R15, UR13 ;  /* 0x0000000d0f0f7c20 */ /* 0x000fe20008410000 */
[----:B------:R-:W-:Y:S01]  /*3560*/  IMAD.WIDE.U32 R8, R29, UR8, R8 ;  /* 0x000000081d087c25 */ /* 0x000fe2000f8e0008 */
[----:B------:R-:W-:-:S03]  /*3570*/  ULDC.64 UR8, c[0x0][0x210] ;  /* 0x0000840000087ab9 */ /* 0x000fc60000000a00 */
[----:B------:R-:W-:Y:S01]  /*3580*/  FMUL.FTZ R16, R10, UR13 ;  /* 0x0000000d0a107c20 */ /* 0x000fe20008410000 */
[C---:B------:R-:W-:Y:S02]  /*3590*/  LEA R10, P0, R8.reuse, UR8, 0x1 ;  /* 0x00000008080a7c11 */ /* 0x040fe4000f8008ff */
[----:B------:R-:W-:Y:S02]  /*35a0*/  IADD3 R11, R9, R11, RZ ;  /* 0x0000000b090b7210 */ /* 0x000fe40007ffe0ff */
[----:B------:R-:W-:Y:S02]  /*35b0*/  F2FP.F16.F32.PACK_AB R15, R15, R16 ;  /* 0x000000100f0f723e */ /* 0x000fe400000000ff */
[----:B------:R-:W-:-:S05]  /*35c0*/  LEA.HI.X R11, R8, UR9, R11, 0x1, P0 ;  /* 0x00000009080b7c11 */ /* 0x000fca00080f0c0b */
[----:B------:R0:W-:Y:S02]  /*35d0*/  STG.E desc[UR14][R10.64], R15 ;  /* 0x0000000f0a007986 */ /* 0x0001e4000c10190e */
.L_x_696:
[----:B------:R-:W-:Y:S05]  /*35e0*/  BSYNC B0 ;  /* 0x0000000000007941 */ /* 0x000fea0003800000 */
.L_x_695:
[--C-:B------:R-:W-:Y:S02]  /*35f0*/  HADD2.F32 R9, -RZ, R24.reuse.H0_H0 ;  /* 0x20000018ff097230 */ /* 0x100fe40000004100 */
[----:B0-----:R-:W-:Y:S01]  /*3600*/  FMUL.FTZ R11, R14, UR13 ;  /* 0x0000000d0e0b7c20 */ /* 0x001fe20008410000 */
[----:B------:R-:W-:Y:S02]  /*3610*/  HADD2.F32 R24, -RZ, R24.H1_H1 ;  /* 0x30000018ff187230 */ /* 0x000fe40000004100 */
        /* <DEDUP_REMOVED lines=20> */
.L_x_697:
        /* <DEDUP_REMOVED lines=20> */
[----:B------:R-:W-:Y:S02]  /*38a0*/  F2FP.F16.F32.PACK_AB R5, R4, R5 ;  /* 0x000000050405723e */ /* 0x000fe400000000ff */
[----:B------:R-:W-:-:S05]  /*38b0*/  LEA.HI.X R3, R34, UR9, R3, 0x1, P0 ;  /* 0x0000000922037c11 */ /* 0x000fca00080f0c03 */
[----:B------:R0:W-:Y:S02]  /*38c0*/  STG.E desc[UR14][R2.64], R5 ;  /* 0x0000000502007986 */ /* 0x0001e4000c10190e */
.L_x_699:
[----:B------:R-:W-:Y:S05]  /*38d0*/  BSYNC B0 ;  /* 0x0000000000007941 */ /* 0x000fea0003800000 */
.L_x_698:
[----:B------:R-:W-:Y:S01]  /*38e0*/  ULDC UR8, c[0x0][0x10] ;  /* 0x0000040000087ab9 */ /* 0x000fe20000000800 */
[----:B------:R-:W-:Y:S02]  /*38f0*/  UIADD3 UR4, UR4, 0x1, URZ ;  /* 0x0000000104047890 */ /* 0x000fe4000fffe03f */
[----:B------:R-:W-:-:S04]  /*3900*/  UIADD3 UR7, UR8, UR7, URZ ;  /* 0x0000000708077290 */ /* 0x000fc8000fffe03f */
[----:B------:R-:W-:-:S06]  /*3910*/  UISETP.GE.AND UP0, UPT, UR7, UR5, UPT ;  /* 0x000000050700728c */ /* 0x000fcc000bf06270 */
[----:B------:R-:W-:-:S13]  /*3920*/  PLOP3.LUT P0, PT, PT, PT, UP0, 0x80, 0x0 ;  /* 0x000000000000781c */ /* 0x000fda0003f0f008 */
[----:B------:R-:W-:Y:S05]  /*3930*/  @!P0 BRA `(.L_x_700) ;  /* 0xffffffc800788947 */ /* 0x000fea000383ffff */
.L_x_673:
        /* <DEDUP_REMOVED lines=19> */
.L_x_702:
[----:B------:R-:W-:Y:S05]  /*3a70*/  BSYNC B0 ;  /* 0x0000000000007941 */ /* 0x000fea0003800000 */
.L_x_701:
        /* <DEDUP_REMOVED lines=11> */
.L_x_704:
[----:B------:R-:W2:Y:S04]  /*3b30*/  LDG.E.STRONG.GPU R5, desc[UR14][R2.64] ;  /* 0x0000000e02057981 */ /* 0x000ea8000c1ef900 */
[----:B--2---:R-:W-:Y:S01]  /*3b40*/  CCTL.IVALL ;  /* 0x00000000ff00798f */ /* 0x004fe20002000000 */
[----:B------:R-:W-:Y:S05]  /*3b50*/  YIELD ;  /* 0x0000000000007946 */ /* 0x000fea0003800000 */
[----:B------:R-:W-:-:S13]  /*3b60*/  ISETP.NE.AND P0, PT, R5, R0, PT ;  /* 0x000000000500720c */ /* 0x000fda0003f05270 */
[----:B------:R-:W-:Y:S05]  /*3b70*/  @P0 BRA `(.L_x_704) ;  /* 0xfffffffc00ec0947 */ /* 0x000fea000383ffff */
.L_x_703:
        /* <DEDUP_REMOVED lines=24> */
.L_x_705:
        /* <DEDUP_REMOVED lines=23> */
.L_x_706:
        /* <DEDUP_REMOVED lines=9> */
.L_x_3236:


//--------------------- .text._Z35group_norm_nhwc_bwd_one_pass_kernelI11Fp16IOFp32WLi128ELi42ELi672EEv26Group_norm_nhwc_bwd_params --------------------------
	.section	.text._Z35group_norm_nhwc_bwd_one_pass_kernelI11Fp16IOFp32WLi128ELi42ELi672EEv26Group_norm_nhwc_bwd_params,"ax",@progbits
	.align	128
        .global         _Z35group_norm_nhwc_bwd_one_pass_kernelI11Fp16IOFp32WLi128ELi42ELi672EEv26Group_norm_nhwc_bwd_params
        .type           _Z35group_norm_nhwc_bwd_one_pass_kernelI11Fp16IOFp32WLi128ELi42ELi672EEv26Group_norm_nhwc_bwd_params,@function
        .size           _Z35group_norm_nhwc_bwd_one_pass_kernelI11Fp16IOFp32WLi128ELi42ELi672EEv26Group_norm_nhwc_bwd_params,(.L_x_3237 - _Z35group_norm_nhwc_bwd_one_pass_kernelI11Fp16IOFp32WLi128ELi42ELi672EEv26Group_norm_nhwc_bwd_params)
        .other          _Z35group_norm_nhwc_bwd_one_pass_kernelI11Fp16IOFp32WLi128ELi42ELi672EEv26Group_norm_nhwc_bwd_params,@"STO_CUDA_ENTRY STV_DEFAULT"
_Z35group_norm_nhwc_bwd_one_pass_kernelI11Fp16IOFp32WLi128ELi42ELi672EEv26Group_norm_nhwc_bwd_params:
.text._Z35group_norm_nhwc_bwd_one_pass_kernelI11Fp16IOFp32WLi128ELi42ELi672EEv26Group_norm_nhwc_bwd_params:
        /* <DEDUP_REMOVED lines=30> */
[----:B------:R-:W-:Y:S02]  /*01e0*/  USHF.R.S32.HI UR9, URZ, 0x1, UR12 ;  /* 0x000000013f097899 */ /* 0x000fe4000801140c */
[----:B------:R-:W-:Y:S02]  /*01f0*/  USHF.R.S64 UR8, UR8, 0x1, UR10 ;  /* 0x0000000108087899 */ /* 0x000fe4000800100a */
[----:B------:R-:W-:-:S04]  /*0200*/  USHF.R.S32.HI UR10, URZ, 0x1, UR10 ;  /* 0x000000013f0a7899 */ /* 0x000fc8000801140a */
[----:B------:R-:W-:Y:S01]  /*0210*/  USHF.L.U64.HI UR10, UR8, 0x2, UR10 ;  /* 0x00000002080a7899 */ /* 0x000fe2000801020a */
[----:B0-----:R-:W-:Y:S01]  /*0220*/  IMAD R37, R37, UR16, R2 ;  /* 0x0000001025257c24 */ /* 0x001fe2000f8e0202 */
[----:B------:R-:W-:-:S04]  /*0230*/  SHF.R.S32.HI R2, RZ, 0x1f, R39 ;  /* 0x0000001fff027819 */ /* 0x000fc80000011427 */
[----:B------:R-:W-:Y:S01]  /*0240*/  ISETP.GE.U32.AND P1, PT, R37, UR18, PT ;  /* 0x0000001225007c0c */ /* 0x000fe2000bf26070 */
[----:B------:R-:W-:Y:S01]  /*0250*/  ULDC.U8 UR18, c[0x0][0x2a4] ;  /* 0x0000a90000127ab9 */ /* 0x000fe20000000000 */
[----:B------:R-:W-:Y:S01]  /*0260*/  SHF.R.S32.HI R3, RZ, 0x1f, R37 ;  /* 0x0000001fff037819 */ /* 0x000fe20000011425 */
[----:B--2---:R-:W-:Y:S01]  /*0270*/  ULEA UR4, UR7, UR4, 0x18 ;  /* 0x0000000407047291 */ /* 0x004fe2000f8ec03f */
[----:B------:R-:W-:Y:S01]  /*0280*/  LEA.HI R2, R2, R39, RZ, 0x5 ;  /* 0x0000002702027211 */ /* 0x000fe200078f28ff */
[----:B------:R-:W-:Y:S01]  /*0290*/  USHF.R.S64 UR7, UR11, 0x1, UR12 ;  /* 0x000000010b077899 */ /* 0x000fe2000800100c */
[----:B------:R-:W-:Y:S02]  /*02a0*/  ISETP.GE.AND.EX P1, PT, R3, UR19, PT, P1 ;  /* 0x0000001303007c0c */ /* 0x000fe4000bf26310 */
[----:B------:R-:W-:Y:S01]  /*02b0*/  SHF.R.S32.HI R2, RZ, 0x5, R2 ;  /* 0x00000005ff027819 */ /* 0x000fe20000011402 */
[----:B------:R-:W-:Y:S01]  /*02c0*/  USHF.L.U64.HI UR9, UR7, 0x2, UR9 ;  /* 0x0000000207097899 */ /* 0x000fe20008010209 */
[----:B------:R-:W-:-:S02]  /*02d0*/  ISETP.LT.U32.AND P1, PT, R39, 0x2a0, !P1 ;  /* 0x000002a02700780c */ /* 0x000fc40004f21070 */
[C---:B------:R-:W-:Y:S02]  /*02e0*/  IADD3 R36, R37.reuse, 0x20, RZ ;  /* 0x0000002025247810 */ /* 0x040fe40007ffe0ff */
[C---:B------:R-:W-:Y:S02]  /*02f0*/  IADD3 R35, R37.reuse, 0x40, RZ ;  /* 0x0000004025237810 */ /* 0x040fe40007ffe0ff */
[----:B------:R-:W-:Y:S02]  /*0300*/  IADD3 R34, R37, 0x60, RZ ;  /* 0x0000006025227810 */ /* 0x000fe40007ffe0ff */
[----:B------:R-:W-:Y:S01]  /*0310*/  LEA R2, R2, UR4, 0x3 ;  /* 0x0000000402027c11 */ /* 0x000fe2000f8e18ff */
[----:B-1----:R-:W-:-:S06]  /*0320*/  UMOV UR4, URZ ;  /* 0x0000003f00047c82 */ /* 0x002fcc0008000000 */
.L_x_742:
[----:B0-----:R-:W0:Y:S01]  /*0330*/  LDC R10, c[0x0][0x2a0] ;  /* 0x0000a800ff0a7b82 */ /* 0x001e220000000800 */
[----:B------:R-:W-:Y:S01]  /*0340*/  IABS R9, UR6 ;  /* 0x0000000600097c13 */ /* 0x000fe20008000000 */
[----:B------:R-:W-:Y:S01]  /*0350*/  ULDC.64 UR12, c[0x0][0x248] ;  /* 0x00009200000c7ab9 */ /* 0x000fe20000000a00 */
[----:B------:R-:W-:Y:S01]  /*0360*/  ISETP.LE.AND P2, PT, RZ, UR6, PT ;  /* 0x00000006ff007c0c */ /* 0x000fe2000bf43270 */
[----:B------:R-:W-:Y:S01]  /*0370*/  UIMAD.WIDE UR12, UR6, 0x8, UR12 ;  /* 0x00000008060c78a5 */ /* 0x000fe2000f8e020c */
[----:B------:R-:W-:Y:S01]  /*0380*/  ULDC.64 UR22, c[0x0][0x290] ;  /* 0x0000a40000167ab9 */ /* 0x000fe20000000a00 */
[----:B------:R-:W-:Y:S02]  /*0390*/  ULDC.64 UR20, c[0x0][0x298] ;  /* 0x0000a60000147ab9 */ /* 0x000fe40000000a00 */
[----:B------:R-:W1:Y:S02]  /*03a0*/  @P1 LDC.64 R26, c[0x0][0x288] ;  /* 0x0000a200ff1a1b82 */ /* 0x000e640000000a00 */
[----:B------:R-:W-:-:S02]  /*03b0*/  MOV R14, UR12 ;  /* 0x0000000c000e7c02 */ /* 0x000fc40008000f00 */
[----:B------:R-:W-:-:S04]  /*03c0*/  MOV R15, UR13 ;  /* 0x0000000d000f7c02 */ /* 0x000fc80008000f00 */
[----:B------:R-:W2:Y:S02]  /*03d0*/  @P1 LDC.64 R20, c[0x0][0x228] ;  /* 0x00008a00ff141b82 */ /* 0x000ea40000000a00 */
[----:B------:R-:W3:Y:S01]  /*03e0*/  LDG.E.64 R14, desc[UR14][R14.64] ;  /* 0x0000000e0e0e7981 */ /* 0x000ee2000c1e1b00 */
[----:B0-----:R-:W-:-:S04]  /*03f0*/  IABS R8, R10 ;  /* 0x0000000a00087213 */ /* 0x001fc80000000000 */
[----:B------:R-:W0:Y:S08]  /*0400*/  I2F.RP R6, R8 ;  /* 0x0000000800067306 */ /* 0x000e300000209400 */
[----:B0-----:R-:W0:Y:S02]  /*0410*/  MUFU.RCP R6, R6 ;  /* 0x0000000600067308 */ /* 0x001e240000001000 */
[----:B0-----:R-:W-:-:S06]  /*0420*/  IADD3 R4, R6, 0xffffffe, RZ ;  /* 0x0ffffffe06047810 */ /* 0x001fcc0007ffe0ff */
[----:B------:R0:W4:Y:S02]  /*0430*/  F2I.FTZ.U32.TRUNC.NTZ R5, R4 ;  /* 0x0000000400057305 */ /* 0x000124000021f000 */
[----:B0-----:R-:W-:Y:S01]  /*0440*/  HFMA2.MMA R4, -RZ, RZ, 0, 0 ;  /* 0x00000000ff047435 */ /* 0x001fe200000001ff */
[----:B----4-:R-:W-:-:S05]  /*0450*/  IADD3 R7, RZ, -R5, RZ ;  /* 0x80000005ff077210 */ /* 0x010fca0007ffe0ff */
[----:B------:R-:W-:-:S04]  /*0460*/  IMAD R7, R7, R8, RZ ;  /* 0x0000000807077224 */ /* 0x000fc800078e02ff */
        /* <DEDUP_REMOVED lines=14> */
[----:B------:R-:W-:Y:S02]  /*0550*/  SHF.R.S32.HI R5, RZ, 0x1f, R36 ;  /* 0x0000001fff057819 */ /* 0x000fe40000011424 */
[----:B------:R-:W-:Y:S02]  /*0560*/  @!P2 IADD3 R4, -R4, RZ, RZ ;  /* 0x000000ff0404a210 */ /* 0x000fe40007ffe1ff */
[----:B------:R-:W-:Y:S02]  /*0570*/  @P0 IADD3 R7, R7, 0x1, RZ ;  /* 0x0000000107070810 */ /* 0x000fe40007ffe0ff */
[----:B------:R-:W-:Y:S02]  /*0580*/  ISETP.GE.U32.AND P0, PT, R36, UR22, PT ;  /* 0x0000001624007c0c */ /* 0x000fe4000bf06070 */
[----:B------:R-:W-:-:S02]  /*0590*/  MOV R6, R7 ;  /* 0x0000000700067202 */ /* 0x000fc40000000f00 */
[----:B------:R-:W-:Y:S02]  /*05a0*/  LOP3.LUT R7, RZ, R10, RZ, 0x33, !PT ;  /* 0x0000000aff077212 */ /* 0x000fe400078e33ff */
[----:B------:R-:W-:Y:S01]  /*05b0*/  ISETP.GE.AND.EX P0, PT, R5, UR23, PT, P0 ;  /* 0x0000001705007c0c */ /* 0x000fe2000bf06300 */
[----:B------:R-:W0:Y:S01]  /*05c0*/  @P1 LDC.64 R10, c[0x0][0x230] ;  /* 0x00008c00ff0a1b82 */ /* 0x000e220000000a00 */
[----:B------:R-:W-:Y:S02]  /*05d0*/  SEL R4, R7, R4, !P4 ;  /* 0x0000000407047207 */ /* 0x000fe40006000000 */
[----:B------:R-:W-:Y:S02]  /*05e0*/  @!P3 IADD3 R6, -R6, RZ, RZ ;  /* 0x000000ff0606b210 */ /* 0x000fe40007ffe1ff */
[----:B------:R-:W-:Y:S01]  /*05f0*/  ISETP.GT.U32.OR P0, PT, R39, 0x29f, P0 ;  /* 0x0000029f2700780c */ /* 0x000fe20000704470 */
[----:B------:R-:W-:Y:S01]  /*0600*/  IMAD R19, R4, 0x2a, RZ ;  /* 0x0000002a04137824 */ /* 0x000fe200078e02ff */
[----:B------:R-:W-:-:S02]  /*0610*/  SEL R9, R7, R6, !P4 ;  /* 0x0000000607097207 */ /* 0x000fc40006000000 */
[----:B------:R-:W-:Y:S02]  /*0620*/  SHF.R.S32.HI R8, RZ, 0x1f, R38 ;  /* 0x0000001fff087819 */ /* 0x000fe40000011426 */
[----:B------:R-:W-:Y:S02]  /*0630*/  IADD3 R42, P3, R38, R19, RZ ;  /* 0x00000013262a7210 */ /* 0x000fe40007f7e0ff */
[----:B------:R-:W-:Y:S02]  /*0640*/  SHF.R.S32.HI R6, RZ, 0x1f, R9 ;  /* 0x0000001fff067819 */ /* 0x000fe40000011409 */
[----:B------:R-:W-:Y:S02]  /*0650*/  SHF.R.S32.HI R7, RZ, 0x1f, R35 ;  /* 0x0000001fff077819 */ /* 0x000fe40000011423 */
[----:B------:R-:W-:Y:S01]  /*0660*/  ISETP.GE.U32.AND P2, PT, R35, UR22, PT ;  /* 0x0000001623007c0c */ /* 0x000fe2000bf46070 */
[----:B------:R-:W4:Y:S01]  /*0670*/  @!P0 LDC.64 R22, c[0x0][0x288] ;  /* 0x0000a200ff168b82 */ /* 0x000f220000000a00 */
[----:B------:R-:W-:Y:S01]  /*0680*/  LEA.HI.X.SX32 R43, R19, R8, 0x1, P3 ;  /* 0x00000008132b7211 */ /* 0x000fe200018f0eff */
[----:B------:R-:W-:Y:S01]  /*0690*/  IMAD R6, R6, UR20, RZ ;  /* 0x0000001406067c24 */ /* 0x000fe2000f8e02ff */
[----:B------:R-:W-:-:S03]  /*06a0*/  ISETP.GE.AND.EX P2, PT, R7, UR23, PT, P2 ;  /* 0x0000001707007c0c */ /* 0x000fc6000bf46320 */
[----:B------:R-:W-:Y:S01]  /*06b0*/  IMAD R45, R9, UR21, R6 ;  /* 0x00000015092d7c24 */ /* 0x000fe2000f8e0206 */
[----:B------:R-:W-:Y:S01]  /*06c0*/  ISETP.GT.U32.OR P2, PT, R39, 0x29f, P2 ;  /* 0x0000029f2700780c */ /* 0x000fe20001744470 */
[----:B------:R-:W-:Y:S01]  /*06d0*/  IMAD.WIDE.U32 R42, R9, UR20, R42 ;  /* 0x00000014092a7c25 */ /* 0x000fe2000f8e002a */
[----:B------:R-:W-:Y:S01]  /*06e0*/  SHF.R.S32.HI R9, RZ, 0x1f, R34 ;  /* 0x0000001fff097819 */ /* 0x000fe20000011422 */
[----:B------:R-:W2:Y:S01]  /*06f0*/  @!P0 LDC.64 R16, c[0x0][0x230] ;  /* 0x00008c00ff108b82 */ /* 0x000ea20000000a00 */
[----:B------:R-:W-:Y:S01]  /*0700*/  ISETP.GE.U32.AND P3, PT, R34, UR22, PT ;  /* 0x0000001622007c0c */ /* 0x000fe2000bf66070 */
[----:B-1----:R-:W-:Y:S01]  /*0710*/  @P1 IMAD R6, R3, R26, RZ ;  /* 0x0000001a03061224 */ /* 0x002fe200078e02ff */
[----:B------:R-:W-:Y:S02]  /*0720*/  IADD3 R45, R43, R45, RZ ;  /* 0x0000002d2b2d7210 */ /* 0x000fe40007ffe0ff */
[----:B------:R-:W-:Y:S02]  /*0730*/  @P1 MOV R44, R42 ;  /* 0x0000002a002c1202 */ /* 0x000fe40000000f00 */
[----:B------:R-:W-:Y:S01]  /*0740*/  ISETP.GE.AND.EX P3, PT, R9, UR23, PT, P3 ;  /* 0x0000001709007c0c */ /* 0x000fe2000bf66330 */
[----:B------:R-:W-:-:S02]  /*0750*/  @P1 IMAD R27, R37, R27, R6 ;  /* 0x0000001b251b1224 */ /* 0x000fc400078e0206 */
[----:B------:R-:W-:Y:S01]  /*0760*/  @P1 IMAD.WIDE.U32 R24, R37, R26, R44 ;  /* 0x0000001a25181225 */ /* 0x000fe200078e002c */
[----:B------:R-:W-:Y:S01]  /*0770*/  ISETP.GT.U32.OR P3, PT, R39, 0x29f, P3 ;  /* 0x0000029f2700780c */ /* 0x000fe20001f64470 */
[----:B------:R-:W1:Y:S03]  /*0780*/  @!P2 LDC.64 R12, c[0x0][0x288] ;  /* 0x0000a200ff0cab82 */ /* 0x000e660000000a00 */
[----:B------:R-:W-:Y:S02]  /*0790*/  @P1 IADD3 R25, R25, R27, RZ ;  /* 0x0000001b19191210 */ /* 0x000fe40007ffe0ff */
[C---:B------:R-:W-:Y:S01]  /*07a0*/  @P1 SHF.L.U32 R29, R24.reuse, 0x1, RZ ;  /* 0x00000001181d1819 */ /* 0x040fe200000006ff */
[----:B----4-:R-:W-:Y:S01]  /*07b0*/  @!P0 IMAD R8, R5, R22, RZ ;  /* 0x0000001605088224 */ /* 0x010fe200078e02ff */
[----:B------:R-:W-:Y:S02]  /*07c0*/  @P1 SHF.L.U64.HI R6, R24, 0x1, R25 ;  /* 0x0000000118061819 */ /* 0x000fe40000010219 */
[----:B0-----:R-:W-:-:S02]  /*07d0*/  @P1 IADD3 R26, P4, R29, R10, RZ ;  /* 0x0000000a1d1a1210 */ /* 0x001fc40007f9e0ff */
[----:B------:R-:W-:Y:S02]  /*07e0*/  @!P0 MOV R24, R42 ;  /* 0x0000002a00188202 */ /* 0x000fe40000000f00 */
[----:B------:R-:W-:Y:S01]  /*07f0*/  @!P0 MOV R25, R45 ;  /* 0x0000002d00198202 */ /* 0x000fe20000000f00 */
[----:B------:R-:W-:Y:S01]  /*0800*/  @!P0 IMAD R31, R36, R23, R8 ;  /* 0x00000017241f8224 */ /* 0x000fe200078e0208 */
[----:B------:R-:W-:Y:S02]  /*0810*/  @P1 IADD3.X R27, R6, R11, RZ, P4, !PT ;  /* 0x0000000b061b1210 */ /* 0x000fe400027fe4ff */
[----:B------:R-:W0:Y:S01]  /*0820*/  @!P3 LDC.64 R10, c[0x0][0x288] ;  /* 0x0000a200ff0abb82 */ /* 0x000e220000000a00 */
[----:B------:R-:W-:Y:S01]  /*0830*/  @!P0 IMAD.WIDE.U32 R22, R36, R22, R24 ;  /* 0x0000001624168225 */ /* 0x000fe200078e0018 */
[----:B------:R-:W-:-:S06]  /*0840*/  CS2R R32, SRZ ;  /* 0x0000000000207805 */ /* 0x000fcc000001ff00 */
[----:B------:R-:W4:Y:S01]  /*0850*/  @!P0 LDC.64 R24, c[0x0][0x228] ;  /* 0x00008a00ff188b82 */ /* 0x000f220000000a00 */
[----:B--2---:R-:W-:Y:S01]  /*0860*/  @P1 IADD3 R28, P4, R29, R20, RZ ;  /* 0x000000141d1c1210 */ /* 0x004fe20007f9e0ff */
[----:B------:R2:W3:Y:S01]  /*0870*/  @P1 LDG.E R32, desc[UR14][R26.64] ;  /* 0x0000000e1a201981 */ /* 0x0004e2000c1e1900 */
[----:B------:R-:W-:Y:S02]  /*0880*/  @!P0 IADD3 R23, R23, R31, RZ ;  /* 0x0000001f17178210 */ /* 0x000fe40007ffe0ff */
[----:B------:R-:W-:Y:S01]  /*0890*/  @!P0 SHF.L.U32 R41, R22, 0x1, RZ ;  /* 0x0000000116298819 */ /* 0x000fe200000006ff */
[----:B-1----:R-:W-:Y:S01]  /*08a0*/  @!P2 IMAD R18, R7, R12, RZ ;  /* 0x0000000c0712a224 */ /* 0x002fe200078e02ff */
[----:B------:R-:W-:Y:S01]  /*08b0*/  @P1 IADD3.X R29, R6, R21, RZ, P4, !PT ;  /* 0x00000015061d1210 */ /* 0x000fe200027fe4ff */
[----:B------:R-:W-:Y:S01]  /*08c0*/  HFMA2.MMA R6, -RZ, RZ, 0, 0 ;  /* 0x00000000ff067435 */ /* 0x000fe200000001ff */
[----:B------:R-:W-:Y:S02]  /*08d0*/  @!P0 SHF.L.U64.HI R8, R22, 0x1, R23 ;  /* 0x0000000116088819 */ /* 0x000fe40000010217 */
[----:B--2---:R-:W-:Y:S01]  /*08e0*/  @!P2 MOV R26, R42 ;  /* 0x0000002a001aa202 */ /* 0x004fe20000000f00 */
[----:B------:R-:W1:Y:S01]  /*08f0*/  @!P2 LDC.64 R22, c[0x0][0x230] ;  /* 0x00008c00ff16ab82 */ /* 0x000e620000000a00 */
[----:B------:R-:W-:-:S02]  /*0900*/  @!P2 MOV R27, R45 ;  /* 0x0000002d001ba202 */ /* 0x000fc40000000f00 */
[----:B------:R-:W-:Y:S01]  /*0910*/  @!P0 IADD3 R30, P4, R41, R16, RZ ;  /* 0x00000010291e8210 */ /* 0x000fe20007f9e0ff */
[C---:B------:R-:W-:Y:S02]  /*0920*/  @!P2 IMAD R47, R35.reuse, R13, R18 ;  /* 0x0000000d232fa224 */ /* 0x040fe400078e0212 */
[----:B------:R0:W5:Y:S01]  /*0930*/  @P1 LDG.E R6, desc[UR14][R28.64] ;  /* 0x0000000e1c061981 */ /* 0x000162000c1e1900 */
[----:B------:R-:W-:Y:S01]  /*0940*/  @!P2 IMAD.WIDE.U32 R26, R35, R12, R26 ;  /* 0x0000000c231aa225 */ /* 0x000fe200078e001a */
[----:B------:R-:W-:Y:S01]  /*0950*/  @!P0 IADD3.X R31, R8, R17, RZ, P4, !PT ;  /* 0x00000011081f8210 */ /* 0x000fe200027fe4ff */
[----:B------:R-:W2:Y:S08]  /*0960*/  @!P2 LDC.64 R12, c[0x0][0x228] ;  /* 0x00008a00ff0cab82 */ /* 0x000eb00000000a00 */
[----:B------:R-:W2:Y:S01]  /*0970*/  @!P3 LDC.64 R20, c[0x0][0x230] ;  /* 0x00008c00ff14bb82 */ /* 0x000ea20000000a00 */
[----:B0-----:R-:W-:Y:S01]  /*0980*/  @!P3 IMAD R28, R9, R10, RZ ;  /* 0x0000000a091cb224 */ /* 0x001fe200078e02ff */
[----:B----4-:R-:W-:Y:S01]  /*0990*/  @!P0 IADD3 R24, P4, R41, R24, RZ ;  /* 0x0000001829188210 */ /* 0x010fe20007f9e0ff */
[----:B------:R-:W5:Y:S05]  /*09a0*/  @!P0 LDG.E R33, desc[UR14][R30.64] ;  /* 0x0000000e1e218981 */ /* 0x000f6a000c1e1900 */
[----:B------:R-:W0:Y:S01]  /*09b0*/  @!P3 LDC.64 R16, c[0x0][0x228] ;  /* 0x00008a00ff10bb82 */ /* 0x000e220000000a00 */
[----:B------:R-:W-:Y:S01]  /*09c0*/  @!P3 IMAD R11, R34, R11, R28 ;  /* 0x0000000b220bb224 */ /* 0x000fe200078e021c */
[----:B------:R-:W-:-:S02]  /*09d0*/  @!P3 MOV R28, R42 ;  /* 0x0000002a001cb202 */ /* 0x000fc40000000f00 */
[----:B------:R-:W-:Y:S02]  /*09e0*/  @!P3 MOV R29, R45 ;  /* 0x0000002d001db202 */ /* 0x000fe40000000f00 */
[----:B------:R-:W-:Y:S01]  /*09f0*/  @!P0 IADD3.X R25, R8, R25, RZ, P4, !PT ;  /* 0x0000001908198210 */ /* 0x000fe200027fe4ff */
[----:B------:R-:W-:Y:S01]  /*0a00*/  HFMA2.MMA R8, -RZ, RZ, 0, 0 ;  /* 0x00000000ff087435 */ /* 0x000fe200000001ff */
[----:B------:R-:W-:Y:S01]  /*0a10*/  @!P2 IADD3 R27, R27, R47, RZ ;  /* 0x0000002f1b1ba210 */ /* 0x000fe20007ffe0ff */
[----:B------:R-:W-:Y:S01]  /*0a20*/  @!P3 IMAD.WIDE.U32 R28, R34, R10, R28 ;  /* 0x0000000a221cb225 */ /* 0x000fe200078e001c */
[C---:B------:R-:W-:Y:S02]  /*0a30*/  @!P2 SHF.L.U32 R41, R26.reuse, 0x1, RZ ;  /* 0x000000011a29a819 */ /* 0x040fe400000006ff */
[----:B------:R-:W-:Y:S02]  /*0a40*/  @!P2 SHF.L.U64.HI R18, R26, 0x1, R27 ;  /* 0x000000011a12a819 */ /* 0x000fe4000001021b */
[----:B-1----:R-:W-:-:S02]  /*0a50*/  @!P2 IADD3 R22, P4, R41, R22, RZ ;  /* 0x000000162916a210 */ /* 0x002fc40007f9e0ff */
[----:B------:R-:W-:Y:S01]  /*0a60*/  @!P3 IADD3 R27, R29, R11, RZ ;  /* 0x0000000b1d1bb210 */ /* 0x000fe20007ffe0ff */
[----:B------:R-:W5:Y:S01]  /*0a70*/  @!P0 LDG.E R8, desc[UR14][R24.64] ;  /* 0x0000000e18088981 */ /* 0x000f62000c1e1900 */
[----:B------:R-:W-:Y:S01]  /*0a80*/  @!P3 SHF.L.U32 R11, R28, 0x1, RZ ;  /* 0x000000011c0bb819 */ /* 0x000fe200000006ff */
[----:B------:R-:W-:Y:S01]  /*0a90*/  HFMA2.MMA R10, -RZ, RZ, 0, 0 ;  /* 0x00000000ff0a7435 */ /* 0x000fe200000001ff */
[----:B--2---:R-:W-:Y:S02]  /*0aa0*/  @!P2 IADD3 R26, P0, R41, R12, RZ ;  /* 0x0000000c291aa210 */ /* 0x004fe40007f1e0ff */
[----:B------:R-:W-:Y:S02]  /*0ab0*/  @!P2 IADD3.X R23, R18, R23, RZ, P4, !PT ;  /* 0x000000171217a210 */ /* 0x000fe400027fe4ff */
[C---:B------:R-:W-:Y:S02]  /*0ac0*/  @!P3 IADD3 R20, P4, R11.reuse, R20, RZ ;  /* 0x000000140b14b210 */ /* 0x040fe40007f9e0ff */
[----:B0-----:R-:W-:-:S02]  /*0ad0*/  @!P3 IADD3 R16, P5, R11, R16, RZ ;  /* 0x000000100b10b210 */ /* 0x001fc40007fbe0ff */
[----:B------:R-:W-:Y:S01]  /*0ae0*/  @!P3 SHF.L.U64.HI R28, R28, 0x1, R27 ;  /* 0x000000011c1cb819 */ /* 0x000fe2000001021b */
[----:B------:R-:W5:Y:S01]  /*0af0*/  @!P2 LDG.E R10, desc[UR14][R22.64] ;  /* 0x0000000e160aa981 */ /* 0x000f62000c1e1900 */
[----:B------:R-:W-:Y:S02]  /*0b00*/  MOV R11, RZ ;  /* 0x000000ff000b7202 */ /* 0x000fe40000000f00 */
[----:B------:R-:W-:-:S05]  /*0b10*/  @!P2 IADD3.X R27, R18, R13, RZ, P0, !PT ;  /* 0x0000000d121ba210 */ /* 0x000fca00007fe4ff */
[----:B------:R-:W5:Y:S01]  /*0b20*/  @!P2 LDG.E R11, desc[UR14][R26.64] ;  /* 0x0000000e1a0ba981 */ /* 0x000f62000c1e1900 */
        /* <DEDUP_REMOVED lines=10> */
[C---:B------:R-:W-:Y:S02]  /*0bd0*/  @!P3 IADD3.X R21, R28.reuse, R21, RZ, P4, !PT ;  /* 0x000000151c15b210 */ /* 0x040fe400027fe4ff */
[----:B------:R-:W-:Y:S01]  /*0be0*/  @!P3 IADD3.X R17, R28, R17, RZ, P5, !PT ;  /* 0x000000111c11b210 */ /* 0x000fe20002ffe4ff */
[----:B------:R-:W-:Y:S01]  /*0bf0*/  UMOV UR13, 0x3f800000 ;  /* 0x3f800000000d7882 */ /* 0x000fe20000000000 */
[----:B------:R-:W-:Y:S01]  /*0c00*/  BSSY B0, `(.L_x_708) ;  /* 0x0000016000007945 */ /* 0x000fe20003800000 */
[----:B------:R-:W5:Y:S01]  /*0c10*/  @!P3 LDG.E R12, desc[UR14][R20.64] ;  /* 0x0000000e140cb981 */ /* 0x000f62000c1e1900 */
[----:B------:R-:W-:-:S03]  /*0c20*/  CS2R R14, SRZ ;  /* 0x00000000000e7805 */ /* 0x000fc6000001ff00 */
[----:B------:R1:W5:Y:S01]  /*0c30*/  @!P3 LDG.E R13, desc[UR14][R16.64] ;  /* 0x0000000e100db981 */ /* 0x000362000c1e1900 */
[----:B0-----:R-:W-:Y:S02]  /*0c40*/  @P0 R2UR UR11, R18 ;  /* 0x00000000120b02ca */ /* 0x001fe400000e0000 */
[----:B------:R-:W-:Y:S02]  /*0c50*/  ISETP.GT.U32.AND P0, PT, R39, 0x29f, PT ;  /* 0x0000029f2700780c */ /* 0x000fe40003f04070 */
[----:B------:R-:W-:Y:S02]  /*0c60*/  ISETP.NE.AND P3, PT, RZ, UR18, PT ;  /* 0x00000012ff007c0c */ /* 0x000fe4000bf65270 */
[----:B-1----:R-:W-:-:S07]  /*0c70*/  CS2R R16, SRZ ;  /* 0x0000000000107805 */ /* 0x002fce000001ff00 */
[----:B------:R-:W-:Y:S01]  /*0c80*/  @UP0 UMOV UR13, UR11 ;  /* 0x0000000b000d0c82 */ /* 0x000fe20008000000 */
[--C-:B------:R-:W-:Y:S02]  /*0c90*/  HADD2.F32 R20, -RZ, R32.reuse.H0_H0 ;  /* 0x20000020ff147230 */ /* 0x100fe40000004100 */
[----:B------:R-:W-:Y:S01]  /*0ca0*/  HADD2.F32 R21, -RZ, R32.H1_H1 ;  /* 0x30000020ff157230 */ /* 0x000fe20000004100 */
[----:B------:R-:W-:Y:S06]  /*0cb0*/  @P0 BRA `(.L_x_709) ;  /* 0x0000000000280947 */ /* 0x000fec0003800000 */
[----:B------:R-:W-:Y:S01]  /*0cc0*/  ISETP.NE.AND P0, PT, RZ, UR18, PT ;  /* 0x00000012ff007c0c */ /* 0x000fe2000bf05270 */
[----:B------:R-:W0:Y:S01]  /*0cd0*/  LDC.64 R14, c[0x0][0x238] ;  /* 0x00008e00ff0e7b82 */ /* 0x000e220000000a00 */
[----:B------:R-:W-:-:S04]  /*0ce0*/  IADD3 R19, R38, R19, RZ ;  /* 0x0000001326137210 */ /* 0x000fc80007ffe0ff */
[----:B------:R-:W-:-:S07]  /*0cf0*/  SHF.R.S32.HI R24, RZ, 0x1f, R19 ;  /* 0x0000001fff187819 */ /* 0x000fce0000011413 */
[----:B------:R-:W1:Y:S01]  /*0d00*/  @P0 LDC.64 R22, c[0x0][0x240] ;  /* 0x00009000ff160b82 */ /* 0x000e620000000a00 */
[----:B0-----:R-:W-:-:S06]  /*0d10*/  IMAD.WIDE R14, R19, 0x4, R14 ;  /* 0x00000004130e7825 */ /* 0x001fcc00078e020e */
[----:B------:R-:W5:Y:S01]  /*0d20*/  LDG.E.64 R14, desc[UR14][R14.64] ;  /* 0x0000000e0e0e7981 */ /* 0x000f62000c1e1b00 */
[----:B-1----:R-:W-:-:S04]  /*0d30*/  @P0 LEA R18, P2, R19, R22, 0x2 ;  /* 0x0000001613120211 */ /* 0x002fc800078410ff */
[----:B------:R-:W-:-:S05]  /*0d40*/  @P0 LEA.HI.X R19, R19, R23, R24, 0x2, P2 ;  /* 0x0000001713130211 */ /* 0x000fca00010f1418 */
[----:B------:R0:W5:Y:S04]  /*0d50*/  @P0 LDG.E.64 R16, desc[UR14][R18.64] ;  /* 0x0000000e12100981 */ /* 0x000168000c1e1b00 */
.L_x_709:
[----:B------:R-:W-:Y:S05]  /*0d60*/  BSYNC B0 ;  /* 0x0000000000007941 */ /* 0x000fea0003800000 */
.L_x_708:
[----:B0-----:R-:W-:Y:S01]  /*0d70*/  FADD.FTZ R19, R20, -UR19 ;  /* 0x8000001314137e21 */ /* 0x001fe20008010000 */
[----:B------:R-:W-:Y:S01]  /*0d80*/  FADD.FTZ R18, R21, -UR19 ;  /* 0x8000001315127e21 */ /* 0x000fe20008010000 */
[--C-:B-----5:R-:W-:Y:S02]  /*0d90*/  HADD2.F32 R21, -RZ, R6.reuse.H0_H0 ;  /* 0x20000006ff157230 */ /* 0x120fe40000004100 */
[----:B------:R-:W-:Y:S02]  /*0da0*/  HADD2.F32 R20, -RZ, R6.H1_H1 ;  /* 0x30000006ff147230 */ /* 0x000fe40000004100 */
        /* <DEDUP_REMOVED lines=21> */
.L_x_710:
[----:B------:R-:W-:Y:S01]  /*0f00*/  FMUL.FTZ R22, R21, R14 ;  /* 0x0000000e15167220 */ /* 0x000fe20000410000 */
[--C-:B------:R-:W-:Y:S02]  /*0f10*/  HADD2.F32 R26, -RZ, R33.reuse.H0_H0 ;  /* 0x20000021ff1a7230 */ /* 0x100fe40000004100 */
[----:B------:R-:W-:Y:S01]  /*0f20*/  FMUL.FTZ R24, R20, R15 ;  /* 0x0000000f14187220 */ /* 0x000fe20000410000 */
[C---:B------:R-:W-:Y:S01]  /*0f30*/  FFMA.FTZ R40, R19.reuse, R21, RZ ;  /* 0x0000001513287223 */ /* 0x040fe200000100ff */
[----:B------:R-:W-:Y:S01]  /*0f40*/  FFMA.FTZ R23, R19, R22, RZ ;  /* 0x0000001613177223 */ /* 0x000fe200000100ff */
[----:B------:R-:W-:Y:S01]  /*0f50*/  FADD.FTZ R25, RZ, R22 ;  /* 0x00000016ff197221 */ /* 0x000fe20000010000 */
[----:B------:R-:W-:Y:S02]  /*0f60*/  HADD2.F32 R22, -RZ, R33.H1_H1 ;  /* 0x30000021ff167230 */ /* 0x000fe40000004100 */
[----:B------:R-:W-:Y:S01]  /*0f70*/  FADD.FTZ R26, R26, -UR19 ;  /* 0x800000131a1a7e21 */ /* 0x000fe20008010000 */
[----:B------:R-:W-:Y:S01]  /*0f80*/  FFMA.FTZ R46, R18, R24, R23 ;  /* 0x00000018122e7223 */ /* 0x000fe20000010017 */
[----:B------:R-:W-:Y:S01]  /*0f90*/  FADD.FTZ R48, R24, R25 ;  /* 0x0000001918307221 */ /* 0x000fe20000010000 */
[----:B------:R-:W-:-:S02]  /*0fa0*/  HADD2.F32 R23, -RZ, R8.H0_H0 ;  /* 0x20000008ff177230 */ /* 0x000fc40000004100 */
[----:B------:R-:W-:Y:S01]  /*0fb0*/  FADD.FTZ R22, R22, -UR19 ;  /* 0x8000001316167e21 */ /* 0x000fe20008010000 */
        /* <DEDUP_REMOVED lines=22> */
.L_x_711:
[----:B------:R-:W-:Y:S01]  /*1120*/  FADD.FTZ R22, RZ, R21 ;  /* 0x00000015ff167221 */ /* 0x000fe20000010000 */
[----:B------:R-:W-:Y:S01]  /*1130*/  FMUL.FTZ R19, R23, R14 ;  /* 0x0000000e17137220 */ /* 0x000fe20000410000 */
[C---:B------:R-:W-:Y:S01]  /*1140*/  FFMA.FTZ R40, R31.reuse, R23, R40 ;  /* 0x000000171f287223 */ /* 0x040fe20000010028 */
[----:B------:R-:W-:Y:S01]  /*1150*/  FFMA.FTZ R27, R18, R20, RZ ;  /* 0x00000014121b7223 */ /* 0x000fe200000100ff */
[----:B------:R-:W-:Y:S01]  /*1160*/  FADD.FTZ R30, R22, R23 ;  /* 0x00000017161e7221 */ /* 0x000fe20000010000 */
[----:B------:R-:W-:Y:S01]  /*1170*/  FFMA.FTZ R21, R31, R19, R46 ;  /* 0x000000131f157223 */ /* 0x000fe2000001002e */
[----:B------:R-:W-:Y:S01]  /*1180*/  FADD.FTZ R23, R48, R19 ;  /* 0x0000001330177221 */ /* 0x000fe20000010000 */
[----:B------:R-:W-:Y:S01]  /*1190*/  FADD.FTZ R19, RZ, R20 ;  /* 0x00000014ff137221 */ /* 0x000fe20000010000 */
[--C-:B------:R-:W-:Y:S02]  /*11a0*/  HADD2.F32 R22, -RZ, R10.reuse.H0_H0 ;  /* 0x2000000aff167230 */ /* 0x100fe40000004100 */
[----:B------:R-:W-:Y:S01]  /*11b0*/  FMUL.FTZ R20, R24, R15 ;  /* 0x0000000f18147220 */ /* 0x000fe20000410000 */
[----:B------:R-:W-:-:S02]  /*11c0*/  HADD2.F32 R25, -RZ, R10.H1_H1 ;  /* 0x3000000aff197230 */ /* 0x000fc40000004100 */
[C---:B------:R-:W-:Y:S01]  /*11d0*/  FFMA.FTZ R18, R50.reuse, R24, R27 ;  /* 0x0000001832127223 */ /* 0x040fe2000001001b */
[----:B------:R-:W-:Y:S01]  /*11e0*/  FADD.FTZ R19, R19, R24 ;  /* 0x0000001813137221 */ /* 0x000fe20000010000 */
[----:B------:R-:W-:Y:S01]  /*11f0*/  FFMA.FTZ R31, R50, R20, R21 ;  /* 0x00000014321f7223 */ /* 0x000fe20000010015 */
[----:B------:R-:W-:Y:S01]  /*1200*/  FADD.FTZ R41, R20, R23 ;  /* 0x0000001714297221 */ /* 0x000fe20000010000 */
[----:B------:R-:W-:Y:S01]  /*1210*/  FADD.FTZ R22, R22, -UR19 ;  /* 0x8000001316167e21 */ /* 0x000fe20008010000 */
[----:B------:R-:W-:Y:S01]  /*1220*/  FADD.FTZ R20, R25, -UR19 ;  /* 0x8000001319147e21 */ /* 0x000fe20008010000 */
[--C-:B------:R-:W-:Y:S02]  /*1230*/  HADD2.F32 R23, -RZ, R11.reuse.H0_H0 ;  /* 0x2000000bff177230 */ /* 0x100fe40000004100 */
        /* <DEDUP_REMOVED lines=22> */
.L_x_712:
[----:B------:R-:W-:Y:S01]  /*13a0*/  FMUL.FTZ R24, R23, R14 ;  /* 0x0000000e17187220 */ /* 0x000fe20000410000 */
[--C-:B------:R-:W-:Y:S02]  /*13b0*/  HADD2.F32 R26, -RZ, R12.reuse.H0_H0 ;  /* 0x2000000cff1a7230 */ /* 0x100fe40000004100 */
[----:B------:R-:W-:Y:S01]  /*13c0*/  FADD.FTZ R22, R30, R23 ;  /* 0x000000171e167221 */ /* 0x000fe20000010000 */
[----:B------:R-:W-:Y:S02]  /*13d0*/  HADD2.F32 R28, -RZ, R12.H1_H1 ;  /* 0x3000000cff1c7230 */ /* 0x000fe40000004100 */
[----:B------:R-:W-:Y:S01]  /*13e0*/  FFMA.FTZ R25, R47, R24, R31 ;  /* 0x000000182f197223 */ /* 0x000fe2000001001f */
[----:B------:R-:W-:Y:S01]  /*13f0*/  FADD.FTZ R27, R41, R24 ;  /* 0x00000018291b7221 */ /* 0x000fe20000010000 */
[----:B------:R-:W-:Y:S01]  /*1400*/  FMUL.FTZ R24, R21, R15 ;  /* 0x0000000f15187220 */ /* 0x000fe20000410000 */
[----:B------:R-:W-:Y:S01]  /*1410*/  FADD.FTZ R26, R26, -UR19 ;  /* 0x800000131a1a7e21 */ /* 0x000fe20008010000 */
[----:B------:R-:W-:Y:S01]  /*1420*/  FADD.FTZ R28, R28, -UR19 ;  /* 0x800000131c1c7e21 */ /* 0x000fe20008010000 */
[----:B------:R-:W-:Y:S01]  /*1430*/  FFMA.FTZ R23, R47, R23, R40 ;  /* 0x000000172f177223 */ /* 0x000fe20000010028 */
[----:B------:R-:W-:Y:S01]  /*1440*/  FFMA.FTZ R31, R20, R24, R25 ;  /* 0x00000018141f7223 */ /* 0x000fe20000010019 */
[----:B------:R-:W-:Y:S01]  /*1450*/  FADD.FTZ R41, R24, R27 ;  /* 0x0000001b18297221 */ /* 0x000fe20000010000 */
[----:B------:R-:W-:-:S02]  /*1460*/  HADD2.F32 R25, -RZ, R13.H0_H0 ;  /* 0x2000000dff197230 */ /* 0x000fc40000004100 */
[----:B------:R-:W-:Y:S01]  /*1470*/  FMUL.FTZ R40, R26, UR13 ;  /* 0x0000000d1a287c20 */ /* 0x000fe20008410000 */
[----:B------:R-:W-:Y:S01]  /*1480*/  FMUL.FTZ R46, R28, UR13 ;  /* 0x0000000d1c2e7c20 */ /* 0x000fe20008410000 */
[----:B------:R-:W-:Y:S01]  /*1490*/  HADD2.F32 R24, -RZ, R13.H1_H1 ;  /* 0x3000000dff187230 */ /* 0x000fe20000004100 */
        /* <DEDUP_REMOVED lines=19> */
.L_x_713:
[----:B------:R-:W-:Y:S01]  /*15d0*/  FMUL.FTZ R26, R25, R14 ;  /* 0x0000000e191a7220 */ /* 0x000fe20000410000 */
[----:B------:R-:W-:Y:S01]  /*15e0*/  ISETP.GT.AND P0, PT, R0, 0x1e, PT ;  /* 0x0000001e0000780c */ /* 0x000fe20003f04270 */
[----:B------:R-:W0:Y:S01]  /*15f0*/  S2UR UR17, SR_CgaCtaId ;  /* 0x00000000001179c3 */ /* 0x000e220000008800 */
[----:B------:R-:W-:Y:S01]  /*1600*/  UMOV UR12, 0x400 ;  /* 0x00000400000c7882 */ /* 0x000fe20000000000 */
[----:B------:R-:W-:Y:S01]  /*1610*/  FFMA.FTZ R27, R40, R26, R31 ;  /* 0x0000001a281b7223 */ /* 0x000fe2000001001f */
[----:B------:R-:W-:Y:S01]  /*1620*/  FADD.FTZ R29, R41, R26 ;  /* 0x0000001a291d7221 */ /* 0x000fe20000010000 */
[----:B------:R-:W-:Y:S01]  /*1630*/  FMUL.FTZ R26, R24, R15 ;  /* 0x0000000f181a7220 */ /* 0x000fe20000410000 */
[----:B------:R-:W-:Y:S01]  /*1640*/  UIADD3 UR11, UR12, 0xd0, URZ ;  /* 0x000000d00c0b7890 */ /* 0x000fe2000fffe03f */
[----:B------:R-:W-:Y:S01]  /*1650*/  ISETP.NE.AND P2, PT, R39, RZ, PT ;  /* 0x000000ff2700720c */ /* 0x000fe20003f45270 */
[----:B------:R-:W-:Y:S01]  /*1660*/  FFMA.FTZ R31, R20, R21, R18 ;  /* 0x00000015141f7223 */ /* 0x000fe20000010012 */
[----:B------:R-:W-:Y:S01]  /*1670*/  FFMA.FTZ R27, R46, R26, R27 ;  /* 0x0000001a2e1b7223 */ /* 0x000fe2000001001b */
[----:B------:R-:W-:Y:S01]  /*1680*/  FADD.FTZ R26, R26, R29 ;  /* 0x0000001d1a1a7221 */ /* 0x000fe20000010000 */
[----:B------:R-:W-:Y:S01]  /*1690*/  FADD.FTZ R19, R19, R21 ;  /* 0x0000001513137221 */ /* 0x000fe20000010000 */
[----:B------:R-:W-:Y:S01]  /*16a0*/  FFMA.FTZ R20, R40, R25, R23 ;  /* 0x0000001928147223 */ /* 0x000fe20000010017 */
[----:B------:R-:W-:Y:S01]  /*16b0*/  FFMA.FTZ R21, R46, R24, R31 ;  /* 0x000000182e157223 */ /* 0x000fe2000001001f */
[----:B------:R-:W1:Y:S01]  /*16c0*/  SHFL.DOWN PT, R28, R27, 0x1, 0x1f ;  /* 0x08201f001b1c7f89 */ /* 0x000e6200000e0000 */
[----:B------:R-:W-:Y:S01]  /*16d0*/  FADD.FTZ R22, R22, R25 ;  /* 0x0000001916167221 */ /* 0x000fe20000010000 */
[----:B------:R-:W-:Y:S01]  /*16e0*/  FADD.FTZ R23, R19, R24 ;  /* 0x0000001813177221 */ /* 0x000fe20000010000 */
[----:B------:R-:W-:Y:S01]  /*16f0*/  BSSY B0, `(.L_x_714) ;  /* 0x0000055000007945 */ /* 0x000fe20003800000 */
[----:B------:R-:W2:Y:S01]  /*1700*/  SHFL.DOWN PT, R29, R26, 0x1, 0x1f ;  /* 0x08201f001a1d7f89 */ /* 0x000ea200000e0000 */
[----:B------:R-:W-:Y:S01]  /*1710*/  ISETP.GT.U32.AND P4, PT, R39, 0x14, PT ;  /* 0x000000142700780c */ /* 0x000fe20003f84070 */
[----:B0-----:R-:W-:-:S06]  /*1720*/  ULEA UR11, UR17, UR11, 0x18 ;  /* 0x0000000b110b7291 */ /* 0x001fcc000f8ec03f */
[----:B------:R-:W-:-:S05]  /*1730*/  LEA R40, R39, UR11, 0x4 ;  /* 0x0000000b27287c11 */ /* 0x000fca000f8e20ff */
[----:B------:R-:W-:Y:S01]  /*1740*/  STS.128 [R40], R20 ;  /* 0x0000001428007388 */ /* 0x000fe20000000c00 */
        /* <DEDUP_REMOVED lines=22> */
[----:B------:R-:W-:-:S03]  /*18b0*/  ISETP.NE.AND P0, PT, R0, RZ, PT ;  /* 0x000000ff0000720c */ /* 0x000fc60003f05270 */
[----:B------:R-:W-:Y:S02]  /*18c0*/  MOV R18, R27 ;  /* 0x0000001b00127202 */ /* 0x000fe40000000f00 */
[----:B------:R-:W-:-:S08]  /*18d0*/  MOV R19, R26 ;  /* 0x0000001a00137202 */ /* 0x000fd00000000f00 */
        /* <DEDUP_REMOVED lines=54> */
.L_x_715:
[----:B------:R-:W-:Y:S05]  /*1c40*/  BSYNC B0 ;  /* 0x0000000000007941 */ /* 0x000fea0003800000 */
.L_x_714:
        /* <DEDUP_REMOVED lines=154> */
[----:B-1----:R-:W-:Y:S01]  /*25f0*/  FADD.FTZ R20, R41, R20 ;  /* 0x0000001429147221 */ /* 0x002fe20000010000 */
[----:B------:R-:W-:Y:S01]  /*2600*/  FADD.FTZ R21, R28, R21 ;  /* 0x000000151c157221 */ /* 0x000fe20000010000 */
[----:B------:R-:W-:Y:S01]  /*2610*/  FADD.FTZ R22, R29, R22 ;  /* 0x000000161d167221 */ /* 0x000fe20000010000 */
[----:B------:R-:W-:-:S07]  /*2620*/  FADD.FTZ R23, R30, R23 ;  /* 0x000000171e177221 */ /* 0x000fce0000010000 */
.L_x_717:
[----:B------:R-:W-:Y:S05]  /*2630*/  BSYNC B0 ;  /* 0x0000000000007941 */ /* 0x000fea0003800000 */
.L_x_716:
        /* <DEDUP_REMOVED lines=20> */
.L_x_719:
[----:B------:R-:W-:Y:S05]  /*2780*/  BSYNC B0 ;  /* 0x0000000000007941 */ /* 0x000fea0003800000 */
.L_x_718:
[----:B------:R-:W-:Y:S05]  /*2790*/  @!P0 BRA `(.L_x_720) ;  /* 0x0000001000908947 */ /* 0x000fea0003800000 */
[----:B------:R-:W1:Y:S01]  /*27a0*/  LDC R4, c[0x0][0x10] ;  /* 0x00000400ff047b82 */ /* 0x000e620000000800 */
[----:B--2---:R-:W2:Y:S01]  /*27b0*/  S2R R23, SR_CTAID.Y ;  /* 0x0000000000177919 */ /* 0x004ea20000002600 */
[----:B------:R-:W-:-:S06]  /*27c0*/  ULOP3.LUT UR11, UR4, 0x1, URZ, 0xc0, !UPT ;  /* 0x00000001040b7892 */ /* 0x000fcc000f8ec03f */
[----:B------:R-:W3:Y:S08]  /*27d0*/  LDC.64 R20, c[0x0][0x258] ;  /* 0x00009600ff147b82 */ /* 0x000ef00000000a00 */
[----:B------:R-:W4:Y:S01]  /*27e0*/  LDC.64 R26, c[0x0][0x260] ;  /* 0x00009800ff1a7b82 */ /* 0x000f220000000a00 */
[----:B-1----:R-:W-:-:S04]  /*27f0*/  IMAD R22, R4, UR11, RZ ;  /* 0x0000000b04167c24 */ /* 0x002fc8000f8e02ff */
        /* <DEDUP_REMOVED lines=18> */
[----:B-1----:R-:W-:-:S13]  /*2920*/  ISETP.EQ.U32.AND P0, PT, R0, UR17, PT ;  /* 0x0000001100007c0c */ /* 0x002fda000bf02070 */
[----:B------:R-:W-:Y:S06]  /*2930*/  @P0 MEMBAR.ALL.GPU ;  /* 0x0000000000000992 */ /* 0x000fec000000a000 */
[----:B------:R-:W-:-:S00]  /*2940*/  @P0 ERRBAR ;  /* 0x00000000000009ab */ /* 0x000fc00000000000 */
[----:B------:R-:W-:Y:S06]  /*2950*/  @P0 CGAERRBAR ;  /* 0x00000000000005ab */ /* 0x000fec0000000000 */
[----:B------:R2:W-:Y:S01]  /*2960*/  @P0 REDG.E.ADD.S32.STRONG.GPU desc[UR14][R28.64], R31 ;  /* 0x0000001f1c00098e */ /* 0x0005e2000c10e38e */
[----:B------:R-:W-:-:S04]  /*2970*/  PLOP3.LUT P0, PT, PT, PT, UP0, 0x80, 0x0 ;  /* 0x000000000000781c */ /* 0x000fc80003f0f008 */
[----:B------:R-:W-:-:S04]  /*2980*/  SEL R25, R24, RZ, !P0 ;  /* 0x000000ff18197207 */ /* 0x000fc80004000000 */
[----:B------:R-:W-:-:S13]  /*2990*/  ISETP.NE.AND P0, PT, R25, -0x1, PT ;  /* 0xffffffff1900780c */ /* 0x000fda0003f05270 */
[----:B--2---:R-:W-:Y:S05]  /*29a0*/  @!P0 BRA `(.L_x_721) ;  /* 0x0000000000148947 */ /* 0x004fea0003800000 */
.L_x_722:
[----:B------:R-:W2:Y:S04]  /*29b0*/  LDG.E.STRONG.GPU R22, desc[UR14][R28.64] ;  /* 0x0000000e1c167981 */ /* 0x000ea8000c1ef900 */
[----:B--2---:R-:W-:Y:S01]  /*29c0*/  CCTL.IVALL ;  /* 0x00000000ff00798f */ /* 0x004fe20002000000 */
[----:B------:R-:W-:Y:S05]  /*29d0*/  YIELD ;  /* 0x0000000000007946 */ /* 0x000fea0003800000 */
[----:B------:R-:W-:-:S13]  /*29e0*/  ISETP.NE.AND P0, PT, R22, R25, PT ;  /* 0x000000191600720c */ /* 0x000fda0003f05270 */
[----:B------:R-:W-:Y:S05]  /*29f0*/  @P0 BRA `(.L_x_722) ;  /* 0xfffffffc00ec0947 */ /* 0x000fea000383ffff */
.L_x_721:
[----:B------:R-:W-:Y:S01]  /*2a00*/  ISETP.NE.AND P0, PT, R24, RZ, PT ;  /* 0x000000ff1800720c */ /* 0x000fe20003f05270 */
[----:B------:R-:W-:Y:S05]  /*2a10*/  WARPSYNC.ALL ;  /* 0x0000000000007948 */ /* 0x000fea0003800000 */
[----:B------:R-:W-:Y:S07]  /*2a20*/  BAR.SYNC.DEFER_BLOCKING 0x0 ;  /* 0x0000000000007b1d */ /* 0x000fee0000010000 */
[----:B------:R-:W-:Y:S05]  /*2a30*/  @!P0 BRA `(.L_x_720) ;  /* 0x0000000c00e88947 */ /* 0x000fea0003800000 */
[----:B------:R-:W-:-:S04]  /*2a40*/  IADD3 R22, R24, -0x1, RZ ;  /* 0xffffffff18167810 */ /* 0x000fc80007ffe0ff */
[----:B------:R-:W-:Y:S01]  /*2a50*/  ISETP.GE.U32.AND P0, PT, R22, 0x3, PT ;  /* 0x000000031600780c */ /* 0x000fe20003f06070 */
[----:B------:R-:W-:-:S12]  /*2a60*/  HFMA2.MMA R22, -RZ, RZ, 0, 0 ;  /* 0x00000000ff167435 */ /* 0x000fd800000001ff */
        /* <DEDUP_REMOVED lines=10> */
.L_x_726:
[----:B------:R-:W-:-:S13]  /*2b10*/  ISETP.EQ.OR P6, PT, R22, UR16, P2 ;  /* 0x0000001016007c0c */ /* 0x000fda00097c2670 */
[----:B------:R-:W-:-:S04]  /*2b20*/  @!P6 IMAD R27, R4, R22, R23 ;  /* 0x00000016041be224 */ /* 0x000fc800078e0217 */
[----:B------:R-:W-:-:S06]  /*2b30*/  @!P6 IMAD.WIDE.U32 R26, R27, 0x8, R20 ;  /* 0x000000081b1ae825 */ /* 0x000fcc00078e0014 */
[----:B------:R-:W0:Y:S01]  /*2b40*/  @!P6 LDG.E.64 R26, desc[UR14][R26.64] ;  /* 0x0000000e1a1ae981 */ /* 0x000e22000c1e1b00 */
[C---:B------:R-:W-:Y:S02]  /*2b50*/  IADD3 R29, R22.reuse, 0x1, RZ ;  /* 0x00000001161d7810 */ /* 0x040fe40007ffe0ff */
[C---:B------:R-:W-:Y:S02]  /*2b60*/  IADD3 R31, R22.reuse, 0x2, RZ ;  /* 0x00000002161f7810 */ /* 0x040fe40007ffe0ff */
[----:B------:R-:W-:Y:S02]  /*2b70*/  ISETP.EQ.OR P4, PT, R29, UR16, P2 ;  /* 0x000000101d007c0c */ /* 0x000fe40009782670 */
[----:B------:R-:W-:Y:S02]  /*2b80*/  ISETP.EQ.OR P5, PT, R31, UR16, P2 ;  /* 0x000000101f007c0c */ /* 0x000fe400097a2670 */
[----:B------:R-:W-:-:S09]  /*2b90*/  IADD3 R41, R22, 0x3, RZ ;  /* 0x0000000316297810 */ /* 0x000fd20007ffe0ff */
[C-C-:B------:R-:W-:Y:S02]  /*2ba0*/  @!P4 IMAD R29, R4.reuse, R29, R23.reuse ;  /* 0x0000001d041dc224 */ /* 0x140fe400078e0217 */
[----:B------:R-:W-:Y:S02]  /*2bb0*/  @!P5 IMAD R31, R4, R31, R23 ;  /* 0x0000001f041fd224 */ /* 0x000fe400078e0217 */
[----:B------:R-:W-:-:S04]  /*2bc0*/  @!P4 IMAD.WIDE.U32 R28, R29, 0x8, R20 ;  /* 0x000000081d1cc825 */ /* 0x000fc800078e0014 */
[----:B------:R-:W-:-:S06]  /*2bd0*/  @!P5 IMAD.WIDE.U32 R30, R31, 0x8, R20 ;  /* 0x000000081f1ed825 */ /* 0x000fcc00078e0014 */
[----:B------:R-:W2:Y:S01]  /*2be0*/  @!P5 LDG.E.64 R30, desc[UR14][R30.64] ;  /* 0x0000000e1e1ed981 */ /* 0x000ea2000c1e1b00 */
[----:B0-----:R-:W-:Y:S01]  /*2bf0*/  @!P6 FADD.FTZ R18, R18, R26 ;  /* 0x0000001a1212e221 */ /* 0x001fe20000010000 */
[----:B------:R-:W-:Y:S01]  /*2c00*/  @!P6 FADD.FTZ R19, R19, R27 ;  /* 0x0000001b1313e221 */ /* 0x000fe20000010000 */
[----:B------:R-:W-:Y:S01]  /*2c10*/  ISETP.EQ.OR P6, PT, R41, UR16, P2 ;  /* 0x0000001029007c0c */ /* 0x000fe200097c2670 */
[----:B------:R0:W3:-:S12]  /*2c20*/  @!P4 LDG.E.64 R26, desc[UR14][R28.64] ;  /* 0x0000000e1c1ac981 */ /* 0x0000d8000c1e1b00 */
[----:B------:R-:W-:-:S04]  /*2c30*/  @!P6 IMAD R41, R4, R41, R23 ;  /* 0x000000290429e224 */ /* 0x000fc800078e0217 */
[----:B------:R-:W-:-:S06]  /*2c40*/  @!P6 IMAD.WIDE.U32 R40, R41, 0x8, R20 ;  /* 0x000000082928e825 */ /* 0x000fcc00078e0014 */
[----:B------:R-:W4:Y:S01]  /*2c50*/  @!P6 LDG.E.64 R40, desc[UR14][R40.64] ;  /* 0x0000000e2828e981 */ /* 0x000f22000c1e1b00 */
[C---:B0-----:R-:W-:Y:S01]  /*2c60*/  IADD3 R29, R22.reuse, 0x5, RZ ;  /* 0x00000005161d7810 */ /* 0x041fe20007ffe0ff */
[----:B---3--:R-:W-:Y:S01]  /*2c70*/  @!P4 FADD.FTZ R19, R19, R27 ;  /* 0x0000001b1313c221 */ /* 0x008fe20000010000 */
[----:B------:R-:W-:Y:S01]  /*2c80*/  IADD3 R27, R22, 0x4, RZ ;  /* 0x00000004161b7810 */ /* 0x000fe20007ffe0ff */
[----:B------:R-:W-:-:S03]  /*2c90*/  @!P4 FADD.FTZ R18, R18, R26 ;  /* 0x0000001a1212c221 */ /* 0x000fc60000010000 */
[----:B------:R-:W-:Y:S01]  /*2ca0*/  ISETP.EQ.OR P4, PT, R27, UR16, P2 ;  /* 0x000000101b007c0c */ /* 0x000fe20009782670 */
[----:B--2---:R-:W-:Y:S01]  /*2cb0*/  @!P5 FADD.FTZ R18, R18, R30 ;  /* 0x0000001e1212d221 */ /* 0x004fe20000010000 */
[----:B------:R-:W-:Y:S01]  /*2cc0*/  @!P5 FADD.FTZ R19, R19, R31 ;  /* 0x0000001f1313d221 */ /* 0x000fe20000010000 */
[----:B------:R-:W-:Y:S02]  /*2cd0*/  ISETP.EQ.OR P5, PT, R29, UR16, P2 ;  /* 0x000000101d007c0c */ /* 0x000fe400097a2670 */
[----:B------:R-:W-:-:S08]  /*2ce0*/  IADD3 R31, R22, 0x6, RZ ;  /* 0x00000006161f7810 */ /* 0x000fd00007ffe0ff */
[----:B------:R-:W-:Y:S02]  /*2cf0*/  @!P4 IMAD R27, R4, R27, R23 ;  /* 0x0000001b041bc224 */ /* 0x000fe400078e0217 */
[----:B----4-:R-:W-:Y:S01]  /*2d00*/  @!P6 FADD.FTZ R18, R18, R40 ;  /* 0x000000281212e221 */ /* 0x010fe20000010000 */
        /* <DEDUP_REMOVED lines=23> */
[----:B------:R-:W-:Y:S01]  /*2e80*/  @!P5 IMAD R29, R4, R41, R23 ;  /* 0x00000029041dd224 */ /* 0x000fe200078e0217 */
[----:B------:R-:W-:Y:S01]  /*2e90*/  ISETP.EQ.OR P6, PT, R31, UR16, P2 ;  /* 0x000000101f007c0c */ /* 0x000fe200097c2670 */
[----:B------:R-:W2:Y:S02]  /*2ea0*/  @!P4 LDG.E.64 R26, desc[UR14][R26.64] ;  /* 0x0000000e1a1ac981 */ /* 0x000ea4000c1e1b00 */
[----:B------:R-:W-:-:S06]  /*2eb0*/  @!P5 IMAD.WIDE.U32 R28, R29, 0x8, R20 ;  /* 0x000000081d1cd825 */ /* 0x000fcc00078e0014 */
[----:B------:R-:W3:Y:S04]  /*2ec0*/  @!P5 LDG.E.64 R28, desc[UR14][R28.64] ;  /* 0x0000000e1c1cd981 */ /* 0x000ee8000c1e1b00 */
[----:B------:R-:W-:-:S04]  /*2ed0*/  @!P6 IMAD R31, R4, R31, R23 ;  /* 0x0000001f041fe224 */ /* 0x000fc800078e0217 */
[----:B------:R-:W-:-:S06]  /*2ee0*/  @!P6 IMAD.WIDE.U32 R30, R31, 0x8, R20 ;  /* 0x000000081f1ee825 */ /* 0x000fcc00078e0014 */
[----:B------:R-:W4:Y:S01]  /*2ef0*/  @!P6 LDG.E.64 R30, desc[UR14][R30.64] ;  /* 0x0000000e1e1ee981 */ /* 0x000f22000c1e1b00 */
[C---:B------:R-:W-:Y:S02]  /*2f00*/  IADD3 R40, R22.reuse, 0xa, RZ ;  /* 0x0000000a16287810 */ /* 0x040fe40007ffe0ff */
        /* <DEDUP_REMOVED lines=51> */
.L_x_725:
[----:B------:R-:W-:-:S13]  /*3240*/  ISETP.GT.AND P4, PT, R25, 0x4, PT ;  /* 0x000000041900780c */ /* 0x000fda0003f84270 */
[----:B------:R-:W-:Y:S05]  /*3250*/  @!P4 BRA `(.L_x_727) ;  /* 0x0000000000ecc947 */ /* 0x000fea0003800000 */
[C---:B------:R-:W-:Y:S02]  /*3260*/  ISETP.EQ.OR P0, PT, R22.reuse, UR16, P2 ;  /* 0x0000001016007c0c */ /* 0x040fe40009702670 */
[----:B------:R-:W-:-:S11]  /*3270*/  IADD3 R27, R22, 0x1, RZ ;  /* 0x00000001161b7810 */ /* 0x000fd60007ffe0ff */
[----:B------:R-:W-:-:S04]  /*3280*/  @!P0 IMAD R29, R22, R4, R23 ;  /* 0x00000004161d8224 */ /* 0x000fc800078e0217 */
[----:B------:R-:W-:Y:S01]  /*3290*/  @!P0 IMAD.WIDE.U32 R28, R29, 0x8, R20 ;  /* 0x000000081d1c8825 */ /* 0x000fe200078e0014 */
[----:B------:R-:W-:-:S05]  /*32a0*/  ISETP.EQ.OR P4, PT, R27, UR16, P2 ;  /* 0x000000101b007c0c */ /* 0x000fca0009782670 */
[----:B------:R-:W0:Y:S08]  /*32b0*/  @!P0 LDG.E.64 R28, desc[UR14][R28.64] ;  /* 0x0000000e1c1c8981 */ /* 0x000e30000c1e1b00 */
[----:B------:R-:W-:-:S04]  /*32c0*/  @!P4 IMAD R27, R4, R27, R23 ;  /* 0x0000001b041bc224 */ /* 0x000fc800078e0217 */
[----:B------:R-:W-:-:S06]  /*32d0*/  @!P4 IMAD.WIDE.U32 R26, R27, 0x8, R20 ;  /* 0x000000081b1ac825 */ /* 0x000fcc00078e0014 */
[----:B------:R-:W2:Y:S01]  /*32e0*/  @!P4 LDG.E.64 R26, desc[UR14][R26.64] ;  /* 0x0000000e1a1ac981 */ /* 0x000ea2000c1e1b00 */
[C---:B------:R-:W-:Y:S02]  /*32f0*/  IADD3 R30, R22.reuse, 0x2, RZ ;  /* 0x00000002161e7810 */ /* 0x040fe40007ffe0ff */
[----:B------:R-:W-:Y:S02]  /*3300*/  IADD3 R31, R22, 0x3, RZ ;  /* 0x00000003161f7810 */ /* 0x000fe40007ffe0ff */
[----:B------:R-:W-:Y:S02]  /*3310*/  ISETP.EQ.OR P5, PT, R30, UR16, P2 ;  /* 0x000000101e007c0c */ /* 0x000fe400097a2670 */
[----:B------:R-:W-:Y:S02]  /*3320*/  ISETP.EQ.OR P6, PT, R31, UR16, P2 ;  /* 0x000000101f007c0c */ /* 0x000fe400097c2670 */
[----:B------:R-:W-:-:S11]  /*3330*/  IADD3 R22, R22, 0x4, RZ ;  /* 0x0000000416167810 */ /* 0x000fd60007ffe0ff */
[C---:B------:R-:W-:Y:S02]  /*3340*/  @!P6 IMAD R31, R4.reuse, R31, R23 ;  /* 0x0000001f041fe224 */ /* 0x040fe400078e0217 */
[----:B0-----:R-:W-:Y:S01]  /*3350*/  @!P0 FADD.FTZ R19, R19, R29 ;  /* 0x0000001d13138221 */ /* 0x001fe20000010000 */
[----:B------:R-:W-:Y:S02]  /*3360*/  @!P5 IMAD R29, R4, R30, R23 ;  /* 0x0000001e041dd224 */ /* 0x000fe400078e0217 */
[----:B------:R-:W-:Y:S01]  /*3370*/  @!P0 FADD.FTZ R18, R18, R28 ;  /* 0x0000001c12128221 */ /* 0x000fe20000010000 */
[----:B------:R-:W-:Y:S01]  /*3380*/  ISETP.EQ.OR P0, PT, R22, UR16, P2 ;  /* 0x0000001016007c0c */ /* 0x000fe20009702670 */
[----:B------:R-:W-:-:S04]  /*3390*/  @!P5 IMAD.WIDE.U32 R28, R29, 0x8, R20 ;  /* 0x000000081d1cd825 */ /* 0x000fc800078e0014 */
[----:B------:R-:W-:Y:S02]  /*33a0*/  @!P6 IMAD.WIDE.U32 R30, R31, 0x8, R20 ;  /* 0x000000081f1ee825 */ /* 0x000fe400078e0014 */
[----:B------:R-:W3:Y:S04]  /*33b0*/  @!P5 LDG.E.64 R28, desc[UR14][R28.64] ;  /* 0x0000000e1c1cd981 */ /* 0x000ee8000c1e1b00 */
[----:B------:R-:W4:Y:S01]  /*33c0*/  @!P6 LDG.E.64 R30, desc[UR14][R30.64] ;  /* 0x0000000e1e1ee981 */ /* 0x000f22000c1e1b00 */
[----:B--2---:R-:W-:Y:S01]  /*33d0*/  @!P4 FADD.FTZ R19, R19, R27 ;  /* 0x0000001b1313c221 */ /* 0x004fe20000010000 */
[----:B------:R-:W-:Y:S02]  /*33e0*/  @!P0 IMAD R27, R4, R22, R23 ;  /* 0x00000016041b8224 */ /* 0x000fe400078e0217 */
[----:B------:R-:W-:-:S02]  /*33f0*/  @!P4 FADD.FTZ R18, R18, R26 ;  /* 0x0000001a1212c221 */ /* 0x000fc40000010000 */
[----:B------:R-:W-:-:S06]  /*3400*/  @!P0 IMAD.WIDE.U32 R26, R27, 0x8, R20 ;  /* 0x000000081b1a8825 */ /* 0x000fcc00078e0014 */
[----:B------:R-:W2:Y:S01]  /*3410*/  @!P0 LDG.E.64 R26, desc[UR14][R26.64] ;  /* 0x0000000e1a1a8981 */ /* 0x000ea2000c1e1b00 */
[----:B------:R-:W-:-:S04]  /*3420*/  IADD3 R41, R22, 0x3, RZ ;  /* 0x0000000316297810 */ /* 0x000fc80007ffe0ff */
[----:B------:R-:W-:-:S13]  /*3430*/  ISETP.EQ.OR P4, PT, R41, UR16, P2 ;  /* 0x0000001029007c0c */ /* 0x000fda0009782670 */
[----:B------:R-:W-:Y:S02]  /*3440*/  @!P4 IMAD R41, R4, R41, R23 ;  /* 0x000000290429c224 */ /* 0x000fe400078e0217 */
[----:B---3--:R-:W-:Y:S01]  /*3450*/  @!P5 FADD.FTZ R19, R19, R29 ;  /* 0x0000001d1313d221 */ /* 0x008fe20000010000 */
[----:B------:R-:W-:Y:S01]  /*3460*/  IADD3 R29, R22, 0x1, RZ ;  /* 0x00000001161d7810 */ /* 0x000fe20007ffe0ff */
[----:B------:R-:W-:Y:S02]  /*3470*/  @!P5 FADD.FTZ R18, R18, R28 ;  /* 0x0000001c1212d221 */ /* 0x000fe40000010000 */
[----:B----4-:R-:W-:Y:S01]  /*3480*/  @!P6 FADD.FTZ R19, R19, R31 ;  /* 0x0000001f1313e221 */ /* 0x010fe20000010000 */
[----:B------:R-:W-:Y:S01]  /*3490*/  IADD3 R31, R22, 0x2, RZ ;  /* 0x00000002161f7810 */ /* 0x000fe20007ffe0ff */
[----:B------:R-:W-:Y:S01]  /*34a0*/  @!P6 FADD.FTZ R18, R18, R30 ;  /* 0x0000001e1212e221 */ /* 0x000fe20000010000 */
[----:B------:R-:W-:Y:S02]  /*34b0*/  ISETP.EQ.OR P5, PT, R29, UR16, P2 ;  /* 0x000000101d007c0c */ /* 0x000fe400097a2670 */
[----:B------:R-:W-:Y:S01]  /*34c0*/  ISETP.EQ.OR P6, PT, R31, UR16, P2 ;  /* 0x000000101f007c0c */ /* 0x000fe200097c2670 */
[----:B--2---:R-:W-:Y:S01]  /*34d0*/  @!P0 FADD.FTZ R18, R18, R26 ;  /* 0x0000001a12128221 */ /* 0x004fe20000010000 */
[----:B------:R-:W-:-:S09]  /*34e0*/  @!P0 FADD.FTZ R19, R19, R27 ;  /* 0x0000001b13138221 */ /* 0x000fd20000010000 */
[C-C-:B------:R-:W-:Y:S02]  /*34f0*/  @!P5 IMAD R29, R4.reuse, R29, R23.reuse ;  /* 0x0000001d041dd224 */ /* 0x140fe400078e0217 */
[----:B------:R-:W-:Y:S02]  /*3500*/  @!P6 IMAD R31, R4, R31, R23 ;  /* 0x0000001f041fe224 */ /* 0x000fe400078e0217 */
[----:B------:R-:W-:-:S04]  /*3510*/  @!P5 IMAD.WIDE.U32 R26, R29, 0x8, R20 ;  /* 0x000000081d1ad825 */ /* 0x000fc800078e0014 */
[--C-:B------:R-:W-:Y:S02]  /*3520*/  @!P6 IMAD.WIDE.U32 R28, R31, 0x8, R20.reuse ;  /* 0x000000081f1ce825 */ /* 0x100fe400078e0014 */
[----:B------:R-:W2:Y:S02]  /*3530*/  @!P5 LDG.E.64 R26, desc[UR14][R26.64] ;  /* 0x0000000e1a1ad981 */ /* 0x000ea4000c1e1b00 */
[----:B------:R-:W-:Y:S02]  /*3540*/  @!P4 IMAD.WIDE.U32 R30, R41, 0x8, R20 ;  /* 0x00000008291ec825 */ /* 0x000fe400078e0014 */
[----:B------:R-:W3:Y:S04]  /*3550*/  @!P6 LDG.E.64 R28, desc[UR14][R28.64] ;  /* 0x0000000e1c1ce981 */ /* 0x000ee8000c1e1b00 */
        /* <DEDUP_REMOVED lines=11> */
.L_x_727:
[----:B------:R-:W-:-:S13]  /*3610*/  ISETP.NE.OR P0, PT, R25, RZ, P0 ;  /* 0x000000ff1900720c */ /* 0x000fda0000705670 */
[----:B------:R-:W-:Y:S05]  /*3620*/  @!P0 BRA `(.L_x_723) ;  /* 0x00000000007c8947 */ /* 0x000fea0003800000 */
.L_x_724:
        /* <DEDUP_REMOVED lines=13> */
[----:B------:R-:W-:-:S04]  /*3700*/  @!P4 IMAD.WIDE.U32 R30, R31, 0x8, R20 ;  /* 0x000000081f1ec825 */ /* 0x000fc800078e0014 */
[----:B------:R-:W-:Y:S02]  /*3710*/  @!P0 IMAD R41, R4, R41, R23 ;  /* 0x0000002904298224 */ /* 0x000fe400078e0217 */
[----:B------:R-:W2:Y:S02]  /*3720*/  @!P4 LDG.E.64 R30, desc[UR14][R30.64] ;  /* 0x0000000e1e1ec981 */ /* 0x000ea4000c1e1b00 */
[----:B------:R-:W-:-:S06]  /*3730*/  @!P0 IMAD.WIDE.U32 R40, R41, 0x8, R20 ;  /* 0x0000000829288825 */ /* 0x000fcc00078e0014 */
[----:B------:R-:W3:Y:S01]  /*3740*/  @!P0 LDG.E.64 R40, desc[UR14][R40.64] ;  /* 0x0000000e28288981 */ /* 0x000ee2000c1e1b00 */
[----:B0-----:R-:W-:Y:S01]  /*3750*/  @!P5 FADD.FTZ R18, R18, R26 ;  /* 0x0000001a1212d221 */ /* 0x001fe20000010000 */
[----:B------:R-:W-:Y:S02]  /*3760*/  @!P5 FADD.FTZ R19, R19, R27 ;  /* 0x0000001b1313d221 */ /* 0x000fe40000010000 */
[----:B------:R-:W4:Y:S01]  /*3770*/  @!P6 LDG.E.64 R26, desc[UR14][R28.64] ;  /* 0x0000000e1c1ae981 */ /* 0x000f22000c1e1b00 */
[----:B------:R-:W-:-:S04]  /*3780*/  IADD3 R25, R25, -0x4, RZ ;  /* 0xfffffffc19197810 */ /* 0x000fc80007ffe0ff */
[----:B------:R-:W-:Y:S02]  /*3790*/  ISETP.NE.AND P5, PT, R25, RZ, PT ;  /* 0x000000ff1900720c */ /* 0x000fe40003fa5270 */
[----:B------:R-:W-:Y:S01]  /*37a0*/  IADD3 R22, R22, 0x4, RZ ;  /* 0x0000000416167810 */ /* 0x000fe20007ffe0ff */
[----:B----4-:R-:W-:Y:S01]  /*37b0*/  @!P6 FADD.FTZ R18, R18, R26 ;  /* 0x0000001a1212e221 */ /* 0x010fe20000010000 */
[----:B------:R-:W-:-:S03]  /*37c0*/  @!P6 FADD.FTZ R19, R19, R27 ;  /* 0x0000001b1313e221 */ /* 0x000fc60000010000 */
[----:B--2---:R-:W-:Y:S01]  /*37d0*/  @!P4 FADD.FTZ R18, R18, R30 ;  /* 0x0000001e1212c221 */ /* 0x004fe20000010000 */
[----:B------:R-:W-:-:S03]  /*37e0*/  @!P4 FADD.FTZ R19, R19, R31 ;  /* 0x0000001f1313c221 */ /* 0x000fc60000010000 */
[----:B---3--:R-:W-:Y:S01]  /*37f0*/  @!P0 FADD.FTZ R18, R18, R40 ;  /* 0x0000002812128221 */ /* 0x008fe20000010000 */
[----:B------:R-:W-:Y:S01]  /*3800*/  @!P0 FADD.FTZ R19, R19, R41 ;  /* 0x0000002913138221 */ /* 0x000fe20000010000 */
[----:B------:R-:W-:Y:S06]  /*3810*/  @P5 BRA `(.L_x_724) ;  /* 0xfffffffc00845947 */ /* 0x000fec000383ffff */
.L_x_723:
        /* <DEDUP_REMOVED lines=11> */
.L_x_729:
[----:B------:R-:W-:Y:S05]  /*38d0*/  BSYNC B0 ;  /* 0x0000000000007941 */ /* 0x000fea0003800000 */
.L_x_728:
        /* <DEDUP_REMOVED lines=16> */
.L_x_720:
[----:B------:R-:W1:Y:S01]  /*39e0*/  S2UR UR12, SR_CgaCtaId ;  /* 0x00000000000c79c3 */ /* 0x000e620000008800 */
[----:B------:R-:W-:Y:S01]  /*39f0*/  UMOV UR11, 0x400 ;  /* 0x00000400000b7882 */ /* 0x000fe20000000000 */
[----:B------:R-:W-:Y:S01]  /*3a00*/  ULDC.64 UR20, c[0x0][0x290] ;  /* 0x0000a40000147ab9 */ /* 0x000fe20000000a00 */
[--C-:B--2---:R-:W-:Y:S01]  /*3a10*/  HADD2.F32 R28, -RZ, R33.reuse.H0_H0 ;  /* 0x20000021ff1c7230 */ /* 0x104fe20000004100 */
[----:B------:R-:W-:Y:S01]  /*3a20*/  ISETP.GE.U32.AND P0, PT, R36, UR20, PT ;  /* 0x0000001424007c0c */ /* 0x000fe2000bf06070 */
[----:B------:R-:W-:Y:S01]  /*3a30*/  HADD2.F32 R30, -RZ, R33.H1_H1 ;  /* 0x30000021ff1e7230 */ /* 0x000fe20000004100 */
[----:B------:R-:W-:Y:S02]  /*3a40*/  ISETP.GE.U32.AND P5, PT, R34, UR20, PT ;  /* 0x0000001422007c0c */ /* 0x000fe4000bfa6070 */
[----:B------:R-:W-:-:S04]  /*3a50*/  ISETP.GE.AND.EX P4, PT, R5, UR21, PT, P0 ;  /* 0x0000001505007c0c */ /* 0x000fc8000bf86300 */
[----:B------:R-:W-:Y:S01]  /*3a60*/  ISETP.GT.U32.OR P4, PT, R39, 0x29f, P4 ;  /* 0x0000029f2700780c */ /* 0x000fe20002784470 */
[----:B-1----:R-:W-:-:S09]  /*3a70*/  ULEA UR11, UR12, UR11, 0x18 ;  /* 0x0000000b0c0b7291 */ /* 0x002fd2000f8ec03f */
[----:B------:R0:W-:Y:S01]  /*3a80*/  @!P2 STS.64 [UR11+0xc8], R18 ;  /* 0x0000c812ff00a988 */ /* 0x0001e20008000a0b */
[----:B------:R-:W-:Y:S01]  /*3a90*/  BAR.SYNC.DEFER_BLOCKING 0x0 ;  /* 0x0000000000007b1d */ /* 0x000fe20000010000 */
[----:B------:R-:W-:-:S04]  /*3aa0*/  ISETP.GE.U32.AND P2, PT, R35, UR20, PT ;  /* 0x0000001423007c0c */ /* 0x000fc8000bf46070 */
[----:B------:R-:W-:Y:S01]  /*3ab0*/  ISETP.GE.AND.EX P0, PT, R7, UR21, PT, P2 ;  /* 0x0000001507007c0c */ /* 0x000fe2000bf06320 */
[--C-:B0-----:R-:W-:Y:S01]  /*3ac0*/  HADD2.F32 R18, -RZ, R32.reuse.H0_H0 ;  /* 0x20000020ff127230 */ /* 0x101fe20000004100 */
[----:B------:R-:W-:Y:S01]  /*3ad0*/  ISETP.GE.AND.EX P2, PT, R9, UR21, PT, P5 ;  /* 0x0000001509007c0c */ /* 0x000fe2000bf46350 */
[----:B------:R-:W-:-:S03]  /*3ae0*/  HADD2.F32 R32, -RZ, R32.H1_H1 ;  /* 0x30000020ff207230 */ /* 0x000fc60000004100 */
[----:B------:R-:W-:Y:S02]  /*3af0*/  FADD.FTZ R18, R18, -UR19 ;  /* 0x8000001312127e21 */ /* 0x000fe40008010000 */
[----:B------:R-:W-:Y:S02]  /*3b00*/  FADD.FTZ R32, R32, -UR19 ;  /* 0x8000001320207e21 */ /* 0x000fe40008010000 */
[----:B------:R-:W-:Y:S02]  /*3b10*/  FMUL.FTZ R33, R18, UR13 ;  /* 0x0000000d12217c20 */ /* 0x000fe40008410000 */
[----:B------:R-:W-:Y:S01]  /*3b20*/  FMUL.FTZ R32, R32, UR13 ;  /* 0x0000000d20207c20 */ /* 0x000fe20008410000 */
[----:B------:R-:W0:Y:S01]  /*3b30*/  LDS.64 R20, [UR11+0xc8] ;  /* 0x0000c80bff147984 */ /* 0x000e220008000a00 */
[----:B------:R-:W-:Y:S02]  /*3b40*/  ULDC UR11, c[0x0][0x2bc] ;  /* 0x0000af00000b7ab9 */ /* 0x000fe40000000800 */
[----:B0-----:R-:W-:Y:S01]  /*3b50*/  FMUL.FTZ R4, R20, UR11 ;  /* 0x0000000b14047c20 */ /* 0x001fe20008410000 */
[----:B------:R-:W-:Y:S01]  /*3b60*/  FMUL.FTZ R19, R21, UR11 ;  /* 0x0000000b15137c20 */ /* 0x000fe20008410000 */
[----:B------:R-:W-:-:S02]  /*3b70*/  HADD2.F32 R21, -RZ, R6.H0_H0 ;  /* 0x20000006ff157230 */ /* 0x000fc40000004100 */
        /* <DEDUP_REMOVED lines=20> */
.L_x_730:
[----:B------:R-:W-:Y:S04]  /*3cc0*/  BSSY B0, `(.L_x_731) ;  /* 0x0000014000007945 */ /* 0x000fe80003800000 */
[----:B------:R-:W-:Y:S05]  /*3cd0*/  @!P1 BRA `(.L_x_732) ;  /* 0x0000000000489947 */ /* 0x000fea0003800000 */
[C-C-:B------:R-:W-:Y:S01]  /*3ce0*/  FFMA.FTZ R18, R4.reuse, R33, R19.reuse ;  /* 0x0000002104127223 */ /* 0x140fe20000010013 */
[----:B------:R-:W-:Y:S01]  /*3cf0*/  FFMA.FTZ R23, R4, R32, R19 ;  /* 0x0000002004177223 */ /* 0x000fe20000010013 */
[----:B------:R-:W-:Y:S01]  /*3d00*/  ULDC.64 UR20, c[0x0][0x288] ;  /* 0x0000a20000147ab9 */ /* 0x000fe20000000a00 */
[----:B------:R-:W-:Y:S01]  /*3d10*/  MOV R20, R42 ;  /* 0x0000002a00147202 */ /* 0x000fe20000000f00 */
        /* <DEDUP_REMOVED lines=14> */
.L_x_732:
[----:B------:R-:W-:Y:S05]  /*3e00*/  BSYNC B0 ;  /* 0x0000000000007941 */ /* 0x000fea0003800000 */
.L_x_731:
[----:B------:R-:W-:Y:S01]  /*3e10*/  FADD.FTZ R28, R28, -UR19 ;  /* 0x800000131c1c7e21 */ /* 0x000fe20008010000 */
[----:B------:R-:W-:Y:S01]  /*3e20*/  FADD.FTZ R30, R30, -UR19 ;  /* 0x800000131e1e7e21 */ /* 0x000fe20008010000 */
[--C-:B0-----:R-:W-:Y:S02]  /*3e30*/  HADD2.F32 R21, -RZ, R8.reuse.H0_H0 ;  /* 0x20000008ff157230 */ /* 0x101fe40000004100 */
        /* <DEDUP_REMOVED lines=22> */
.L_x_733:
[----:B------:R-:W-:Y:S04]  /*3fa0*/  BSSY B0, `(.L_x_734) ;  /* 0x0000014000007945 */ /* 0x000fe80003800000 */
[----:B------:R-:W-:Y:S05]  /*3fb0*/  @P4 BRA `(.L_x_735) ;  /* 0x0000000000484947 */ /* 0x000fea0003800000 */
[C-C-:B------:R-:W-:Y:S01]  /*3fc0*/  FFMA.FTZ R6, R4.reuse, R31, R19.reuse ;  /* 0x0000001f04067223 */ /* 0x140fe20000010013 */
[----:B------:R-:W-:Y:S01]  /*3fd0*/  ULDC.64 UR20, c[0x0][0x288] ;  /* 0x0000a20000147ab9 */ /* 0x000fe20000000a00 */
[----:B------:R-:W-:Y:S01]  /*3fe0*/  FFMA.FTZ R23, R4, R30, R19 ;  /* 0x0000001e04177223 */ /* 0x000fe20000010013 */
        /* <DEDUP_REMOVED lines=10> */
[----:B------:R-:W-:Y:S02]  /*4090*/  F2FP.F16.F32.PACK_AB R5, R5, R6 ;  /* 0x000000060505723e */ /* 0x000fe400000000ff */
[----:B------:R-:W-:Y:S02]  /*40a0*/  LEA R20, P4, R22, UR20, 0x1 ;  /* 0x0000001416147c11 */ /* 0x000fe4000f8808ff */
[----:B------:R-:W-:-:S04]  /*40b0*/  IADD3 R25, R23, R25, RZ ;  /* 0x0000001917197210 */ /* 0x000fc80007ffe0ff */
[----:B------:R-:W-:-:S05]  /*40c0*/  LEA.HI.X R21, R22, UR21, R25, 0x1, P4 ;  /* 0x0000001516157c11 */ /* 0x000fca000a0f0c19 */
[----:B------:R0:W-:Y:S02]  /*40d0*/  STG.E desc[UR14][R20.64], R5 ;  /* 0x0000000514007986 */ /* 0x0001e4000c10190e */
.L_x_735:
[----:B------:R-:W-:Y:S05]  /*40e0*/  BSYNC B0 ;  /* 0x0000000000007941 */ /* 0x000fea0003800000 */
.L_x_734:
[--C-:B------:R-:W-:Y:S01]  /*40f0*/  HADD2.F32 R8, -RZ, R10.reuse.H0_H0 ;  /* 0x2000000aff087230 */ /* 0x100fe20000004100 */
[C---:B------:R-:W-:Y:S01]  /*4100*/  ISETP.GT.U32.OR P0, PT, R39.reuse, 0x29f, P0 ;  /* 0x0000029f2700780c */ /* 0x040fe20000704470 */
[----:B------:R-:W-:Y:S01]  /*4110*/  HADD2.F32 R10, -RZ, R10.H1_H1 ;  /* 0x3000000aff0a7230 */ /* 0x000fe20000004100 */
[----:B------:R-:W-:Y:S01]  /*4120*/  ISETP.GT.U32.OR P2, PT, R39, 0x29f, P2 ;  /* 0x0000029f2700780c */ /* 0x000fe20001744470 */
[--C-:B0-----:R-:W-:Y:S02]  /*4130*/  HADD2.F32 R5, -RZ, R11.reuse.H0_H0 ;  /* 0x2000000bff057230 */ /* 0x101fe40000004100 */
[----:B------:R-:W-:Y:S01]  /*4140*/  FADD.FTZ R8, R8, -UR19 ;  /* 0x8000001308087e21 */ /* 0x000fe20008010000 */
[----:B------:R-:W-:Y:S02]  /*4150*/  HADD2.F32 R6, -RZ, R11.H1_H1 ;  /* 0x3000000bff067230 */ /* 0x000fe40000004100 */
[----:B------:R-:W-:Y:S01]  /*4160*/  FADD.FTZ R10, R10, -UR19 ;  /* 0x800000130a0a7e21 */ /* 0x000fe20008010000 */
[----:B------:R-:W-:-:S02]  /*4170*/  HADD2.F32 R24, -RZ, R12.H0_H0 ;  /* 0x2000000cff187230 */ /* 0x000fc40000004100 */
[----:B------:R-:W-:Y:S01]  /*4180*/  FMUL.FTZ R27, R8, UR13 ;  /* 0x0000000d081b7c20 */ /* 0x000fe20008410000 */
        /* <DEDUP_REMOVED lines=21> */
.L_x_736:
[----:B------:R-:W-:Y:S04]  /*42e0*/  BSSY B0, `(.L_x_737) ;  /* 0x0000014000007945 */ /* 0x000fe80003800000 */
[----:B------:R-:W-:Y:S05]  /*42f0*/  @P0 BRA `(.L_x_738) ;  /* 0x0000000000480947 */ /* 0x000fea0003800000 */
[C-C-:B------:R-:W-:Y:S01]  /*4300*/  FFMA.FTZ R8, R4.reuse, R27, R19.reuse ;  /* 0x0000001b04087223 */ /* 0x140fe20000010013 */
[----:B------:R-:W-:Y:S01]  /*4310*/  FFMA.FTZ R11, R4, R22, R19 ;  /* 0x00000016040b7223 */ /* 0x000fe20000010013 */
[----:B------:R-:W-:Y:S02]  /*4320*/  ULDC.64 UR20, c[0x0][0x288] ;  /* 0x0000a20000147ab9 */ /* 0x000fe40000000a00 */
[----:B------:R-:W-:Y:S01]  /*4330*/  FFMA.FTZ R8, R5, R14, -R8 ;  /* 0x0000000e05087223 */ /* 0x000fe20000010808 */
[----:B------:R-:W-:Y:S02]  /*4340*/  IMAD R12, R7, UR20, RZ ;  /* 0x00000014070c7c24 */ /* 0x000fe4000f8e02ff */
[----:B------:R-:W-:Y:S01]  /*4350*/  FFMA.FTZ R5, R6, R15, -R11 ;  /* 0x0000000f06057223 */ /* 0x000fe2000001080b */
[----:B------:R-:W-:Y:S01]  /*4360*/  MOV R6, R42 ;  /* 0x0000002a00067202 */ /* 0x000fe20000000f00 */
[----:B------:R-:W-:Y:S01]  /*4370*/  FMUL.FTZ R8, R8, UR13 ;  /* 0x0000000d08087c20 */ /* 0x000fe20008410000 */
[----:B------:R-:W-:Y:S01]  /*4380*/  MOV R7, R45 ;  /* 0x0000002d00077202 */ /* 0x000fe20000000f00 */
[----:B------:R-:W-:-:S02]  /*4390*/  FMUL.FTZ R5, R5, UR13 ;  /* 0x0000000d05057c20 */ /* 0x000fc40008410000 */
[----:B------:R-:W-:-:S03]  /*43a0*/  IMAD.WIDE.U32 R10, R35, UR20, R6 ;  /* 0x00000014230a7c25 */ /* 0x000fc6000f8e0006 */
[----:B------:R-:W-:Y:S01]  /*43b0*/  F2FP.F16.F32.PACK_AB R5, R5, R8 ;  /* 0x000000080505723e */ /* 0x000fe200000000ff */
[----:B------:R-:W-:Y:S01]  /*43c0*/  IMAD R7, R35, UR21, R12 ;  /* 0x0000001523077c24 */ /* 0x000fe2000f8e020c */
[----:B------:R-:W-:Y:S02]  /*43d0*/  ULDC.64 UR20, c[0x0][0x210] ;  /* 0x0000840000147ab9 */ /* 0x000fe40000000a00 */
[----:B------:R-:W-:Y:S02]  /*43e0*/  LEA R6, P0, R10, UR20, 0x1 ;  /* 0x000000140a067c11 */ /* 0x000fe4000f8008ff */
[----:B------:R-:W-:-:S04]  /*43f0*/  IADD3 R7, R11, R7, RZ ;  /* 0x000000070b077210 */ /* 0x000fc80007ffe0ff */
[----:B------:R-:W-:-:S05]  /*4400*/  LEA.HI.X R7, R10, UR21, R7, 0x1, P0 ;  /* 0x000000150a077c11 */ /* 0x000fca00080f0c07 */
[----:B------:R0:W-:Y:S02]  /*4410*/  STG.E desc[UR14][R6.64], R5 ;  /* 0x0000000506007986 */ /* 0x0001e4000c10190e */
.L_x_738:
[----:B------:R-:W-:Y:S05]  /*4420*/  BSYNC B0 ;  /* 0x0000000000007941 */ /* 0x000fea0003800000 */
.L_x_737:
        /* <DEDUP_REMOVED lines=25> */
.L_x_739:
        /* <DEDUP_REMOVED lines=19> */
.L_x_741:
[----:B------:R-:W-:Y:S05]  /*46f0*/  BSYNC B0 ;  /* 0x0000000000007941 */ /* 0x000fea0003800000 */
.L_x_740:
[----:B------:R-:W-:Y:S01]  /*4700*/  ULDC UR11, c[0x0][0x10] ;  /* 0x00000400000b7ab9 */ /* 0x000fe20000000800 */
[----:B------:R-:W-:Y:S02]  /*4710*/  UIADD3 UR4, UR4, 0x1, URZ ;  /* 0x0000000104047890 */ /* 0x000fe4000fffe03f */
[----:B------:R-:W-:-:S04]  /*4720*/  UIADD3 UR6, UR11, UR6, URZ ;  /* 0x000000060b067290 */ /* 0x000fc8000fffe03f */
[----:B------:R-:W-:-:S06]  /*4730*/  UISETP.GE.AND UP0, UPT, UR6, UR5, UPT ;  /* 0x000000050600728c */ /* 0x000fcc000bf06270 */
[----:B------:R-:W-:-:S13]  /*4740*/  PLOP3.LUT P0, PT, PT, PT, UP0, 0x80, 0x0 ;  /* 0x000000000000781c */ /* 0x000fda0003f0f008 */
[----:B------:R-:W-:Y:S05]  /*4750*/  @!P0 BRA `(.L_x_742) ;  /* 0xffffffb800f48947 */ /* 0x000fea000383ffff */
.L_x_707:
        /* <DEDUP_REMOVED lines=19> */
.L_x_744:
[----:B------:R-:W-:Y:S05]  /*4890*/  BSYNC B0 ;  /* 0x0000000000007941 */ /* 0x000fea0003800000 */
.L_x_743:
        /* <DEDUP_REMOVED lines=11> */
.L_x_746:
[----:B------:R-:W2:Y:S04]  /*4950*/  LDG.E.STRONG.GPU R5, desc[UR14][R2.64] ;  /* 0x0000000e02057981 */ /* 0x000ea8000c1ef900 */
[----:B--2---:R-:W-:Y:S01]  /*4960*/  CCTL.IVALL ;  /* 0x00000000ff00798f */ /* 0x004fe20002000000 */
[----:B------:R-:W-:Y:S05]  /*4970*/  YIELD ;  /* 0x0000000000007946 */ /* 0x000fea0003800000 */
[----:B------:R-:W-:-:S13]  /*4980*/  ISETP.NE.AND P0, PT, R5, R0, PT ;  /* 0x000000000500720c */ /* 0x000fda0003f05270 */
[----:B------:R-:W-:Y:S05]  /*4990*/  @P0 BRA `(.L_x_746) ;  /* 0xfffffffc00ec0947 */ /* 0x000fea000383ffff */
.L_x_745:
        /* <DEDUP_REMOVED lines=24> */
.L_x_747:
        /* <DEDUP_REMOVED lines=23> */
.L_x_748:
        /* <DEDUP_REMOVED lines=15> */
.L_x_3237:


//--------------------- .text._Z35group_norm_nhwc_bwd_one_pass_kernelI11Fp16IOFp32WLi256ELi42ELi672EEv26Group_norm_nhwc_bwd_params --------------------------
	.section	.text._Z35group_norm_nhwc_bwd_one_pass_kernelI11Fp16IOFp32WLi256ELi42ELi672EEv26Group_norm_nhwc_bwd_params,"ax",@progbits
	.align	128
        .global         _Z35group_norm_nhwc_bwd_one_pass_kernelI11Fp16IOFp32WLi256ELi42ELi672EEv26Group_norm_nhwc_bwd_params
        .type           _Z35group_norm_nhwc_bwd_one_pass_kernelI11Fp16IOFp32WLi256ELi42ELi672EEv26Group_norm_nhwc_bwd_params,@function
        .size           _Z35group_norm_nhwc_bwd_one_pass_kernelI11Fp16IOFp32WLi256ELi42ELi672EEv26Group_norm_nhwc_bwd_params,(.L_x_3238 - _Z35group_norm_nhwc_bwd_one_pass_kernelI11Fp16IOFp32WLi256ELi42ELi672EEv26Group_norm_nhwc_bwd_params)
        .other          _Z35group_norm_nhwc_bwd_one_pass_kernelI11Fp16IOFp32WLi256ELi42ELi672EEv26Group_norm_nhwc_bwd_params,@"STO_CUDA_ENTRY STV_DEFAULT"
_Z35group_norm_nhwc_bwd_one_pass_kernelI11Fp16IOFp32WLi256ELi42ELi672EEv26Group_norm_nhwc_bwd_params:
.text._Z35group_norm_nhwc_bwd_one_pass_kernelI11Fp16IOFp32WLi256ELi42ELi672EEv26Group_norm_nhwc_bwd_params:
        /* <DEDUP_REMOVED lines=14> */
[----:B------:R-:W-:Y:S01]  /*00e0*/  ULDC.64 UR10, c[0x0][0x290] ;  /* 0x0000a400000a7ab9 */ /* 0x000fe20000000a00 */
[----:B------:R-:W-:Y:S01]  /*00f0*/  UMOV UR5, 0x400 ;  /* 0x0000040000057882 */ /* 0x000fe20000000000 */
[----:B------:R-:W-:Y:S02]  /*0100*/  HFMA2.MMA R43, -RZ, RZ, 0, 0 ;  /* 0x00000000ff2b7435 */ /* 0x000fe400000001ff */
[----:B------:R-:W-:Y:S02]  /*0110*/  IMAD R54, R0, -0x15, R53 ;  /* 0xffffffeb00367824 */ /* 0x000fe400078e0235 */
[----:B------:R-:W1:Y:S03]  /*0120*/  S2UR UR7, SR_CTAID.X ;  /* 0x00000000000779c3 */ /* 0x000e660000002500 */
[----:B------:R-:W-:-:S05]  /*0130*/  SHF.L.U32 R54, R54, 0x1, RZ ;  /* 0x0000000136367819 */ /* 0x000fca00000006ff */
[----:B------:R-:W1:Y:S08]  /*0140*/  LDC R51, c[0x0][0x2ac] ;  /* 0x0000ab00ff337b82 */ /* 0x000e700000000800 */
[----:B------:R-:W2:Y:S01]  /*0150*/  S2UR UR6, SR_CgaCtaId ;  /* 0x00000000000679c3 */ /* 0x000ea20000008800 */
[----:B0-----:R-:W-:Y:S01]  /*0160*/  IMAD.WIDE.U32 R2, R6, 0x3, RZ ;  /* 0x0000000306027825 */ /* 0x001fe200078e00ff */
[----:B------:R-:W-:-:S02]  /*0170*/  LEA R5, R7, R7, 0x1 ;  /* 0x0000000707057211 */ /* 0x000fc400078e08ff */
[----:B------:R-:W-:Y:S02]  /*0180*/  LEA.HI R4, P0, R7, R6, RZ, 0x1 ;  /* 0x0000000607047211 */ /* 0x000fe400078108ff */
[----:B------:R-:W0:Y:S01]  /*0190*/  S2R R6, SR_LANEID ;  /* 0x0000000000067919 */ /* 0x000e220000000000 */
[----:B------:R-:W-:Y:S02]  /*01a0*/  IADD3 R5, R3, R5, RZ ;  /* 0x0000000503057210 */ /* 0x000fe40007ffe0ff */
[----:B------:R-:W-:Y:S02]  /*01b0*/  IADD3.X R7, RZ, R7, RZ, P0, !PT ;  /* 0x00000007ff077210 */ /* 0x000fe400007fe4ff */
[----:B------:R-:W-:-:S04]  /*01c0*/  LEA.HI R2, P2, R5, R2, RZ, 0x1 ;  /* 0x0000000205027211 */ /* 0x000fc800078508ff */
[----:B------:R-:W-:Y:S01]  /*01d0*/  IADD3.X R5, RZ, R5, RZ, P2, !PT ;  /* 0x00000005ff057210 */ /* 0x000fe200017fe4ff */
[----:B-1----:R-:W-:Y:S01]  /*01e0*/  IMAD R51, R51, UR7, R0 ;  /* 0x0000000733337c24 */ /* 0x002fe2000f8e0200 */
[----:B------:R-:W-:Y:S02]  /*01f0*/  SHF.R.S32.HI R0, RZ, 0x1f, R53 ;  /* 0x0000001fff007819 */ /* 0x000fe40000011435 */
[----:B------:R-:W-:Y:S02]  /*0200*/  SHF.R.S64 R2, R2, 0x1, R5 ;  /* 0x0000000102027819 */ /* 0x000fe40000001005 */
[----:B------:R-:W-:Y:S02]  /*0210*/  LEA.HI R0, R0, R53, RZ, 0x5 ;  /* 0x0000003500007211 */ /* 0x000fe400078f28ff */
[----:B------:R-:W-:Y:S01]  /*0220*/  ISETP.GE.U32.AND P1, PT, R51, UR10, PT ;  /* 0x0000000a33007c0c */ /* 0x000fe2000bf26070 */
[----:B--2---:R-:W-:Y:S01]  /*0230*/  ULEA UR5, UR6, UR5, 0x18 ;  /* 0x0000000506057291 */ /* 0x004fe2000f8ec03f */
[----:B------:R-:W-:Y:S01]  /*0240*/  SHF.R.S32.HI R41, RZ, 0x1f, R51 ;  /* 0x0000001fff297819 */ /* 0x000fe20000011433 */
[----:B------:R-:W-:Y:S01]  /*0250*/  ULDC.U8 UR10, c[0x0][0x2a4] ;  /* 0x0000a900000a7ab9 */ /* 0x000fe20000000000 */
[----:B------:R-:W-:-:S02]  /*0260*/  SHF.R.S32.HI R3, RZ, 0x5, R0 ;  /* 0x00000005ff037819 */ /* 0x000fc40000011400 */
[--C-:B------:R-:W-:Y:S02]  /*0270*/  SHF.R.S64 R0, R4, 0x1, R7.reuse ;  /* 0x0000000104007819 */ /* 0x100fe40000001007 */
[----:B------:R-:W-:Y:S02]  /*0280*/  ISETP.GE.AND.EX P1, PT, R41, UR11, PT, P1 ;  /* 0x0000000b29007c0c */ /* 0x000fe4000bf26310 */
[----:B------:R-:W-:Y:S02]  /*0290*/  SHF.R.S32.HI R7, RZ, 0x1, R7 ;  /* 0x00000001ff077819 */ /* 0x000fe40000011407 */
[----:B------:R-:W-:Y:S02]  /*02a0*/  SHF.R.S32.HI R5, RZ, 0x1, R5 ;  /* 0x00000001ff057819 */ /* 0x000fe40000011405 */
[C---:B------:R-:W-:Y:S02]  /*02b0*/  IADD3 R50, R51.reuse, 0x20, RZ ;  /* 0x0000002033327810 */ /* 0x040fe40007ffe0ff */
[----:B------:R-:W-:-:S02]  /*02c0*/  IADD3 R49, R51, 0x40, RZ ;  /* 0x0000004033317810 */ /* 0x000fc40007ffe0ff */
[C---:B------:R-:W-:Y:S02]  /*02d0*/  IADD3 R48, R51.reuse, 0x60, RZ ;  /* 0x0000006033307810 */ /* 0x040fe40007ffe0ff */
[C---:B------:R-:W-:Y:S02]  /*02e0*/  IADD3 R47, R51.reuse, 0x80, RZ ;  /* 0x00000080332f7810 */ /* 0x040fe40007ffe0ff */
[C---:B------:R-:W-:Y:S02]  /*02f0*/  IADD3 R46, R51.reuse, 0xa0, RZ ;  /* 0x000000a0332e7810 */ /* 0x040fe40007ffe0ff */
[----:B------:R-:W-:Y:S02]  /*0300*/  IADD3 R45, R51, 0xc0, RZ ;  /* 0x000000c0332d7810 */ /* 0x000fe40007ffe0ff */
[----:B------:R-:W-:Y:S02]  /*0310*/  ISETP.LT.U32.AND P1, PT, R53, 0x2a0, !P1 ;  /* 0x000002a03500780c */ /* 0x000fe40004f21070 */
[----:B------:R-:W-:-:S02]  /*0320*/  IADD3 R44, R51, 0xe0, RZ ;  /* 0x000000e0332c7810 */ /* 0x000fc40007ffe0ff */
[----:B------:R-:W-:Y:S02]  /*0330*/  LEA R3, R3, UR5, 0x3 ;  /* 0x0000000503037c11 */ /* 0x000fe4000f8e18ff */
[----:B------:R-:W-:Y:S02]  /*0340*/  SHF.L.U64.HI R4, R0, 0x2, R7 ;  /* 0x0000000200047819 */ /* 0x000fe40000010207 */
[----:B0-----:R-:W-:-:S07]  /*0350*/  SHF.L.U64.HI R5, R2, 0x2, R5 ;  /* 0x0000000202057819 */ /* 0x001fce0000010205 */
.L_x_800:
[----:B------:R-:W0:Y:S01]  /*0360*/  LDC R15, c[0x0][0x2a0] ;  /* 0x0000a800ff0f7b82 */ /* 0x000e220000000800 */
[----:B------:R-:W-:Y:S01]  /*0370*/  ISETP.GE.AND P4, PT, R52, RZ, PT ;  /* 0x000000ff3400720c */ /* 0x000fe20003f86270 */
[----:B------:R-:W-:Y:S01]  /*0380*/  ULDC.64 UR14, c[0x0][0x290] ;  /* 0x0000a400000e7ab9 */ /* 0x000fe20000000a00 */
[----:B------:R-:W-:Y:S01]  /*0390*/  ULDC.64 UR12, c[0x0][0x298] ;  /* 0x0000a600000c7ab9 */ /* 0x000fe20000000a00 */
[----:B------:R-:W-:Y:S02]  /*03a0*/  ISETP.GE.U32.AND P2, PT, R50, UR14, PT ;  /* 0x0000000e32007c0c */ /* 0x000fe4000bf46070 */
[----:B------:R-:W-:Y:S02]  /*03b0*/  MOV R40, RZ ;  /* 0x000000ff00287202 */ /* 0x000fe40000000f00 */
[----:B------:R-:W1:Y:S08]  /*03c0*/  @P1 LDC.64 R18, c[0x0][0x228] ;  /* 0x00008a00ff121b82 */ /* 0x000e700000000a00 */
[----:B------:R-:W2:Y:S01]  /*03d0*/  @P1 LDC.64 R16, c[0x0][0x230] ;  /* 0x00008c00ff101b82 */ /* 0x000ea20000000a00 */
[----:B0-----:R-:W-:-:S04]  /*03e0*/  IABS R11, R15 ;  /* 0x0000000f000b7213 */ /* 0x001fc80000000000 */
[----:B------:R-:W0:Y:S08]  /*03f0*/  I2F.RP R7, R11 ;  /* 0x0000000b00077306 */ /* 0x000e300000209400 */
[----:B0-----:R-:W0:Y:S02]  /*0400*/  MUFU.RCP R7, R7 ;  /* 0x0000000700077308 */ /* 0x001e240000001000 */
[----:B0-----:R-:W-:-:S06]  /*0410*/  IADD3 R8, R7, 0xffffffe, RZ ;  /* 0x0ffffffe07087810 */ /* 0x001fcc0007ffe0ff */
[----:B------:R0:W3:Y:S02]  /*0420*/  F2I.FTZ.U32.TRUNC.NTZ R9, R8 ;  /* 0x0000000800097305 */ /* 0x0000e4000021f000 */
[----:B0-----:R-:W-:Y:S02]  /*0430*/  MOV R8, RZ ;  /* 0x000000ff00087202 */ /* 0x001fe40000000f00 */
[----:B---3--:R-:W-:-:S05]  /*0440*/  IADD3 R10, RZ, -R9, RZ ;  /* 0x80000009ff0a7210 */ /* 0x008fca0007ffe0ff */
[----:B------:R-:W-:Y:S01]  /*0450*/  IMAD R13, R10, R11, RZ ;  /* 0x0000000b0a0d7224 */ /* 0x000fe200078e02ff */
[----:B------:R-:W-:-:S03]  /*0460*/  IABS R10, R52 ;  /* 0x00000034000a7213 */ /* 0x000fc60000000000 */
[----:B------:R-:W-:Y:S01]  /*0470*/  IMAD.HI.U32 R9, R9, R13, R8 ;  /* 0x0000000d09097227 */ /* 0x000fe200078e0008 */
[----:B------:R-:W-:Y:S01]  /*0480*/  LOP3.LUT R8, R52, R15, RZ, 0x3c, !PT ;  /* 0x0000000f34087212 */ /* 0x000fe200078e3cff */
[----:B------:R-:W0:Y:S03]  /*0490*/  @P1 LDC.64 R12, c[0x0][0x288] ;  /* 0x0000a200ff0c1b82 */ /* 0x000e260000000a00 */
[----:B------:R-:W-:Y:S01]  /*04a0*/  ISETP.GE.AND P6, PT, R8, RZ, PT ;  /* 0x000000ff0800720c */ /* 0x000fe20003fc6270 */
[----:B------:R-:W-:-:S05]  /*04b0*/  IMAD.HI.U32 R9, R9, R10, RZ ;  /* 0x0000000a09097227 */ /* 0x000fca00078e00ff */
[----:B------:R-:W-:-:S05]  /*04c0*/  IADD3 R7, -R9, RZ, RZ ;  /* 0x000000ff09077210 */ /* 0x000fca0007ffe1ff */
[----:B------:R-:W-:Y:S01]  /*04d0*/  IMAD R10, R11, R7, R10 ;  /* 0x000000070b0a7224 */ /* 0x000fe200078e020a */
[----:B------:R-:W-:-:S04]  /*04e0*/  SHF.R.S32.HI R7, RZ, 0x1f, R50 ;  /* 0x0000001fff077819 */ /* 0x000fc80000011432 */
[----:B------:R-:W-:Y:S02]  /*04f0*/  ISETP.GT.U32.AND P0, PT, R11, R10, PT ;  /* 0x0000000a0b00720c */ /* 0x000fe40003f04070 */
[----:B------:R-:W-:-:S04]  /*0500*/  ISETP.GE.AND.EX P2, PT, R7, UR15, PT, P2 ;  /* 0x0000000f07007c0c */ /* 0x000fc8000bf46320 */
[----:B------:R-:W-:-:S07]  /*0510*/  ISETP.GT.U32.OR P2, PT, R53, 0x29f, P2 ;  /* 0x0000029f3500780c */ /* 0x000fce0001744470 */
[-C--:B------:R-:W-:Y:S02]  /*0520*/  @!P0 IADD3 R10, R10, -R11.reuse, RZ ;  /* 0x8000000b0a0a8210 */ /* 0x080fe40007ffe0ff */
[----:B------:R-:W-:Y:S02]  /*0530*/  @!P0 IADD3 R9, R9, 0x1, RZ ;  /* 0x0000000109098810 */ /* 0x000fe40007ffe0ff */
[CC--:B------:R-:W-:Y:S02]  /*0540*/  ISETP.GE.U32.AND P3, PT, R10.reuse, R11.reuse, PT ;  /* 0x0000000b0a00720c */ /* 0x0c0fe40003f66070 */
[----:B------:R-:W-:Y:S01]  /*0550*/  ISETP.GT.U32.AND P5, PT, R11, R10, PT ;  /* 0x0000000a0b00720c */ /* 0x000fe20003fa4070 */
[----:B------:R-:W3:Y:S01]  /*0560*/  @!P2 LDC.64 R22, c[0x0][0x288] ;  /* 0x0000a200ff16ab82 */ /* 0x000ee20000000a00 */
[----:B------:R-:W-:Y:S02]  /*0570*/  IADD3 R11, R10, -R11, RZ ;  /* 0x8000000b0a0b7210 */ /* 0x000fe40007ffe0ff */
[----:B------:R-:W-:-:S02]  /*0580*/  ISETP.NE.AND P0, PT, R15, RZ, PT ;  /* 0x000000ff0f00720c */ /* 0x000fc40003f05270 */
[----:B------:R-:W-:Y:S02]  /*0590*/  SEL R10, R11, R10, !P5 ;  /* 0x0000000a0b0a7207 */ /* 0x000fe40006800000 */
[----:B------:R-:W-:Y:S01]  /*05a0*/  LOP3.LUT R11, RZ, R15, RZ, 0x33, !PT ;  /* 0x0000000fff0b7212 */ /* 0x000fe200078e33ff */
[----:B------:R-:W4:Y:S01]  /*05b0*/  @!P2 LDC.64 R20, c[0x0][0x228] ;  /* 0x00008a00ff14ab82 */ /* 0x000f220000000a00 */
[----:B------:R-:W-:Y:S02]  /*05c0*/  @!P4 IADD3 R10, -R10, RZ, RZ ;  /* 0x000000ff0a0ac210 */ /* 0x000fe40007ffe1ff */
[----:B------:R-:W-:Y:S02]  /*05d0*/  @P3 IADD3 R9, R9, 0x1, RZ ;  /* 0x0000000109093810 */ /* 0x000fe40007ffe0ff */
[----:B------:R-:W-:Y:S02]  /*05e0*/  SEL R64, R11, R10, !P0 ;  /* 0x0000000a0b407207 */ /* 0x000fe40004000000 */
[----:B------:R-:W-:Y:S01]  /*05f0*/  @!P6 IADD3 R9, -R9, RZ, RZ ;  /* 0x000000ff0909e210 */ /* 0x000fe20007ffe1ff */
[----:B------:R-:W4:Y:S01]  /*0600*/  @!P2 LDC.64 R14, c[0x0][0x230] ;  /* 0x00008c00ff0eab82 */ /* 0x000f220000000a00 */
[----:B------:R-:W-:Y:S01]  /*0610*/  SHF.R.S32.HI R10, RZ, 0x1f, R54 ;  /* 0x0000001fff0a7819 */ /* 0x000fe20000011436 */
[----:B------:R-:W-:Y:S01]  /*0620*/  IMAD R35, R64, 0x2a, RZ ;  /* 0x0000002a40237824 */ /* 0x000fe200078e02ff */
[----:B------:R-:W-:-:S02]  /*0630*/  SEL R11, R11, R9, !P0 ;  /* 0x000000090b0b7207 */ /* 0x000fc40004000000 */
[----:B------:R-:W-:Y:S02]  /*0640*/  SHF.R.S32.HI R9, RZ, 0x1f, R49 ;  /* 0x0000001fff097819 */ /* 0x000fe40000011431 */
[----:B------:R-:W-:Y:S02]  /*0650*/  IADD3 R66, P0, R54, R35, RZ ;  /* 0x0000002336427210 */ /* 0x000fe40007f1e0ff */
[----:B------:R-:W-:Y:S02]  /*0660*/  SHF.R.S32.HI R8, RZ, 0x1f, R11 ;  /* 0x0000001fff087819 */ /* 0x000fe4000001140b */
[----:B------:R-:W-:Y:S02]  /*0670*/  ISETP.GE.U32.AND P3, PT, R49, UR14, PT ;  /* 0x0000000e31007c0c */ /* 0x000fe4000bf66070 */
[----:B------:R-:W-:Y:S01]  /*0680*/  LEA.HI.X.SX32 R67, R35, R10, 0x1, P0 ;  /* 0x0000000a23437211 */ /* 0x000fe200000f0eff */
[----:B------:R-:W-:Y:S01]  /*0690*/  IMAD R8, R8, UR12, RZ ;  /* 0x0000000c08087c24 */ /* 0x000fe2000f8e02ff */
[----:B------:R-:W-:-:S02]  /*06a0*/  ISETP.GE.AND.EX P3, PT, R9, UR15, PT, P3 ;  /* 0x0000000f09007c0c */ /* 0x000fc4000bf66330 */
[----:B------:R-:W-:Y:S01]  /*06b0*/  ISETP.GE.U32.AND P0, PT, R48, UR14, PT ;  /* 0x0000000e30007c0c */ /* 0x000fe2000bf06070 */
[----:B------:R-:W-:Y:S01]  /*06c0*/  IMAD R69, R11, UR13, R8 ;  /* 0x0000000d0b457c24 */ /* 0x000fe2000f8e0208 */
[----:B------:R-:W-:Y:S01]  /*06d0*/  ISETP.GT.U32.OR P3, PT, R53, 0x29f, P3 ;  /* 0x0000029f3500780c */ /* 0x000fe20001f64470 */
[----:B------:R-:W-:Y:S01]  /*06e0*/  IMAD.WIDE.U32 R66, R11, UR12, R66 ;  /* 0x0000000c0b427c25 */ /* 0x000fe2000f8e0042 */
[----:B------:R-:W-:-:S03]  /*06f0*/  SHF.R.S32.HI R11, RZ, 0x1f, R48 ;  /* 0x0000001fff0b7819 */ /* 0x000fc60000011430 */
[----:B0-----:R-:W-:Y:S01]  /*0700*/  @P1 IMAD R8, R41, R12, RZ ;  /* 0x0000000c29081224 */ /* 0x001fe200078e02ff */
[----:B------:R-:W-:Y:S02]  /*0710*/  IADD3 R69, R67, R69, RZ ;  /* 0x0000004543457210 */ /* 0x000fe40007ffe0ff */
[-C--:B------:R-:W-:Y:S01]  /*0720*/  @P1 MOV R68, R66.reuse ;  /* 0x0000004200441202 */ /* 0x080fe20000000f00 */
[----:B------:R-:W-:Y:S01]  /*0730*/  @P1 IMAD R25, R51, R13, R8 ;  /* 0x0000000d33191224 */ /* 0x000fe200078e0208 */
[----:B------:R-:W-:Y:S01]  /*0740*/  @!P2 MOV R24, R66 ;  /* 0x000000420018a202 */ /* 0x000fe20000000f00 */
[----:B---3--:R-:W-:Y:S01]  /*0750*/  @!P2 IMAD R8, R7, R22, RZ ;  /* 0x000000160708a224 */ /* 0x008fe200078e02ff */
[----:B------:R-:W-:Y:S01]  /*0760*/  ISETP.GE.AND.EX P0, PT, R11, UR15, PT, P0 ;  /* 0x0000000f0b007c0c */ /* 0x000fe2000bf06300 */
[----:B------:R-:W-:Y:S01]  /*0770*/  @P1 IMAD.WIDE.U32 R26, R51, R12, R68 ;  /* 0x0000000c331a1225 */ /* 0x000fe200078e0044 */
[----:B------:R-:W0:Y:S02]  /*0780*/  @!P3 LDC.64 R32, c[0x0][0x230] ;  /* 0x00008c00ff20bb82 */ /* 0x000e240000000a00 */
[----:B------:R-:W-:Y:S01]  /*0790*/  ISETP.GT.U32.OR P0, PT, R53, 0x29f, P0 ;  /* 0x0000029f3500780c */ /* 0x000fe20000704470 */
[----:B------:R-:W-:Y:S01]  /*07a0*/  @!P2 IMAD R29, R50, R23, R8 ;  /* 0x00000017321da224 */ /* 0x000fe200078e0208 */
[----:B------:R-:W-:-:S02]  /*07b0*/  @P1 IADD3 R27, R27, R25, RZ ;  /* 0x000000191b1b1210 */ /* 0x000fc40007ffe0ff */
[----:B------:R-:W-:Y:S02]  /*07c0*/  @!P2 MOV R25, R69 ;  /* 0x000000450019a202 */ /* 0x000fe40000000f00 */
[----:B------:R-:W3:Y:S01]  /*07d0*/  @!P3 LDC.64 R12, c[0x0][0x288] ;  /* 0x0000a200ff0cbb82 */ /* 0x000ee20000000a00 */
[----:B------:R-:W-:Y:S01]  /*07e0*/  @P1 SHF.L.U32 R23, R26, 0x1, RZ ;  /* 0x000000011a171819 */ /* 0x000fe200000006ff */
[----:B------:R-:W-:Y:S01]  /*07f0*/  @!P2 IMAD.WIDE.U32 R24, R50, R22, R24 ;  /* 0x000000163218a225 */ /* 0x000fe200078e0018 */
[----:B------:R-:W-:Y:S02]  /*0800*/  @P1 SHF.L.U64.HI R26, R26, 0x1, R27 ;  /* 0x000000011a1a1819 */ /* 0x000fe4000001021b */
[C---:B-1----:R-:W-:Y:S02]  /*0810*/  @P1 IADD3 R22, P5, R23.reuse, R18, RZ ;  /* 0x0000001217161210 */ /* 0x042fe40007fbe0ff */
[----:B--2---:R-:W-:Y:S01]  /*0820*/  @P1 IADD3 R16, P4, R23, R16, RZ ;  /* 0x0000001017101210 */ /* 0x004fe20007f9e0ff */
[----:B------:R-:W1:Y:S01]  /*0830*/  @!P0 LDC.64 R30, c[0x0][0x288] ;  /* 0x0000a200ff1e8b82 */ /* 0x000e620000000a00 */
[----:B------:R-:W-:-:S02]  /*0840*/  @P1 IADD3.X R23, R26, R19, RZ, P5, !PT ;  /* 0x000000131a171210 */ /* 0x000fc40002ffe4ff */
[----:B------:R-:W-:Y:S02]  /*0850*/  @!P2 IADD3 R25, R25, R29, RZ ;  /* 0x0000001d1919a210 */ /* 0x000fe40007ffe0ff */
[----:B------:R-:W-:Y:S02]  /*0860*/  @!P2 SHF.L.U32 R19, R24, 0x1, RZ ;  /* 0x000000011813a819 */ /* 0x000fe400000006ff */
[----:B------:R-:W-:Y:S02]  /*0870*/  @P1 IADD3.X R17, R26, R17, RZ, P4, !PT ;  /* 0x000000111a111210 */ /* 0x000fe400027fe4ff */
[----:B------:R-:W-:Y:S01]  /*0880*/  @!P2 SHF.L.U64.HI R24, R24, 0x1, R25 ;  /* 0x000000011818a819 */ /* 0x000fe20000010219 */
[----:B------:R-:W2:Y:S01]  /*0890*/  @!P0 LDC.64 R26, c[0x0][0x230] ;  /* 0x00008c00ff1a8b82 */ /* 0x000ea20000000a00 */
[----:B----4-:R-:W-:Y:S01]  /*08a0*/  @!P2 IADD3 R28, P4, R19, R14, RZ ;  /* 0x0000000e131ca210 */ /* 0x010fe20007f9e0ff */
[----:B------:R4:W2:Y:S01]  /*08b0*/  @P1 LDG.E R40, desc[UR8][R16.64] ;  /* 0x0000000810281981 */ /* 0x0008a2000c1e1900 */
[----:B------:R-:W-:-:S02]  /*08c0*/  MOV R42, RZ ;  /* 0x000000ff002a7202 */ /* 0x000fc40000000f00 */
[C---:B------:R-:W-:Y:S02]  /*08d0*/  @!P2 IADD3.X R29, R24.reuse, R15, RZ, P4, !PT ;  /* 0x0000000f181da210 */ /* 0x040fe400027fe4ff */
[----:B------:R-:W-:Y:S01]  /*08e0*/  @!P2 IADD3 R20, P4, R19, R20, RZ ;  /* 0x000000141314a210 */ /* 0x000fe20007f9e0ff */
[----:B---3--:R-:W-:Y:S01]  /*08f0*/  @!P3 IMAD R8, R9, R12, RZ ;  /* 0x0000000c0908b224 */ /* 0x008fe200078e02ff */
[----:B------:R-:W-:Y:S01]  /*0900*/  @!P3 MOV R14, R66 ;  /* 0x00000042000eb202 */ /* 0x000fe20000000f00 */
[----:B------:R3:W5:Y:S01]  /*0910*/  @!P2 LDG.E R42, desc[UR8][R28.64] ;  /* 0x000000081c2aa981 */ /* 0x000762000c1e1900 */
[----:B------:R-:W-:Y:S02]  /*0920*/  @!P2 IADD3.X R21, R24, R21, RZ, P4, !PT ;  /* 0x000000151815a210 */ /* 0x000fe400027fe4ff */
[----:B------:R-:W0:Y:S01]  /*0930*/  @!P3 LDC.64 R24, c[0x0][0x228] ;  /* 0x00008a00ff18bb82 */ /* 0x000e220000000a00 */
[----:B------:R-:W-:Y:S01]  /*0940*/  @!P3 IMAD R19, R49, R13, R8 ;  /* 0x0000000d3113b224 */ /* 0x000fe200078e0208 */
[----:B------:R-:W-:-:S02]  /*0950*/  SHF.R.S32.HI R13, RZ, 0x1f, R47 ;  /* 0x0000001fff0d7819 */ /* 0x000fc4000001142f */
[----:B------:R-:W-:Y:S02]  /*0960*/  ISETP.GE.U32.AND P4, PT, R47, UR14, PT ;  /* 0x0000000e2f007c0c */ /* 0x000fe4000bf86070 */
[----:B----4-:R-:W-:Y:S02]  /*0970*/  MOV R16, RZ ;  /* 0x000000ff00107202 */ /* 0x010fe40000000f00 */
[----:B------:R-:W-:Y:S02]  /*0980*/  @!P3 MOV R15, R69 ;  /* 0x00000045000fb202 */ /* 0x000fe40000000f00 */
[----:B------:R-:W-:Y:S02]  /*0990*/  ISETP.GE.AND.EX P4, PT, R13, UR15, PT, P4 ;  /* 0x0000000f0d007c0c */ /* 0x000fe4000bf86340 */
[----:B------:R4:W5:Y:S01]  /*09a0*/  @!P2 LDG.E R16, desc[UR8][R20.64] ;  /* 0x000000081410a981 */ /* 0x000962000c1e1900 */
[----:B------:R-:W-:Y:S01]  /*09b0*/  @!P3 IMAD.WIDE.U32 R14, R49, R12, R14 ;  /* 0x0000000c310eb225 */ /* 0x000fe200078e000e */
[----:B------:R-:W-:-:S02]  /*09c0*/  ISETP.GT.U32.OR P2, PT, R53, 0x29f, P4 ;  /* 0x0000029f3500780c */ /* 0x000fc40002744470 */
[----:B------:R-:W-:Y:S02]  /*09d0*/  MOV R18, RZ ;  /* 0x000000ff00127202 */ /* 0x000fe40000000f00 */
[----:B------:R-:W-:Y:S02]  /*09e0*/  @!P3 IADD3 R15, R15, R19, RZ ;  /* 0x000000130f0fb210 */ /* 0x000fe40007ffe0ff */
[C---:B---3--:R-:W-:Y:S02]  /*09f0*/  @!P3 SHF.L.U32 R29, R14.reuse, 0x1, RZ ;  /* 0x000000010e1db819 */ /* 0x048fe400000006ff */
[----:B------:R-:W-:Y:S01]  /*0a00*/  @!P3 SHF.L.U64.HI R10, R14, 0x1, R15 ;  /* 0x000000010e0ab819 */ /* 0x000fe2000001020f */
[----:B-1----:R-:W-:Y:S01]  /*0a10*/  @!P0 IMAD R8, R11, R30, RZ ;  /* 0x0000001e0b088224 */ /* 0x002fe200078e02ff */
[----:B0-----:R-:W-:Y:S01]  /*0a20*/  @!P3 IADD3 R32, P5, R29, R32, RZ ;  /* 0x000000201d20b210 */ /* 0x001fe20007fbe0ff */
[----:B------:R0:W5:Y:S01]  /*0a30*/  @P1 LDG.E R18, desc[UR8][R22.64] ;  /* 0x0000000816121981 */ /* 0x000162000c1e1900 */
[----:B------:R-:W-:Y:S01]  /*0a40*/  @!P0 MOV R14, R66 ;  /* 0x00000042000e8202 */ /* 0x000fe20000000f00 */
[----:B----4-:R-:W1:Y:S01]  /*0a50*/  @!P2 LDC.64 R20, c[0x0][0x288] ;  /* 0x0000a200ff14ab82 */ /* 0x010e620000000a00 */
[----:B------:R-:W-:-:S02]  /*0a60*/  @!P3 IADD3.X R33, R10, R33, RZ, P5, !PT ;  /* 0x000000210a21b210 */ /* 0x000fc40002ffe4ff */
[----:B------:R-:W-:Y:S02]  /*0a70*/  @!P3 IADD3 R28, P5, R29, R24, RZ ;  /* 0x000000181d1cb210 */ /* 0x000fe40007fbe0ff */
[----:B------:R-:W-:Y:S01]  /*0a80*/  @!P0 MOV R15, R69 ;  /* 0x00000045000f8202 */ /* 0x000fe20000000f00 */
[----:B------:R-:W-:Y:S01]  /*0a90*/  @!P0 IMAD R17, R48, R31, R8 ;  /* 0x0000001f30118224 */ /* 0x000fe200078e0208 */
[----:B------:R-:W-:Y:S01]  /*0aa0*/  @!P3 IADD3.X R29, R10, R25, RZ, P5, !PT ;  /* 0x000000190a1db210 */ /* 0x000fe20002ffe4ff */
[----:B0-----:R-:W0:Y:S01]  /*0ab0*/  @!P0 LDC.64 R22, c[0x0][0x228] ;  /* 0x00008a00ff168b82 */ /* 0x001e220000000a00 */
[----:B------:R-:W-:Y:S01]  /*0ac0*/  ISETP.GE.U32.AND P4, PT, R46, UR14, PT ;  /* 0x0000000e2e007c0c */ /* 0x000fe2000bf86070 */
[----:B------:R-:W-:Y:S01]  /*0ad0*/  @!P0 IMAD.WIDE.U32 R30, R48, R30, R14 ;  /* 0x0000001e301e8225 */ /* 0x000fe200078e000e */
[----:B------:R-:W-:-:S05]  /*0ae0*/  SHF.R.S32.HI R15, RZ, 0x1f, R46 ;  /* 0x0000001fff0f7819 */ /* 0x000fca000001142e */
[----:B------:R-:W3:Y:S01]  /*0af0*/  LDC.64 R24, c[0x0][0x248] ;  /* 0x00009200ff187b82 */ /* 0x000ee20000000a00 */
[----:B------:R-:W-:Y:S02]  /*0b00*/  ISETP.GE.AND.EX P4, PT, R15, UR15, PT, P4 ;  /* 0x0000000f0f007c0c */ /* 0x000fe4000bf86340 */
[----:B------:R-:W-:Y:S02]  /*0b10*/  @!P0 IADD3 R17, R31, R17, RZ ;  /* 0x000000111f118210 */ /* 0x000fe40007ffe0ff */
[----:B------:R-:W-:Y:S02]  /*0b20*/  ISETP.GT.U32.OR P4, PT, R53, 0x29f, P4 ;  /* 0x0000029f3500780c */ /* 0x000fe40002784470 */
[----:B------:R-:W-:Y:S02]  /*0b30*/  MOV R12, RZ ;  /* 0x000000ff000c7202 */ /* 0x000fe40000000f00 */
[----:B------:R-:W-:Y:S02]  /*0b40*/  MOV R10, RZ ;  /* 0x000000ff000a7202 */ /* 0x000fe40000000f00 */
[----:B------:R-:W-:-:S02]  /*0b50*/  @!P0 SHF.L.U64.HI R8, R30, 0x1, R17 ;  /* 0x000000011e088819 */ /* 0x000fc40000010211 */
[----:B------:R-:W-:Y:S01]  /*0b60*/  SHF.R.S32.HI R17, RZ, 0x1f, R45 ;  /* 0x0000001fff117819 */ /* 0x000fe2000001142d */
[----:B------:R4:W5:Y:S01]  /*0b70*/  @!P3 LDG.E R12, desc[UR8][R32.64] ;  /* 0x00000008200cb981 */ /* 0x000962000c1e1900 */
[----:B------:R-:W-:Y:S01]  /*0b80*/  ISETP.GE.U32.AND P5, PT, R45, UR14, PT ;  /* 0x0000000e2d007c0c */ /* 0x000fe2000bfa6070 */
[----:B-1----:R-:W-:Y:S01]  /*0b90*/  @!P2 IMAD R34, R13, R20, RZ ;  /* 0x000000140d22a224 */ /* 0x002fe200078e02ff */
[----:B------:R-:W-:Y:S01]  /*0ba0*/  @!P2 MOV R36, R66 ;  /* 0x000000420024a202 */ /* 0x000fe20000000f00 */
[----:B------:R-:W5:Y:S01]  /*0bb0*/  @!P3 LDG.E R10, desc[UR8][R28.64] ;  /* 0x000000081c0ab981 */ /* 0x000f62000c1e1900 */
[----:B------:R-:W-:Y:S02]  /*0bc0*/  @!P2 MOV R37, R69 ;  /* 0x000000450025a202 */ /* 0x000fe40000000f00 */
[----:B------:R-:W-:Y:S02]  /*0bd0*/  ISETP.GE.AND.EX P3, PT, R17, UR15, PT, P5 ;  /* 0x0000000f11007c0c */ /* 0x000fe4000bf66350 */
[----:B------:R-:W-:Y:S01]  /*0be0*/  @!P0 SHF.L.U32 R39, R30, 0x1, RZ ;  /* 0x000000011e278819 */ /* 0x000fe200000006ff */
[C---:B------:R-:W-:Y:S01]  /*0bf0*/  @!P2 IMAD R55, R47.reuse, R21, R34 ;  /* 0x000000152f37a224 */ /* 0x040fe200078e0222 */
[----:B------:R-:W1:Y:S01]  /*0c00*/  @!P4 LDC.64 R30, c[0x0][0x288] ;  /* 0x0000a200ff1ecb82 */ /* 0x000e620000000a00 */
[----:B------:R-:W-:Y:S01]  /*0c10*/  @!P2 IMAD.WIDE.U32 R36, R47, R20, R36 ;  /* 0x000000142f24a225 */ /* 0x000fe200078e0024 */
[----:B------:R-:W-:-:S02]  /*0c20*/  ISETP.GT.U32.OR P3, PT, R53, 0x29f, P3 ;  /* 0x0000029f3500780c */ /* 0x000fc40001f64470 */
[C---:B0-----:R-:W-:Y:S01]  /*0c30*/  @!P0 IADD3 R38, P5, R39.reuse, R22, RZ ;  /* 0x0000001627268210 */ /* 0x041fe20007fbe0ff */
[----:B---3--:R-:W-:Y:S01]  /*0c40*/  IMAD.WIDE R20, R52, 0x8, R24 ;  /* 0x0000000834147825 */ /* 0x008fe200078e0218 */
[----:B--2---:R-:W-:Y:S02]  /*0c50*/  @!P0 IADD3 R26, P6, R39, R26, RZ ;  /* 0x0000001a271a8210 */ /* 0x004fe40007fde0ff */
[----:B----4-:R-:W0:Y:S01]  /*0c60*/  @!P2 LDC.64 R32, c[0x0][0x230] ;  /* 0x00008c00ff20ab82 */ /* 0x010e220000000a00 */
[C---:B------:R-:W-:Y:S02]  /*0c70*/  @!P0 IADD3.X R39, R8.reuse, R23, RZ, P5, !PT ;  /* 0x0000001708278210 */ /* 0x040fe40002ffe4ff */
[----:B------:R-:W-:Y:S01]  /*0c80*/  MOV R14, RZ ;  /* 0x000000ff000e7202 */ /* 0x000fe20000000f00 */
[----:B------:R-:W2:Y:S01]  /*0c90*/  LDG.E.64 R20, desc[UR8][R20.64] ;  /* 0x0000000814147981 */ /* 0x000ea2000c1e1b00 */
[----:B------:R-:W-:-:S03]  /*0ca0*/  @!P0 IADD3.X R27, R8, R27, RZ, P6, !PT ;  /* 0x0000001b081b8210 */ /* 0x000fc600037fe4ff */
[----:B------:R-:W3:Y:S02]  /*0cb0*/  @!P2 LDC.64 R22, c[0x0][0x228] ;  /* 0x00008a00ff16ab82 */ /* 0x000ee40000000a00 */
[----:B------:R4:W5:Y:S01]  /*0cc0*/  @!P0 LDG.E R14, desc[UR8][R26.64] ;  /* 0x000000081a0e8981 */ /* 0x000962000c1e1900 */
[----:B------:R-:W-:-:S05]  /*0cd0*/  @!P2 IADD3 R37, R37, R55, RZ ;  /* 0x000000372525a210 */ /* 0x000fca0007ffe0ff */
[----:B------:R-:W3:Y:S01]  /*0ce0*/  @!P3 LDC.64 R24, c[0x0][0x288] ;  /* 0x0000a200ff18bb82 */ /* 0x000ee20000000a00 */
[----:B------:R-:W-:-:S07]  /*0cf0*/  MOV R8, RZ ;  /* 0x000000ff00087202 */ /* 0x000fce0000000f00 */
[----:B----4-:R-:W4:Y:S01]  /*0d00*/  @!P4 LDC.64 R26, c[0x0][0x230] ;  /* 0x00008c00ff1acb82 */ /* 0x010f220000000a00 */
[----:B------:R-:W-:-:S07]  /*0d10*/  @!P2 SHF.L.U32 R59, R36, 0x1, RZ ;  /* 0x00000001243ba819 */ /* 0x000fce00000006ff */
[----:B------:R-:W4:Y:S01]  /*0d20*/  @!P4 LDC.64 R28, c[0x0][0x228] ;  /* 0x00008a00ff1ccb82 */ /* 0x000f220000000a00 */
[----:B------:R-:W-:Y:S01]  /*0d30*/  @!P2 SHF.L.U64.HI R34, R36, 0x1, R37 ;  /* 0x000000012422a819 */ /* 0x000fe20000010225 */
[----:B-1----:R-:W-:Y:S01]  /*0d40*/  @!P4 IMAD R56, R15, R30, RZ ;  /* 0x0000001e0f38c224 */ /* 0x002fe200078e02ff */
[----:B------:R-:W-:Y:S01]  /*0d50*/  @!P4 MOV R36, R66 ;  /* 0x000000420024c202 */ /* 0x000fe20000000f00 */
[----:B------:R1:W5:Y:S01]  /*0d60*/  @!P0 LDG.E R8, desc[UR8][R38.64] ;  /* 0x0000000826088981 */ /* 0x000362000c1e1900 */
[----:B------:R-:W-:Y:S02]  /*0d70*/  @!P4 MOV R37, R69 ;  /* 0x000000450025c202 */ /* 0x000fe40000000f00 */
[----:B0-----:R-:W-:Y:S01]  /*0d80*/  @!P2 IADD3 R32, P0, R59, R32, RZ ;  /* 0x000000203b20a210 */ /* 0x001fe20007f1e0ff */
[C---:B------:R-:W-:Y:S02]  /*0d90*/  @!P4 IMAD R57, R46.reuse, R31, R56 ;  /* 0x0000001f2e39c224 */ /* 0x040fe400078e0238 */
[----:B------:R-:W-:Y:S01]  /*0da0*/  @!P4 IMAD.WIDE.U32 R36, R46, R30, R36 ;  /* 0x0000001e2e24c225 */ /* 0x000fe200078e0024 */
[----:B------:R-:W-:-:S02]  /*0db0*/  @!P2 IADD3.X R33, R34, R33, RZ, P0, !PT ;  /* 0x000000212221a210 */ /* 0x000fc400007fe4ff */
[----:B---3--:R-:W-:Y:S02]  /*0dc0*/  @!P2 IADD3 R58, P0, R59, R22, RZ ;  /* 0x000000163b3aa210 */ /* 0x008fe40007f1e0ff */
[----:B-1----:R-:W-:Y:S02]  /*0dd0*/  @!P4 IADD3 R39, R37, R57, RZ ;  /* 0x000000392527c210 */ /* 0x002fe40007ffe0ff */
[----:B------:R-:W-:Y:S02]  /*0de0*/  CS2R R56, SRZ ;  /* 0x0000000000387805 */ /* 0x000fe4000001ff00 */
[----:B------:R-:W-:Y:S02]  /*0df0*/  MOV R55, RZ ;  /* 0x000000ff00377202 */ /* 0x000fe40000000f00 */
[----:B------:R-:W-:Y:S02]  /*0e00*/  @!P4 SHF.L.U32 R37, R36, 0x1, RZ ;  /* 0x000000012425c819 */ /* 0x000fe400000006ff */
[----:B------:R-:W-:Y:S01]  /*0e10*/  @!P2 IADD3.X R59, R34, R23, RZ, P0, !PT ;  /* 0x00000017223ba210 */ /* 0x000fe200007fe4ff */
[----:B------:R-:W-:Y:S01]  /*0e20*/  @!P3 IMAD R38, R17, R24, RZ ;  /* 0x000000181126b224 */ /* 0x000fe200078e02ff */
[----:B------:R-:W-:Y:S01]  /*0e30*/  @!P4 SHF.L.U64.HI R34, R36, 0x1, R39 ;  /* 0x000000012422c819 */ /* 0x000fe20000010227 */
[----:B------:R-:W0:Y:S01]  /*0e40*/  @!P3 LDC.64 R22, c[0x0][0x230] ;  /* 0x00008c00ff16bb82 */ /* 0x000e220000000a00 */
[----:B----4-:R-:W-:Y:S01]  /*0e50*/  @!P4 IADD3 R36, P0, R37, R26, RZ ;  /* 0x0000001a2524c210 */ /* 0x010fe20007f1e0ff */
[----:B------:R1:W5:Y:S01]  /*0e60*/  @!P2 LDG.E R55, desc[UR8][R32.64] ;  /* 0x000000082037a981 */ /* 0x000362000c1e1900 */
[----:B------:R-:W-:-:S03]  /*0e70*/  @!P3 IMAD R61, R45, R25, R38 ;  /* 0x000000192d3db224 */ /* 0x000fc600078e0226 */
[----:B------:R3:W5:Y:S01]  /*0e80*/  @!P2 LDG.E R56, desc[UR8][R58.64] ;  /* 0x000000083a38a981 */ /* 0x000762000c1e1900 */
[----:B------:R-:W-:Y:S02]  /*0e90*/  @!P4 IADD3 R28, P2, R37, R28, RZ ;  /* 0x0000001c251cc210 */ /* 0x000fe40007f5e0ff */
[C---:B------:R-:W-:Y:S02]  /*0ea0*/  @!P4 IADD3.X R37, R34.reuse, R27, RZ, P0, !PT ;  /* 0x0000001b2225c210 */ /* 0x040fe400007fe4ff */
[----:B------:R-:W4:Y:S01]  /*0eb0*/  @!P3 LDC.64 R26, c[0x0][0x228] ;  /* 0x00008a00ff1abb82 */ /* 0x000f220000000a00 */
[----:B------:R-:W-:Y:S02]  /*0ec0*/  @!P3 MOV R38, R66 ;  /* 0x000000420026b202 */ /* 0x000fe40000000f00 */
[----:B------:R-:W-:Y:S01]  /*0ed0*/  @!P3 MOV R39, R69 ;  /* 0x000000450027b202 */ /* 0x000fe20000000f00 */
[----:B------:R3:W5:Y:S02]  /*0ee0*/  @!P4 LDG.E R57, desc[UR8][R36.64] ;  /* 0x000000082439c981 */ /* 0x000764000c1e1900 */
[----:B------:R-:W-:Y:S01]  /*0ef0*/  @!P3 IMAD.WIDE.U32 R38, R45, R24, R38 ;  /* 0x000000182d26b225 */ /* 0x000fe200078e0026 */
[----:B------:R-:W-:-:S04]  /*0f00*/  @!P4 IADD3.X R29, R34, R29, RZ, P2, !PT ;  /* 0x0000001d221dc210 */ /* 0x000fc800017fe4ff */
[----:B------:R-:W-:-:S04]  /*0f10*/  @!P3 IADD3 R39, R39, R61, RZ ;  /* 0x0000003d2727b210 */ /* 0x000fc80007ffe0ff */
[C---:B------:R-:W-:Y:S02]  /*0f20*/  @!P3 SHF.L.U64.HI R34, R38.reuse, 0x1, R39 ;  /* 0x000000012622b819 */ /* 0x040fe40000010227 */
[----:B------:R-:W-:-:S04]  /*0f30*/  @!P3 SHF.L.U32 R39, R38, 0x1, RZ ;  /* 0x000000012627b819 */ /* 0x000fc800000006ff */
[----:B0-----:R-:W-:-:S04]  /*0f40*/  @!P3 IADD3 R22, P0, R39, R22, RZ ;  /* 0x000000162716b210 */ /* 0x001fc80007f1e0ff */
[C---:B------:R-:W-:Y:S02]  /*0f50*/  @!P3 IADD3.X R23, R34.reuse, R23, RZ, P0, !PT ;  /* 0x000000172217b210 */ /* 0x040fe400007fe4ff */
[----:B----4-:R-:W-:Y:S02]  /*0f60*/  @!P3 IADD3 R26, P0, R39, R26, RZ ;  /* 0x0000001a271ab210 */ /* 0x010fe40007f1e0ff */
[----:B------:R-:W-:Y:S02]  /*0f70*/  CS2R R60, SRZ ;  /* 0x00000000003c7805 */ /* 0x000fe4000001ff00 */
[----:B------:R-:W-:-:S05]  /*0f80*/  @!P3 IADD3.X R27, R34, R27, RZ, P0, !PT ;  /* 0x0000001b221bb210 */ /* 0x000fca00007fe4ff */
[----:B------:R-:W5:Y:S01]  /*0f90*/  @!P3 LDG.E R60, desc[UR8][R26.64] ;  /* 0x000000081a3cb981 */ /* 0x000f62000c1e1900 */
[----:B------:R-:W-:Y:S02]  /*0fa0*/  SHF.R.S32.HI R19, RZ, 0x1f, R44 ;  /* 0x0000001fff137819 */ /* 0x000fe4000001142c */
[----:B------:R-:W-:-:S04]  /*0fb0*/  ISETP.GE.U32.AND P6, PT, R44, UR14, PT ;  /* 0x0000000e2c007c0c */ /* 0x000fc8000bfc6070 */
[----:B------:R-:W-:-:S04]  /*0fc0*/  ISETP.GE.AND.EX P5, PT, R19, UR15, PT, P6 ;  /* 0x0000000f13007c0c */ /* 0x000fc8000bfa6360 */
[----:B------:R-:W-:-:S13]  /*0fd0*/  ISETP.GT.U32.OR P5, PT, R53, 0x29f, P5 ;  /* 0x0000029f3500780c */ /* 0x000fda0002fa4470 */
[----:B------:R-:W3:Y:S08]  /*0fe0*/  @!P5 LDC.64 R30, c[0x0][0x288] ;  /* 0x0000a200ff1edb82 */ /* 0x000ef00000000a00 */
[----:B------:R-:W0:Y:S08]  /*0ff0*/  @!P5 LDC.64 R24, c[0x0][0x230] ;  /* 0x00008c00ff18db82 */ /* 0x000e300000000a00 */
[----:B-1----:R-:W1:Y:S01]  /*1000*/  @!P5 LDC.64 R32, c[0x0][0x228] ;  /* 0x00008a00ff20db82 */ /* 0x002e620000000a00 */
[----:B---3--:R-:W-:-:S04]  /*1010*/  @!P5 IMAD R58, R19, R30, RZ ;  /* 0x0000001e133ad224 */ /* 0x008fc800078e02ff */
[----:B------:R-:W-:Y:S01]  /*1020*/  @!P5 IMAD R59, R44, R31, R58 ;  /* 0x0000001f2c3bd224 */ /* 0x000fe200078e023a */
[----:B------:R-:W-:-:S06]  /*1030*/  MOV R58, RZ ;  /* 0x000000ff003a7202 */ /* 0x000fcc0000000f00 */
[----:B------:R-:W5:Y:S01]  /*1040*/  @!P4 LDG.E R58, desc[UR8][R28.64] ;  /* 0x000000081c3ac981 */ /* 0x000f62000c1e1900 */
[----:B------:R-:W-:Y:S02]  /*1050*/  @!P5 MOV R36, R66 ;  /* 0x000000420024d202 */ /* 0x000fe40000000f00 */
[----:B------:R-:W-:-:S03]  /*1060*/  @!P5 MOV R37, R69 ;  /* 0x000000450025d202 */ /* 0x000fc60000000f00 */
[----:B------:R-:W-:-:S05]  /*1070*/  @!P5 IMAD.WIDE.U32 R30, R44, R30, R36 ;  /* 0x0000001e2c1ed225 */ /* 0x000fca00078e0024 */
[----:B------:R-:W-:Y:S02]  /*1080*/  @!P5 IADD3 R37, R31, R59, RZ ;  /* 0x0000003b1f25d210 */ /* 0x000fe40007ffe0ff */
[C---:B------:R-:W-:Y:S02]  /*1090*/  @!P5 SHF.L.U32 R31, R30.reuse, 0x1, RZ ;  /* 0x000000011e1fd819 */ /* 0x040fe400000006ff */
[----:B------:R-:W-:Y:S02]  /*10a0*/  @!P5 SHF.L.U64.HI R30, R30, 0x1, R37 ;  /* 0x000000011e1ed819 */ /* 0x000fe40000010225 */
[C---:B0-----:R-:W-:Y:S02]  /*10b0*/  @!P5 IADD3 R24, P2, R31.reuse, R24, RZ ;  /* 0x000000181f18d210 */ /* 0x041fe40007f5e0ff */
[----:B-1----:R-:W-:Y:S02]  /*10c0*/  @!P5 IADD3 R32, P4, R31, R32, RZ ;  /* 0x000000201f20d210 */ /* 0x002fe40007f9e0ff */
[----:B------:R-:W-:-:S02]  /*10d0*/  MOV R59, RZ ;  /* 0x000000ff003b7202 */ /* 0x000fc40000000f00 */
[----:B------:R-:W-:Y:S02]  /*10e0*/  MOV R62, RZ ;  /* 0x000000ff003e7202 */ /* 0x000fe40000000f00 */
[C---:B------:R-:W-:Y:S02]  /*10f0*/  @!P5 IADD3.X R25, R30.reuse, R25, RZ, P2, !PT ;  /* 0x000000191e19d210 */ /* 0x040fe400017fe4ff */
[----:B------:R-:W-:Y:S01]  /*1100*/  @!P5 IADD3.X R33, R30, R33, RZ, P4, !PT ;  /* 0x000000211e21d210 */ /* 0x000fe200027fe4ff */
[----:B------:R-:W-:Y:S01]  /*1110*/  BSSY B0, `(.L_x_750) ;  /* 0x000001b000007945 */ /* 0x000fe20003800000 */
[----:B------:R0:W5:Y:S04]  /*1120*/  @!P3 LDG.E R59, desc[UR8][R22.64] ;  /* 0x00000008163bb981 */ /* 0x000168000c1e1900 */
[----:B------:R1:W5:Y:S04]  /*1130*/  @!P5 LDG.E R62, desc[UR8][R24.64] ;  /* 0x00000008183ed981 */ /* 0x000368000c1e1900 */
[----:B------:R3:W5:Y:S01]  /*1140*/  @!P5 LDG.E R61, desc[UR8][R32.64] ;  /* 0x00000008203dd981 */ /* 0x000762000c1e1900 */
[----:B------:R-:W-:-:S02]  /*1150*/  ISETP.NE.AND P5, PT, RZ, UR10, PT ;  /* 0x0000000aff007c0c */ /* 0x000fc4000bfa5270 */
[----:B0-----:R-:W-:Y:S02]  /*1160*/  CS2R R22, SRZ ;  /* 0x0000000000167805 */ /* 0x001fe4000001ff00 */
[----:B-1----:R-:W-:Y:S01]  /*1170*/  CS2R R24, SRZ ;  /* 0x0000000000187805 */ /* 0x002fe2000001ff00 */
[--C-:B------:R-:W-:Y:S02]  /*1180*/  HADD2.F32 R31, -RZ, R40.reuse.H0_H0 ;  /* 0x20000028ff1f7230 */ /* 0x100fe40000004100 */
[----:B---3--:R-:W-:Y:S02]  /*1190*/  HADD2.F32 R33, -RZ, R40.H1_H1 ;  /* 0x30000028ff217230 */ /* 0x008fe40000004100 */
[----:B--2---:R-:W-:-:S05]  /*11a0*/  FFMA.FTZ R21, -R20, R20, R21 ;  /* 0x0000001414157223 */ /* 0x004fca0000010115 */
[----:B------:R-:W-:-:S13]  /*11b0*/  FSETP.GTU.FTZ.AND P0, PT, R21, RZ, PT ;  /* 0x000000ff1500720b */ /* 0x000fda0003f1c000 */
[----:B------:R-:W0:Y:S02]  /*11c0*/  @P0 LDC R28, c[0x0][0x250] ;  /* 0x00009400ff1c0b82 */ /* 0x000e240000000800 */
[----:B0-----:R-:W-:Y:S01]  /*11d0*/  @P0 FADD.FTZ R28, R21, R28 ;  /* 0x0000001c151c0221 */ /* 0x001fe20000010000 */
[----:B------:R-:W-:-:S06]  /*11e0*/  MOV R21, 0x3f800000 ;  /* 0x3f80000000157802 */ /* 0x000fcc0000000f00 */
[----:B------:R0:W1:Y:S01]  /*11f0*/  @P0 MUFU.RSQ R21, R28 ;  /* 0x0000001c00150308 */ /* 0x0000620000001400 */
[----:B------:R-:W-:-:S13]  /*1200*/  ISETP.GT.U32.AND P0, PT, R53, 0x29f, PT ;  /* 0x0000029f3500780c */ /* 0x000fda0003f04070 */
[----:B0-----:R-:W-:Y:S05]  /*1210*/  @P0 BRA `(.L_x_751) ;  /* 0x0000000000280947 */ /* 0x001fea0003800000 */
[----:B------:R-:W-:Y:S01]  /*1220*/  ISETP.NE.AND P0, PT, RZ, UR10, PT ;  /* 0x0000000aff007c0c */ /* 0x000fe2000bf05270 */
[----:B------:R-:W0:Y:S01]  /*1230*/  LDC.64 R26, c[0x0][0x238] ;  /* 0x00008e00ff1a7b82 */ /* 0x000e220000000a00 */
[----:B------:R-:W-:-:S04]  /*1240*/  IADD3 R35, R54, R35, RZ ;  /* 0x0000002336237210 */ /* 0x000fc80007ffe0ff */
[----:B------:R-:W-:-:S07]  /*1250*/  SHF.R.S32.HI R30, RZ, 0x1f, R35 ;  /* 0x0000001fff1e7819 */ /* 0x000fce0000011423 */
[----:B------:R-:W2:Y:S01]  /*1260*/  @P0 LDC.64 R22, c[0x0][0x240] ;  /* 0x00009000ff160b82 */ /* 0x000ea20000000a00 */
[C---:B0-----:R-:W-:Y:S01]  /*1270*/  IMAD.WIDE R26, R35.reuse, 0x4, R26 ;  /* 0x00000004231a7825 */ /* 0x041fe200078e021a */
[----:B--2---:R-:W-:-:S04]  /*1280*/  @P0 LEA R28, P2, R35, R22, 0x2 ;  /* 0x00000016231c0211 */ /* 0x004fc800078410ff */
[----:B------:R-:W-:Y:S02]  /*1290*/  @P0 LEA.HI.X R29, R35, R23, R30, 0x2, P2 ;  /* 0x00000017231d0211 */ /* 0x000fe400010f141e */
[----:B------:R0:W5:Y:S04]  /*12a0*/  LDG.E.64 R22, desc[UR8][R26.64] ;  /* 0x000000081a167981 */ /* 0x000168000c1e1b00 */
[----:B------:R0:W5:Y:S03]  /*12b0*/  @P0 LDG.E.64 R24, desc[UR8][R28.64] ;  /* 0x000000081c180981 */ /* 0x000166000c1e1b00 */
.L_x_751:
[----:B------:R-:W-:Y:S05]  /*12c0*/  BSYNC B0 ;  /* 0x0000000000007941 */ /* 0x000fea0003800000 */
.L_x_750:
[C---:B0-----:R-:W-:Y:S01]  /*12d0*/  FADD.FTZ R26, -R20.reuse, R31 ;  /* 0x0000001f141a7221 */ /* 0x041fe20000010100 */
[----:B------:R-:W-:Y:S01]  /*12e0*/  FADD.FTZ R30, -R20, R33 ;  /* 0x00000021141e7221 */ /* 0x000fe20000010100 */
[--C-:B-----5:R-:W-:Y:S02]  /*12f0*/  HADD2.F32 R29, -RZ, R18.reuse.H0_H0 ;  /* 0x20000012ff1d7230 */ /* 0x120fe40000004100 */
[-C--:B-1----:R-:W-:Y:S01]  /*1300*/  FMUL.FTZ R27, R26, R21.reuse ;  /* 0x000000151a1b7220 */ /* 0x082fe20000410000 */
[----:B------:R-:W-:Y:S02]  /*1310*/  HADD2.F32 R28, -RZ, R18.H1_H1 ;  /* 0x30000012ff1c7230 */ /* 0x000fe40000004100 */
        /* <DEDUP_REMOVED lines=20> */
.L_x_752:
[----:B------:R-:W-:Y:S01]  /*1460*/  FMUL.FTZ R30, R29, R22 ;  /* 0x000000161d1e7220 */ /* 0x000fe20000410000 */
[--C-:B------:R-:W-:Y:S02]  /*1470*/  HADD2.F32 R35, -RZ, R42.reuse.H0_H0 ;  /* 0x2000002aff237230 */ /* 0x100fe40000004100 */
[----:B------:R-:W-:Y:S01]  /*1480*/  FMUL.FTZ R32, R28, R23 ;  /* 0x000000171c207220 */ /* 0x000fe20000410000 */
[----:B------:R-:W-:Y:S02]  /*1490*/  HADD2.F32 R37, -RZ, R42.H1_H1 ;  /* 0x3000002aff257230 */ /* 0x000fe40000004100 */
[C---:B------:R-:W-:Y:S01]  /*14a0*/  FFMA.FTZ R31, R27.reuse, R30, RZ ;  /* 0x0000001e1b1f7223 */ /* 0x040fe200000100ff */
[----:B------:R-:W-:Y:S01]  /*14b0*/  FADD.FTZ R33, RZ, R30 ;  /* 0x0000001eff217221 */ /* 0x000fe20000010000 */
[C---:B------:R-:W-:Y:S01]  /*14c0*/  FADD.FTZ R34, -R20.reuse, R35 ;  /* 0x0000002314227221 */ /* 0x040fe20000010100 */
[--C-:B------:R-:W-:Y:S02]  /*14d0*/  HADD2.F32 R35, -RZ, R16.reuse.H0_H0 ;  /* 0x20000010ff237230 */ /* 0x100fe40000004100 */
[----:B------:R-:W-:Y:S01]  /*14e0*/  FADD.FTZ R36, -R20, R37 ;  /* 0x0000002514247221 */ /* 0x000fe20000010100 */
[----:B------:R-:W-:Y:S01]  /*14f0*/  FFMA.FTZ R30, R26, R32, R31 ;  /* 0x000000201a1e7223 */ /* 0x000fe2000001001f */
[----:B------:R-:W-:Y:S01]  /*1500*/  FADD.FTZ R31, R32, R33 ;  /* 0x00000021201f7221 */ /* 0x000fe20000010000 */
[----:B------:R-:W-:Y:S01]  /*1510*/  FMUL.FTZ R33, R34, R21 ;  /* 0x0000001522217220 */ /* 0x000fe20000410000 */
[----:B------:R-:W-:Y:S01]  /*1520*/  FFMA.FTZ R34, R27, R29, RZ ;  /* 0x0000001d1b227223 */ /* 0x000fe200000100ff */
[----:B------:R-:W-:Y:S01]  /*1530*/  FMUL.FTZ R32, R36, R21 ;  /* 0x0000001524207220 */ /* 0x000fe20000410000 */
        /* <DEDUP_REMOVED lines=8> */
[----:B------:R-:W-:Y:S01]  /*15c0*/  FMUL.FTZ R63, R35, R38 ;  /* 0x00000026233f7220 */ /* 0x000fe20000410000 */
[----:B------:R-:W-:Y:S02]  /*15d0*/  FFMA.FTZ R35, R32, R23, R25 ;  /* 0x0000001720237223 */ /* 0x000fe40000010019 */
[----:B------:R-:W-:Y:S02]  /*15e0*/  FFMA.FTZ R72, R36, R39, 1 ;  /* 0x3f80000024487423 */ /* 0x000fe40000010027 */
[----:B------:R-:W-:-:S06]  /*15f0*/  FMUL.FTZ R36, R35, -1.4426950216293334961 ;  /* 0xbfb8aa3b23247820 */ /* 0x000fcc0000410000 */
[----:B------:R-:W0:Y:S02]  /*1600*/  MUFU.EX2 R36, R36 ;  /* 0x0000002400247308 */ /* 0x000e240000000800 */
[----:B0-----:R-:W-:-:S06]  /*1610*/  FADD.FTZ R39, R36, 1 ;  /* 0x3f80000024277421 */ /* 0x001fcc0000010000 */
[----:B------:R-:W0:Y:S02]  /*1620*/  MUFU.RCP R70, R39 ;  /* 0x0000002700467308 */ /* 0x000e240000001000 */
[----:B0-----:R-:W-:Y:S01]  /*1630*/  FMUL.FTZ R27, R27, R70 ;  /* 0x000000461b1b7220 */ /* 0x001fe20000410000 */
[----:B------:R-:W-:-:S04]  /*1640*/  FADD.FTZ R70, -R70, 1 ;  /* 0x3f80000046467421 */ /* 0x000fc80000010100 */
[----:B------:R-:W-:Y:S01]  /*1650*/  FFMA.FTZ R70, R35, R70, 1 ;  /* 0x3f80000023467423 */ /* 0x000fe20000010046 */
[----:B------:R-:W-:-:S03]  /*1660*/  FMUL.FTZ R35, R63, R72 ;  /* 0x000000483f237220 */ /* 0x000fc60000410000 */
[----:B------:R-:W-:-:S07]  /*1670*/  FMUL.FTZ R27, R27, R70 ;  /* 0x000000461b1b7220 */ /* 0x000fce0000410000 */
.L_x_753:
[----:B------:R-:W-:Y:S01]  /*1680*/  FADD.FTZ R36, RZ, R29 ;  /* 0x0000001dff247221 */ /* 0x000fe20000010000 */
[----:B------:R-:W-:Y:S01]  /*1690*/  FMUL.FTZ R37, R35, R22 ;  /* 0x0000001623257220 */ /* 0x000fe20000410000 */
[C---:B------:R-:W-:Y:S02]  /*16a0*/  FFMA.FTZ R34, R33.reuse, R35, R34 ;  /* 0x0000002321227223 */ /* 0x040fe40000010022 */
[----:B------:R-:W-:Y:S01]  /*16b0*/  FADD.FTZ R29, R36, R35 ;  /* 0x00000023241d7221 */ /* 0x000fe20000010000 */
[----:B------:R-:W-:Y:S01]  /*16c0*/  FFMA.FTZ R35, R26, R28, RZ ;  /* 0x0000001c1a237223 */ /* 0x000fe200000100ff */
[----:B------:R-:W-:Y:S01]  /*16d0*/  FADD.FTZ R28, RZ, R28 ;  /* 0x0000001cff1c7221 */ /* 0x000fe20000010000 */
[----:B------:R-:W-:Y:S01]  /*16e0*/  FFMA.FTZ R33, R33, R37, R30 ;  /* 0x0000002521217223 */ /* 0x000fe2000001001e */
[----:B------:R-:W-:Y:S01]  /*16f0*/  FADD.FTZ R30, R31, R37 ;  /* 0x000000251f1e7221 */ /* 0x000fe20000010000 */
[----:B------:R-:W-:Y:S01]  /*1700*/  FFMA.FTZ R26, R32, R27, R35 ;  /* 0x0000001b201a7223 */ /* 0x000fe20000010023 */
[----:B------:R-:W-:Y:S01]  /*1710*/  FADD.FTZ R28, R28, R27 ;  /* 0x0000001b1c1c7221 */ /* 0x000fe20000010000 */
[----:B------:R-:W-:Y:S01]  /*1720*/  FMUL.FTZ R27, R27, R23 ;  /* 0x000000171b1b7220 */ /* 0x000fe20000410000 */
[----:B------:R-:W-:-:S02]  /*1730*/  HADD2.F32 R31, -RZ, R12.H0_H0 ;  /* 0x2000000cff1f7230 */ /* 0x000fc40000004100 */
[----:B------:R-:W-:Y:S02]  /*1740*/  HADD2.F32 R35, -RZ, R10.H0_H0 ;  /* 0x2000000aff237230 */ /* 0x000fe40000004100 */
[----:B------:R-:W-:Y:S01]  /*1750*/  FFMA.FTZ R32, R32, R27, R33 ;  /* 0x0000001b20207223 */ /* 0x000fe20000010021 */
[----:B------:R-:W-:Y:S02]  /*1760*/  HADD2.F32 R33, -RZ, R12.H1_H1 ;  /* 0x3000000cff217230 */ /* 0x000fe40000004100 */
[C---:B------:R-:W-:Y:S01]  /*1770*/  FADD.FTZ R36, -R20.reuse, R31 ;  /* 0x0000001f14247221 */ /* 0x040fe20000010100 */
[----:B------:R-:W-:Y:S01]  /*1780*/  FADD.FTZ R27, R27, R30 ;  /* 0x0000001e1b1b7221 */ /* 0x000fe20000010000 */
[----:B------:R-:W-:Y:S02]  /*1790*/  HADD2.F32 R31, -RZ, R10.H1_H1 ;  /* 0x3000000aff1f7230 */ /* 0x000fe40000004100 */
[----:B------:R-:W-:Y:S01]  /*17a0*/  FADD.FTZ R38, -R20, R33 ;  /* 0x0000002114267221 */ /* 0x000fe20000010100 */
[----:B------:R-:W-:-:S03]  /*17b0*/  FMUL.FTZ R33, R36, R21 ;  /* 0x0000001524217220 */ /* 0x000fc60000410000 */
[----:B------:R-:W-:Y:S01]  /*17c0*/  FMUL.FTZ R30, R38, R21 ;  /* 0x00000015261e7220 */ /* 0x000fe20000410000 */
        /* <DEDUP_REMOVED lines=19> */
.L_x_754:
[----:B------:R-:W-:Y:S01]  /*1900*/  FMUL.FTZ R37, R35, R22 ;  /* 0x0000001623257220 */ /* 0x000fe20000410000 */
[C---:B------:R-:W-:Y:S01]  /*1910*/  FFMA.FTZ R34, R33.reuse, R35, R34 ;  /* 0x0000002321227223 */ /* 0x040fe20000010022 */
[----:B------:R-:W-:Y:S01]  /*1920*/  FFMA.FTZ R26, R30, R31, R26 ;  /* 0x0000001f1e1a7223 */ /* 0x000fe2000001001a */
[----:B------:R-:W-:Y:S01]  /*1930*/  FADD.FTZ R28, R28, R31 ;  /* 0x0000001f1c1c7221 */ /* 0x000fe20000010000 */
[----:B------:R-:W-:Y:S01]  /*1940*/  FFMA.FTZ R33, R33, R37, R32 ;  /* 0x0000002521217223 */ /* 0x000fe20000010020 */
[----:B------:R-:W-:Y:S01]  /*1950*/  FMUL.FTZ R32, R31, R23 ;  /* 0x000000171f207220 */ /* 0x000fe20000410000 */
[--C-:B------:R-:W-:Y:S02]  /*1960*/  HADD2.F32 R31, -RZ, R14.reuse.H0_H0 ;  /* 0x2000000eff1f7230 */ /* 0x100fe40000004100 */
[----:B------:R-:W-:Y:S01]  /*1970*/  FADD.FTZ R27, R27, R37 ;  /* 0x000000251b1b7221 */ /* 0x000fe20000010000 */
[----:B------:R-:W-:Y:S01]  /*1980*/  FADD.FTZ R29, R29, R35 ;  /* 0x000000231d1d7221 */ /* 0x000fe20000010000 */
[----:B------:R-:W-:Y:S01]  /*1990*/  FFMA.FTZ R30, R30, R32, R33 ;  /* 0x000000201e1e7223 */ /* 0x000fe20000010021 */
[----:B------:R-:W-:-:S02]  /*19a0*/  HADD2.F32 R33, -RZ, R14.H1_H1 ;  /* 0x3000000eff217230 */ /* 0x000fc40000004100 */
[----:B------:R-:W-:Y:S01]  /*19b0*/  FADD.FTZ R36, -R20, R31 ;  /* 0x0000001f14247221 */ /* 0x000fe20000010100 */
[----:B------:R-:W-:Y:S01]  /*19c0*/  FADD.FTZ R27, R32, R27 ;  /* 0x0000001b201b7221 */ /* 0x000fe20000010000 */
[--C-:B------:R-:W-:Y:S02]  /*19d0*/  HADD2.F32 R35, -RZ, R8.reuse.H0_H0 ;  /* 0x20000008ff237230 */ /* 0x100fe40000004100 */
[----:B------:R-:W-:Y:S01]  /*19e0*/  FADD.FTZ R38, -R20, R33 ;  /* 0x0000002114267221 */ /* 0x000fe20000010100 */
[-C--:B------:R-:W-:Y:S01]  /*19f0*/  FMUL.FTZ R33, R36, R21.reuse ;  /* 0x0000001524217220 */ /* 0x080fe20000410000 */
[----:B------:R-:W-:Y:S02]  /*1a00*/  HADD2.F32 R31, -RZ, R8.H1_H1 ;  /* 0x30000008ff1f7230 */ /* 0x000fe40000004100 */
        /* <DEDUP_REMOVED lines=20> */
.L_x_755:
        /* <DEDUP_REMOVED lines=37> */
.L_x_756:
        /* <DEDUP_REMOVED lines=37> */
.L_x_757:
[----:B------:R-:W-:Y:S01]  /*1ff0*/  FMUL.FTZ R37, R35, R22 ;  /* 0x0000001623257220 */ /* 0x000fe20000410000 */
[C---:B------:R-:W-:Y:S01]  /*2000*/  FFMA.FTZ R34, R33.reuse, R35, R34 ;  /* 0x0000002321227223 */ /* 0x040fe20000010022 */
[----:B------:R-:W-:Y:S01]  /*2010*/  FADD.FTZ R28, R28, R31 ;  /* 0x0000001f1c1c7221 */ /* 0x000fe20000010000 */
[C---:B------:R-:W-:Y:S01]  /*2020*/  FFMA.FTZ R26, R32.reuse, R31, R26 ;  /* 0x0000001f201a7223 */ /* 0x040fe2000001001a */
        /* <DEDUP_REMOVED lines=33> */
.L_x_758:
[----:B------:R-:W-:Y:S01]  /*2240*/  FMUL.FTZ R37, R35, R22 ;  /* 0x0000001623257220 */ /* 0x000fe20000410000 */
[----:B------:R-:W-:Y:S01]  /*2250*/  FADD.FTZ R33, R29, R35 ;  /* 0x000000231d217221 */ /* 0x000fe20000010000 */
[C---:B------:R-:W-:Y:S01]  /*2260*/  FFMA.FTZ R34, R31.reuse, R35, R34 ;  /* 0x000000231f227223 */ /* 0x040fe20000010022 */
[----:B------:R-:W-:Y:S01]  /*2270*/  FFMA.FTZ R26, R36, R27, R26 ;  /* 0x0000001b241a7223 */ /* 0x000fe2000001001a */
[----:B------:R-:W-:Y:S01]  /*2280*/  FADD.FTZ R29, R30, R37 ;  /* 0x000000251e1d7221 */ /* 0x000fe20000010000 */
[----:B------:R-:W-:Y:S01]  /*2290*/  FFMA.FTZ R31, R31, R37, R32 ;  /* 0x000000251f1f7223 */ /* 0x000fe20000010020 */
[----:B------:R-:W-:Y:S01]  /*22a0*/  FMUL.FTZ R30, R27, R23 ;  /* 0x000000171b1e7220 */ /* 0x000fe20000410000 */
[----:B------:R-:W-:-:S03]  /*22b0*/  HADD2.F32 R35, -RZ, R62.H1_H1 ;  /* 0x3000003eff237230 */ /* 0x000fc60000004100 */
[----:B------:R-:W-:Y:S01]  /*22c0*/  FFMA.FTZ R36, R36, R30, R31 ;  /* 0x0000001e24247223 */ /* 0x000fe2000001001f */
[----:B------:R-:W-:Y:S02]  /*22d0*/  HADD2.F32 R31, -RZ, R62.H0_H0 ;  /* 0x2000003eff1f7230 */ /* 0x000fe40000004100 */
[----:B------:R-:W-:Y:S01]  /*22e0*/  FADD.FTZ R29, R30, R29 ;  /* 0x0000001d1e1d7221 */ /* 0x000fe20000010000 */
[C---:B------:R-:W-:Y:S01]  /*22f0*/  FADD.FTZ R32, -R20.reuse, R35 ;  /* 0x0000002314207221 */ /* 0x040fe20000010100 */
[--C-:B------:R-:W-:Y:S02]  /*2300*/  HADD2.F32 R35, -RZ, R61.reuse.H0_H0 ;  /* 0x2000003dff237230 */ /* 0x100fe40000004100 */
[----:B------:R-:W-:Y:S01]  /*2310*/  FADD.FTZ R30, -R20, R31 ;  /* 0x0000001f141e7221 */ /* 0x000fe20000010100 */
[----:B------:R-:W-:-:S03]  /*2320*/  HADD2.F32 R31, -RZ, R61.H1_H1 ;  /* 0x3000003dff1f7230 */ /* 0x000fc60000004100 */
[-C--:B------:R-:W-:Y:S01]  /*2330*/  FMUL.FTZ R37, R30, R21.reuse ;  /* 0x000000151e257220 */ /* 0x080fe20000410000 */
        /* <DEDUP_REMOVED lines=20> */
.L_x_759:
[----:B------:R-:W-:Y:S01]  /*2480*/  FMUL.FTZ R32, R35, R22 ;  /* 0x0000001623207220 */ /* 0x000fe20000410000 */
[C---:B------:R-:W-:Y:S01]  /*2490*/  ISETP.GT.AND P0, PT, R6.reuse, 0x1e, PT ;  /* 0x0000001e0600780c */ /* 0x040fe20003f04270 */
[----:B------:R-:W0:Y:S01]  /*24a0*/  S2UR UR11, SR_CgaCtaId ;  /* 0x00000000000b79c3 */ /* 0x000e220000008800 */
[----:B------:R-:W-:Y:S01]  /*24b0*/  UMOV UR6, 0x400 ;  /* 0x0000040000067882 */ /* 0x000fe20000000000 */
[----:B------:R-:W-:Y:S01]  /*24c0*/  FFMA.FTZ R39, R37, R32, R36 ;  /* 0x0000002025277223 */ /* 0x000fe20000010024 */
[----:B------:R-:W-:Y:S01]  /*24d0*/  FMUL.FTZ R36, R31, R23 ;  /* 0x000000171f247220 */ /* 0x000fe20000410000 */
[----:B------:R-:W-:Y:S01]  /*24e0*/  FADD.FTZ R29, R29, R32 ;  /* 0x000000201d1d7221 */ /* 0x000fe20000010000 */
[----:B------:R-:W-:Y:S01]  /*24f0*/  UIADD3 UR5, UR6, 0xd0, URZ ;  /* 0x000000d006057890 */ /* 0x000fe2000fffe03f */
[----:B------:R-:W-:Y:S01]  /*2500*/  ISETP.NE.AND P3, PT, R6, RZ, PT ;  /* 0x000000ff0600720c */ /* 0x000fe20003f65270 */
[----:B------:R-:W-:Y:S01]  /*2510*/  FFMA.FTZ R32, R30, R36, R39 ;  /* 0x000000241e207223 */ /* 0x000fe20000010027 */
[----:B------:R-:W-:Y:S01]  /*2520*/  FADD.FTZ R36, R36, R29 ;  /* 0x0000001d24247221 */ /* 0x000fe20000010000 */
[----:B------:R-:W-:Y:S01]  /*2530*/  ISETP.NE.AND P2, PT, R53, RZ, PT ;  /* 0x000000ff3500720c */ /* 0x000fe20003f45270 */
[----:B------:R-:W-:Y:S01]  /*2540*/  FADD.FTZ R38, R28, R27 ;  /* 0x0000001b1c267221 */ /* 0x000fe20000010000 */
[----:B------:R-:W-:Y:S01]  /*2550*/  FFMA.FTZ R28, R37, R35, R34 ;  /* 0x00000023251c7223 */ /* 0x000fe20000010022 */
[----:B------:R-:W1:Y:S01]  /*2560*/  SHFL.DOWN PT, R29, R32, 0x1, 0x1f ;  /* 0x08201f00201d7f89 */ /* 0x000e6200000e0000 */
[----:B------:R-:W-:Y:S01]  /*2570*/  BSSY B0, `(.L_x_760) ;  /* 0x0000057000007945 */ /* 0x000fe20003800000 */
[----:B------:R-:W-:-:S02]  /*2580*/  ISETP.GT.U32.AND P4, PT, R53, 0x14, PT ;  /* 0x000000143500780c */ /* 0x000fc40003f84070 */
[----:B------:R-:W2:Y:S01]  /*2590*/  SHFL.DOWN PT, R39, R36, 0x1, 0x1f ;  /* 0x08201f0024277f89 */ /* 0x000ea200000e0000 */
[----:B0-----:R-:W-:Y:S01]  /*25a0*/  ULEA UR5, UR11, UR5, 0x18 ;  /* 0x000000050b057291 */ /* 0x001fe2000f8ec03f */
        /* <DEDUP_REMOVED lines=17> */
[----:B------:R-:W-:Y:S01]  /*26c0*/  FADD.FTZ R30, R33, R35 ;  /* 0x00000023211e7221 */ /* 0x000fe20000010000 */
[----:B------:R-:W-:Y:S01]  /*26d0*/  FADD.FTZ R31, R38, R31 ;  /* 0x0000001f261f7221 */ /* 0x000fe20000010000 */
[----:B-1----:R-:W-:Y:S01]  /*26e0*/  @!P0 FADD.FTZ R36, R36, R39 ;  /* 0x0000002724248221 */ /* 0x002fe20000010000 */
[----:B------:R-:W-:Y:S01]  /*26f0*/  ISETP.GT.AND P0, PT, R6, 0xf, PT ;  /* 0x0000000f0600780c */ /* 0x000fe20003f04270 */
[----:B------:R-:W0:Y:S04]  /*2700*/  SHFL.DOWN PT, R39, R32, 0x10, 0x1f ;  /* 0x0a001f0020277f89 */ /* 0x000e2800000e0000 */
[----:B------:R-:W1:Y:S08]  /*2710*/  SHFL.DOWN PT, R63, R36, 0x10, 0x1f ;  /* 0x0a001f00243f7f89 */ /* 0x000e7000000e0000 */
[----:B0-----:R-:W-:Y:S01]  /*2720*/  @!P0 FADD.FTZ R32, R32, R39 ;  /* 0x0000002720208221 */ /* 0x001fe20000010000 */
[----:B-1----:R-:W-:Y:S01]  /*2730*/  @!P0 FADD.FTZ R36, R36, R63 ;  /* 0x0000003f24248221 */ /* 0x002fe20000010000 */
[----:B------:R-:W-:-:S03]  /*2740*/  LEA R63, R53, UR5, 0x4 ;  /* 0x00000005353f7c11 */ /* 0x000fc6000f8e20ff */
[----:B------:R-:W-:Y:S02]  /*2750*/  MOV R26, R32 ;  /* 0x00000020001a7202 */ /* 0x000fe40000000f00 */
[----:B------:R-:W-:Y:S01]  /*2760*/  MOV R27, R36 ;  /* 0x00000024001b7202 */ /* 0x000fe20000000f00 */
[----:B------:R0:W-:Y:S04]  /*2770*/  STS.128 [R63], R28 ;  /* 0x0000001c3f007388 */ /* 0x0001e80000000c00 */
        /* <DEDUP_REMOVED lines=54> */
.L_x_761:
[----:B------:R-:W-:Y:S05]  /*2ae0*/  BSYNC B0 ;  /* 0x0000000000007941 */ /* 0x000fea0003800000 */
.L_x_760:
[----:B------:R-:W-:Y:S06]  /*2af0*/  BAR.SYNC.DEFER_BLOCKING 0x0 ;  /* 0x0000000000007b1d */ /* 0x000fec0000010000 */
[----:B------:R-:W-:Y:S04]  /*2b00*/  BSSY B0, `(.L_x_762) ;  /* 0x000009d000007945 */ /* 0x000fe80003800000 */
[----:B------:R-:W-:Y:S05]  /*2b10*/  @P4 BRA `(.L_x_763) ;  /* 0x00000008006c4947 */ /* 0x000fea0003800000 */
[----:B------:R-:W1:Y:S04]  /*2b20*/  LDS.128 R32, [R63+0x150] ;  /* 0x000150003f207984 */ /* 0x000e680000000c00 */
[----:B------:R-:W2:Y:S01]  /*2b30*/  LDS.128 R36, [R63+0x2a0] ;  /* 0x0002a0003f247984 */ /* 0x000ea20000000c00 */
[----:B-1----:R-:W-:Y:S01]  /*2b40*/  FADD.FTZ R65, R28, R32 ;  /* 0x000000201c417221 */ /* 0x002fe20000010000 */
[----:B0-----:R-:W-:Y:S01]  /*2b50*/  FADD.FTZ R28, R29, R33 ;  /* 0x000000211d1c7221 */ /* 0x001fe20000010000 */
[----:B------:R-:W-:Y:S01]  /*2b60*/  FADD.FTZ R33, R30, R34 ;  /* 0x000000221e217221 */ /* 0x000fe20000010000 */
[----:B------:R-:W-:Y:S01]  /*2b70*/  FADD.FTZ R32, R31, R35 ;  /* 0x000000231f207221 */ /* 0x000fe20000010000 */
[----:B--2---:R-:W-:Y:S01]  /*2b80*/  FADD.FTZ R65, R65, R36 ;  /* 0x0000002441417221 */ /* 0x004fe20000010000 */
[----:B------:R-:W-:Y:S01]  /*2b90*/  FADD.FTZ R34, R28, R37 ;  /* 0x000000251c227221 */ /* 0x000fe20000010000 */
[----:B------:R-:W-:Y:S01]  /*2ba0*/  FADD.FTZ R37, R33, R38 ;  /* 0x0000002621257221 */ /* 0x000fe20000010000 */
[----:B------:R-:W0:Y:S01]  /*2bb0*/  LDS.128 R28, [R63+0x3f0] ;  /* 0x0003f0003f1c7984 */ /* 0x000e220000000c00 */
[----:B------:R-:W-:Y:S01]  /*2bc0*/  FADD.FTZ R36, R32, R39 ;  /* 0x0000002720247221 */ /* 0x000fe20000010000 */
[----:B0-----:R-:W-:Y:S01]  /*2bd0*/  FADD.FTZ R65, R65, R28 ;  /* 0x0000001c41417221 */ /* 0x001fe20000010000 */
        /* <DEDUP_REMOVED lines=131> */
[----:B------:R-:W0:Y:S01]  /*3410*/  LDS.128 R32, [R63+0x2760] ;  /* 0x002760003f207984 */ /* 0x000e220000000c00 */
[----:B------:R-:W-:Y:S01]  /*3420*/  FADD.FTZ R37, R37, R30 ;  /* 0x0000001e25257221 */ /* 0x000fe20000010000 */
[----:B------:R-:W-:-:S02]  /*3430*/  FADD.FTZ R36, R36, R31 ;  /* 0x0000001f24247221 */ /* 0x000fc40000010000 */
[----:B------:R-:W1:Y:S01]  /*3440*/  LDS.128 R28, [R63+0x28b0] ;  /* 0x0028b0003f1c7984 */ /* 0x000e620000000c00 */
        /* <DEDUP_REMOVED lines=8> */
.L_x_763:
[----:B------:R-:W-:Y:S05]  /*34d0*/  BSYNC B0 ;  /* 0x0000000000007941 */ /* 0x000fea0003800000 */
.L_x_762:
        /* <DEDUP_REMOVED lines=18> */
.L_x_765:
[----:B------:R-:W-:Y:S05]  /*3600*/  BSYNC B0 ;  /* 0x0000000000007941 */ /* 0x000fea0003800000 */
.L_x_764:
[----:B------:R-:W-:Y:S05]  /*3610*/  @!P0 BRA `(.L_x_766) ;  /* 0x0000001000888947 */ /* 0x000fea0003800000 */
[----:B--2---:R-:W1:Y:S01]  /*3620*/  LDC R36, c[0x0][0x10] ;  /* 0x00000400ff247b82 */ /* 0x004e620000000800 */
[----:B------:R-:W2:Y:S01]  /*3630*/  S2R R35, SR_CTAID.Y ;  /* 0x0000000000237919 */ /* 0x000ea20000002600 */
[----:B0-----:R-:W-:-:S06]  /*3640*/  LOP3.LUT R31, R43, 0x1, RZ, 0xc0, !PT ;  /* 0x000000012b1f7812 */ /* 0x001fcc00078ec0ff */
[----:B------:R-:W0:Y:S08]  /*3650*/  LDC.64 R28, c[0x0][0x258] ;  /* 0x00009600ff1c7b82 */ /* 0x000e300000000a00 */
[----:B------:R-:W3:Y:S01]  /*3660*/  LDC.64 R64, c[0x0][0x260] ;  /* 0x00009800ff407b82 */ /* 0x000ee20000000a00 */
[----:B-1----:R-:W-:-:S04]  /*3670*/  IMAD R31, R31, R36, RZ ;  /* 0x000000241f1f7224 */ /* 0x002fc800078e02ff */
[C---:B------:R-:W-:Y:S01]  /*3680*/  IMAD R30, R31.reuse, R34, RZ ;  /* 0x000000221f1e7224 */ /* 0x040fe200078e02ff */
[----:B--2---:R-:W-:-:S04]  /*3690*/  IADD3 R31, R31, R35, RZ ;  /* 0x000000231f1f7210 */ /* 0x004fc80007ffe0ff */
[----:B------:R-:W-:Y:S01]  /*36a0*/  SHF.L.U32 R33, R30, 0x1, RZ ;  /* 0x000000011e217819 */ /* 0x000fe200000006ff */
[----:B0-----:R-:W-:-:S04]  /*36b0*/  IMAD.WIDE.U32 R28, R31, 0x4, R28 ;  /* 0x000000041f1c7825 */ /* 0x001fc800078e001c */
[----:B---3--:R-:W-:Y:S01]  /*36c0*/  IMAD.WIDE R64, R33, 0x4, R64 ;  /* 0x0000000421407825 */ /* 0x008fe200078e0240 */
[----:B------:R-:W-:Y:S06]  /*36d0*/  @P2 BRA `(.L_x_767) ;  /* 0x0000000000602947 */ /* 0x000fec0003800000 */
[----:B------:R-:W0:Y:S01]  /*36e0*/  S2R R6, SR_LANEID ;  /* 0x0000000000067919 */ /* 0x000e220000000000 */
[----:B------:R-:W-:Y:S01]  /*36f0*/  HFMA2.MMA R32, -RZ, RZ, 0, 5.9604644775390625e-08 ;  /* 0x00000001ff207435 */ /* 0x000fe200000001ff */
[----:B------:R-:W-:Y:S01]  /*3700*/  VOTEU.ANY UR5, UPT, PT ;  /* 0x0000000000057886 */ /* 0x000fe200038e0100 */
[----:B------:R-:W-:Y:S01]  /*3710*/  LOP3.LUT P0, RZ, R43, 0x2, RZ, 0xc0, !PT ;  /* 0x000000022bff7812 */ /* 0x000fe2000780c0ff */
[----:B------:R-:W-:Y:S01]  /*3720*/  UFLO.U32 UR6, UR5 ;  /* 0x00000005000672bd */ /* 0x000fe200080e0000 */
[----:B------:R-:W-:Y:S01]  /*3730*/  IMAD R31, R36, UR7, R35 ;  /* 0x00000007241f7c24 */ /* 0x000fe2000f8e0223 */
[----:B------:R-:W-:Y:S01]  /*3740*/  UPOPC UR5, UR5 ;  /* 0x00000005000572bf */ /* 0x000fe20008000000 */
[----:B------:R-:W-:Y:S02]  /*3750*/  SEL R37, R34, RZ, !P0 ;  /* 0x000000ff22257207 */ /* 0x000fe40004000000 */
[----:B------:R-:W-:Y:S02]  /*3760*/  IMAD.WIDE.U32 R30, R31, 0x8, R64 ;  /* 0x000000081f1e7825 */ /* 0x000fe400078e0040 */
[----:B------:R-:W-:-:S02]  /*3770*/  SEL R32, R32, 0xffffffff, !P0 ;  /* 0xffffffff20207807 */ /* 0x000fc40004000000 */
[----:B------:R-:W-:Y:S01]  /*3780*/  ISETP.NE.AND P0, PT, R37, -0x1, PT ;  /* 0xffffffff2500780c */ /* 0x000fe20003f05270 */
[----:B------:R1:W-:Y:S02]  /*3790*/  STG.E.64 desc[UR8][R30.64], R26 ;  /* 0x0000001a1e007986 */ /* 0x0003e4000c101b08 */
[----:B------:R-:W-:Y:S01]  /*37a0*/  IMAD R33, R32, UR5, RZ ;  /* 0x0000000520217c24 */ /* 0x000fe2000f8e02ff */
[----:B0-----:R-:W-:-:S13]  /*37b0*/  ISETP.EQ.U32.AND P3, PT, R6, UR6, PT ;  /* 0x0000000606007c0c */ /* 0x001fda000bf62070 */
[----:B------:R-:W-:Y:S06]  /*37c0*/  @P3 MEMBAR.ALL.GPU ;  /* 0x0000000000003992 */ /* 0x000fec000000a000 */
[----:B------:R-:W-:-:S00]  /*37d0*/  @P3 ERRBAR ;  /* 0x00000000000039ab */ /* 0x000fc00000000000 */
[----:B------:R-:W-:Y:S06]  /*37e0*/  @P3 CGAERRBAR ;  /* 0x00000000000035ab */ /* 0x000fec0000000000 */
[----:B------:R1:W-:Y:S01]  /*37f0*/  @P3 REDG.E.ADD.S32.STRONG.GPU desc[UR8][R28.64], R33 ;  /* 0x000000211c00398e */ /* 0x0003e2000c10e388 */
[----:B------:R-:W-:Y:S05]  /*3800*/  @!P0 BRA `(.L_x_767) ;  /* 0x0000000000148947 */ /* 0x000fea0003800000 */
.L_x_768:
[----:B-1----:R-:W2:Y:S04]  /*3810*/  LDG.E.STRONG.GPU R30, desc[UR8][R28.64] ;  /* 0x000000081c1e7981 */ /* 0x002ea8000c1ef900 */
[----:B--2---:R-:W-:Y:S01]  /*3820*/  CCTL.IVALL ;  /* 0x00000000ff00798f */ /* 0x004fe20002000000 */
[----:B------:R-:W-:Y:S05]  /*3830*/  YIELD ;  /* 0x0000000000007946 */ /* 0x000fea0003800000 */
[----:B------:R-:W-:-:S13]  /*3840*/  ISETP.NE.AND P0, PT, R30, R37, PT ;  /* 0x000000251e00720c */ /* 0x000fda0003f05270 */
[----:B------:R-:W-:Y:S05]  /*3850*/  @P0 BRA `(.L_x_768) ;  /* 0xfffffffc00ec0947 */ /* 0x000fea000383ffff */
.L_x_767:
[----:B------:R-:W-:Y:S01]  /*3860*/  ISETP.NE.AND P0, PT, R34, RZ, PT ;  /* 0x000000ff2200720c */ /* 0x000fe20003f05270 */
[----:B------:R-:W-:Y:S05]  /*3870*/  WARPSYNC.ALL ;  /* 0x0000000000007948 */ /* 0x000fea0003800000 */
[----:B------:R-:W-:Y:S07]  /*3880*/  BAR.SYNC.DEFER_BLOCKING 0x0 ;  /* 0x0000000000007b1d */ /* 0x000fee0000010000 */
[----:B------:R-:W-:Y:S05]  /*3890*/  @!P0 BRA `(.L_x_766) ;  /* 0x0000000c00e88947 */ /* 0x000fea0003800000 */
[----:B-1----:R-:W-:Y:S02]  /*38a0*/  IADD3 R28, R34, -0x1, RZ ;  /* 0xffffffff221c7810 */ /* 0x002fe40007ffe0ff */
[----:B------:R-:W-:Y:S02]  /*38b0*/  MOV R38, RZ ;  /* 0x000000ff00267202 */ /* 0x000fe40000000f00 */
[----:B------:R-:W-:-:S13]  /*38c0*/  ISETP.GE.U32.AND P0, PT, R28, 0x3, PT ;  /* 0x000000031c00780c */ /* 0x000fda0003f06070 */
[----:B------:R-:W-:Y:S05]  /*38d0*/  @!P0 BRA `(.L_x_769) ;  /* 0x0000000c00688947 */ /* 0x000fea0003800000 */
[----:B------:R-:W-:Y:S01]  /*38e0*/  LOP3.LUT R37, R34, 0x3, RZ, 0xc0, !PT ;  /* 0x0000000322257812 */ /* 0x000fe200078ec0ff */
[----:B------:R-:W-:-:S03]  /*38f0*/  HFMA2.MMA R38, -RZ, RZ, 0, 0 ;  /* 0x00000000ff267435 */ /* 0x000fc600000001ff */
[----:B------:R-:W-:-:S04]  /*3900*/  IADD3 R37, -R37, R34, RZ ;  /* 0x0000002225257210 */ /* 0x000fc80007ffe1ff */
[----:B------:R-:W-:-:S13]  /*3910*/  ISETP.GT.AND P0, PT, R37, RZ, PT ;  /* 0x000000ff2500720c */ /* 0x000fda0003f04270 */
[----:B------:R-:W-:Y:S05]  /*3920*/  @!P0 BRA `(.L_x_770) ;  /* 0x0000000800d88947 */ /* 0x000fea0003800000 */
[----:B------:R-:W-:Y:S02]  /*3930*/  ISETP.GT.AND P3, PT, R37, 0xc, PT ;  /* 0x0000000c2500780c */ /* 0x000fe40003f64270 */
[----:B------:R-:W-:-:S11]  /*3940*/  PLOP3.LUT P0, PT, PT, PT, PT, 0x80, 0x0 ;  /* 0x000000000000781c */ /* 0x000fd60003f0f070 */
[----:B------:R-:W-:Y:S05]  /*3950*/  @!P3 BRA `(.L_x_771) ;  /* 0x0000000400d0b947 */ /* 0x000fea0003800000 */
[----:B------:R-:W-:-:S13]  /*3960*/  PLOP3.LUT P0, PT, PT, PT, PT, 0x8, 0x0 ;  /* 0x000000000000781c */ /* 0x000fda0003f0e170 */
.L_x_772:
[----:B------:R-:W-:-:S13]  /*3970*/  ISETP.EQ.OR P6, PT, R38, UR7, P2 ;  /* 0x0000000726007c0c */ /* 0x000fda00097c2670 */
[----:B------:R-:W-:-:S04]  /*3980*/  @!P6 IMAD R31, R36, R38, R35 ;  /* 0x00000026241fe224 */ /* 0x000fc800078e0223 */
[----:B------:R-:W-:-:S06]  /*3990*/  @!P6 IMAD.WIDE.U32 R30, R31, 0x8, R64 ;  /* 0x000000081f1ee825 */ /* 0x000fcc00078e0040 */
[----:B------:R-:W2:Y:S01]  /*39a0*/  @!P6 LDG.E.64 R30, desc[UR8][R30.64] ;  /* 0x000000081e1ee981 */ /* 0x000ea2000c1e1b00 */
[----:B------:R-:W-:-:S04]  /*39b0*/  IADD3 R29, R38, 0x1, RZ ;  /* 0x00000001261d7810 */ /* 0x000fc80007ffe0ff */
[----:B------:R-:W-:Y:S02]  /*39c0*/  ISETP.EQ.OR P3, PT, R29, UR7, P2 ;  /* 0x000000071d007c0c */ /* 0x000fe40009762670 */
[----:B------:R-:W-:-:S04]  /*39d0*/  IADD3 R33, R38, 0x2, RZ ;  /* 0x0000000226217810 */ /* 0x000fc80007ffe0ff */
[----:B------:R-:W-:-:S07]  /*39e0*/  ISETP.EQ.OR P4, PT, R33, UR7, P2 ;  /* 0x0000000721007c0c */ /* 0x000fce0009782670 */
[----:B------:R-:W-:-:S04]  /*39f0*/  @!P3 IMAD R29, R36, R29, R35 ;  /* 0x0000001d241db224 */ /* 0x000fc800078e0223 */
        /* <DEDUP_REMOVED lines=8> */
[----:B------:R-:W-:-:S13]  /*3a80*/  ISETP.EQ.OR P6, PT, R31, UR7, P2 ;  /* 0x000000071f007c0c */ /* 0x000fda00097c2670 */
[----:B------:R-:W-:-:S04]  /*3a90*/  @!P6 IMAD R31, R36, R31, R35 ;  /* 0x0000001f241fe224 */ /* 0x000fc800078e0223 */
[----:B------:R-:W-:-:S06]  /*3aa0*/  @!P6 IMAD.WIDE.U32 R30, R31, 0x8, R64 ;  /* 0x000000081f1ee825 */ /* 0x000fcc00078e0040 */
[----:B------:R-:W2:Y:S01]  /*3ab0*/  @!P6 LDG.E.64 R30, desc[UR8][R30.64] ;  /* 0x000000081e1ee981 */ /* 0x000ea2000c1e1b00 */
[----:B---3--:R-:W-:Y:S01]  /*3ac0*/  @!P3 FADD.FTZ R27, R27, R29 ;  /* 0x0000001d1b1bb221 */ /* 0x008fe20000010000 */
        /* <DEDUP_REMOVED lines=67> */
[C---:B------:R-:W-:Y:S01]  /*3f00*/  IADD3 R32, R38.reuse, 0xe, RZ ;  /* 0x0000000e26207810 */ /* 0x040fe20007ffe0ff */
[----:B------:R-:W-:Y:S01]  /*3f10*/  @!P4 FADD.FTZ R27, R27, R33 ;  /* 0x000000211b1bc221 */ /* 0x000fe20000010000 */
[----:B------:R-:W-:Y:S02]  /*3f20*/  IADD3 R33, R38, 0xf, RZ ;  /* 0x0000000f26217810 */ /* 0x000fe40007ffe0ff */
[----:B------:R-:W-:-:S07]  /*3f30*/  ISETP.EQ.OR P4, PT, R32, UR7, P2 ;  /* 0x0000000720007c0c */ /* 0x000fce0009782670 */
        /* <DEDUP_REMOVED lines=14> */
[----:B------:R-:W-:Y:S02]  /*4020*/  @!P3 FADD.FTZ R27, R27, R29 ;  /* 0x0000001d1b1bb221 */ /* 0x000fe40000010000 */
[----:B------:R-:W-:Y:S02]  /*4030*/  ISETP.GT.AND P3, PT, R37, 0xc, PT ;  /* 0x0000000c2500780c */ /* 0x000fe40003f64270 */
[----:B------:R-:W-:Y:S01]  /*4040*/  IADD3 R38, R38, 0x10, RZ ;  /* 0x0000001026267810 */ /* 0x000fe20007ffe0ff */
[----:B--2---:R-:W-:Y:S01]  /*4050*/  @!P4 FADD.FTZ R26, R26, R30 ;  /* 0x0000001e1a1ac221 */ /* 0x004fe20000010000 */
[----:B------:R-:W-:-:S03]  /*4060*/  @!P4 FADD.FTZ R27, R27, R31 ;  /* 0x0000001f1b1bc221 */ /* 0x000fc60000010000 */
[----:B----4-:R-:W-:Y:S01]  /*4070*/  @!P6 FADD.FTZ R26, R26, R32 ;  /* 0x000000201a1ae221 */ /* 0x010fe20000010000 */
[----:B------:R-:W-:-:S05]  /*4080*/  @!P6 FADD.FTZ R27, R27, R33 ;  /* 0x000000211b1be221 */ /* 0x000fca0000010000 */
[----:B------:R-:W-:Y:S05]  /*4090*/  @P3 BRA `(.L_x_772) ;  /* 0xfffffff800343947 */ /* 0x000fea000383ffff */
.L_x_771:
[----:B------:R-:W-:-:S13]  /*40a0*/  ISETP.GT.AND P3, PT, R37, 0x4, PT ;  /* 0x000000042500780c */ /* 0x000fda0003f64270 */
[----:B------:R-:W-:Y:S05]  /*40b0*/  @!P3 BRA `(.L_x_773) ;  /* 0x0000000000ecb947 */ /* 0x000fea0003800000 */
[----:B------:R-:W-:-:S13]  /*40c0*/  ISETP.EQ.OR P0, PT, R38, UR7, P2 ;  /* 0x0000000726007c0c */ /* 0x000fda0009702670 */
[----:B------:R-:W-:-:S04]  /*40d0*/  @!P0 IMAD R29, R38, R36, R35 ;  /* 0x00000024261d8224 */ /* 0x000fc800078e0223 */
[----:B------:R-:W-:-:S06]  /*40e0*/  @!P0 IMAD.WIDE.U32 R28, R29, 0x8, R64 ;  /* 0x000000081d1c8825 */ /* 0x000fcc00078e0040 */
[----:B------:R-:W2:Y:S01]  /*40f0*/  @!P0 LDG.E.64 R28, desc[UR8][R28.64] ;  /* 0x000000081c1c8981 */ /* 0x000ea2000c1e1b00 */
[C---:B------:R-:W-:Y:S02]  /*4100*/  IADD3 R31, R38.reuse, 0x1, RZ ;  /* 0x00000001261f7810 */ /* 0x040fe40007ffe0ff */
[----:B------:R-:W-:Y:S02]  /*4110*/  IADD3 R33, R38, 0x2, RZ ;  /* 0x0000000226217810 */ /* 0x000fe40007ffe0ff */
[----:B------:R-:W-:Y:S02]  /*4120*/  ISETP.EQ.OR P4, PT, R31, UR7, P2 ;  /* 0x000000071f007c0c */ /* 0x000fe40009782670 */
[----:B------:R-:W-:-:S11]  /*4130*/  ISETP.EQ.OR P6, PT, R33, UR7, P2 ;  /* 0x0000000721007c0c */ /* 0x000fd600097c2670 */
[C-C-:B------:R-:W-:Y:S02]  /*4140*/  @!P4 IMAD R31, R36.reuse, R31, R35.reuse ;  /* 0x0000001f241fc224 */ /* 0x140fe400078e0223 */
[----:B------:R-:W-:Y:S02]  /*4150*/  @!P6 IMAD R33, R36, R33, R35 ;  /* 0x000000212421e224 */ /* 0x000fe400078e0223 */
[----:B------:R-:W-:-:S04]  /*4160*/  @!P4 IMAD.WIDE.U32 R30, R31, 0x8, R64 ;  /* 0x000000081f1ec825 */ /* 0x000fc800078e0040 */
[----:B------:R-:W-:Y:S02]  /*4170*/  @!P6 IMAD.WIDE.U32 R32, R33, 0x8, R64 ;  /* 0x000000082120e825 */ /* 0x000fe400078e0040 */
[----:B------:R-:W3:Y:S04]  /*4180*/  @!P4 LDG.E.64 R30, desc[UR8][R30.64] ;  /* 0x000000081e1ec981 */ /* 0x000ee8000c1e1b00 */
[----:B------:R-:W4:Y:S01]  /*4190*/  @!P6 LDG.E.64 R32, desc[UR8][R32.64] ;  /* 0x000000082020e981 */ /* 0x000f22000c1e1b00 */
[----:B--2---:R-:W-:Y:S01]  /*41a0*/  @!P0 FADD.FTZ R27, R27, R29 ;  /* 0x0000001d1b1b8221 */ /* 0x004fe20000010000 */
[----:B------:R-:W-:Y:S01]  /*41b0*/  IADD3 R29, R38, 0x3, RZ ;  /* 0x00000003261d7810 */ /* 0x000fe20007ffe0ff */
[----:B------:R-:W-:-:S03]  /*41c0*/  @!P0 FADD.FTZ R26, R26, R28 ;  /* 0x0000001c1a1a8221 */ /* 0x000fc60000010000 */
[----:B------:R-:W-:Y:S02]  /*41d0*/  ISETP.EQ.OR P3, PT, R29, UR7, P2 ;  /* 0x000000071d007c0c */ /* 0x000fe40009762670 */
[----:B------:R-:W-:-:S11]  /*41e0*/  IADD3 R38, R38, 0x4, RZ ;  /* 0x0000000426267810 */ /* 0x000fd60007ffe0ff */
[----:B------:R-:W-:-:S04]  /*41f0*/  @!P3 IMAD R29, R36, R29, R35 ;  /* 0x0000001d241db224 */ /* 0x000fc800078e0223 */
[----:B------:R-:W-:Y:S01]  /*4200*/  @!P3 IMAD.WIDE.U32 R28, R29, 0x8, R64 ;  /* 0x000000081d1cb825 */ /* 0x000fe200078e0040 */
[----:B------:R-:W-:-:S05]  /*4210*/  ISETP.EQ.OR P0, PT, R38, UR7, P2 ;  /* 0x0000000726007c0c */ /* 0x000fca0009702670 */
[----:B------:R-:W2:Y:S01]  /*4220*/  @!P3 LDG.E.64 R28, desc[UR8][R28.64] ;  /* 0x000000081c1cb981 */ /* 0x000ea2000c1e1b00 */
[----:B---3--:R-:W-:Y:S01]  /*4230*/  @!P4 FADD.FTZ R27, R27, R31 ;  /* 0x0000001f1b1bc221 */ /* 0x008fe20000010000 */
[----:B------:R-:W-:-:S03]  /*4240*/  @!P4 FADD.FTZ R26, R26, R30 ;  /* 0x0000001e1a1ac221 */ /* 0x000fc60000010000 */
[----:B----4-:R-:W-:-:S03]  /*4250*/  @!P6 FADD.FTZ R27, R27, R33 ;  /* 0x000000211b1be221 */ /* 0x010fc60000010000 */
[----:B------:R-:W-:Y:S02]  /*4260*/  @!P0 IMAD R33, R36, R38, R35 ;  /* 0x0000002624218224 */ /* 0x000fe400078e0223 */
[----:B------:R-:W-:Y:S02]  /*4270*/  @!P6 FADD.FTZ R26, R26, R32 ;  /* 0x000000201a1ae221 */ /* 0x000fe40000010000 */
[----:B------:R-:W-:-:S06]  /*4280*/  @!P0 IMAD.WIDE.U32 R32, R33, 0x8, R64 ;  /* 0x0000000821208825 */ /* 0x000fcc00078e0040 */
[----:B------:R-:W3:Y:S01]  /*4290*/  @!P0 LDG.E.64 R32, desc[UR8][R32.64] ;  /* 0x0000000820208981 */ /* 0x000ee2000c1e1b00 */
[----:B------:R-:W-:-:S04]  /*42a0*/  IADD3 R31, R38, 0x1, RZ ;  /* 0x00000001261f7810 */ /* 0x000fc80007ffe0ff */
[----:B------:R-:W-:Y:S02]  /*42b0*/  ISETP.EQ.OR P4, PT, R31, UR7, P2 ;  /* 0x000000071f007c0c */ /* 0x000fe40009782670 */
[----:B------:R-:W-:-:S11]  /*42c0*/  IADD3 R39, R38, 0x3, RZ ;  /* 0x0000000326277810 */ /* 0x000fd60007ffe0ff */
[----:B------:R-:W-:-:S04]  /*42d0*/  @!P4 IMAD R31, R36, R31, R35 ;  /* 0x0000001f241fc224 */ /* 0x000fc800078e0223 */
[----:B------:R-:W-:-:S06]  /*42e0*/  @!P4 IMAD.WIDE.U32 R30, R31, 0x8, R64 ;  /* 0x000000081f1ec825 */ /* 0x000fcc00078e0040 */
[----:B------:R-:W4:Y:S01]  /*42f0*/  @!P4 LDG.E.64 R30, desc[UR8][R30.64] ;  /* 0x000000081e1ec981 */ /* 0x000f22000c1e1b00 */
[----:B--2---:R-:W-:Y:S01]  /*4300*/  @!P3 FADD.FTZ R27, R27, R29 ;  /* 0x0000001d1b1bb221 */ /* 0x004fe20000010000 */
[----:B------:R-:W-:Y:S01]  /*4310*/  IADD3 R29, R38, 0x2, RZ ;  /* 0x00000002261d7810 */ /* 0x000fe20007ffe0ff */
[----:B------:R-:W-:-:S03]  /*4320*/  @!P3 FADD.FTZ R26, R26, R28 ;  /* 0x0000001c1a1ab221 */ /* 0x000fc60000010000 */
[----:B------:R-:W-:Y:S02]  /*4330*/  ISETP.EQ.OR P6, PT, R29, UR7, P2 ;  /* 0x000000071d007c0c */ /* 0x000fe400097c2670 */
[----:B------:R-:W-:-:S11]  /*4340*/  ISETP.EQ.OR P3, PT, R39, UR7, P2 ;  /* 0x0000000727007c0c */ /* 0x000fd60009762670 */
[C---:B------:R-:W-:Y:S02]  /*4350*/  @!P6 IMAD R29, R36.reuse, R29, R35 ;  /* 0x0000001d241de224 */ /* 0x040fe400078e0223 */
[----:B---3--:R-:W-:Y:S01]  /*4360*/  @!P0 FADD.FTZ R27, R27, R33 ;  /* 0x000000211b1b8221 */ /* 0x008fe20000010000 */
[----:B------:R-:W-:Y:S02]  /*4370*/  @!P3 IMAD R33, R36, R39, R35 ;  /* 0x000000272421b224 */ /* 0x000fe400078e0223 */
[----:B------:R-:W-:-:S04]  /*4380*/  @!P6 IMAD.WIDE.U32 R28, R29, 0x8, R64 ;  /* 0x000000081d1ce825 */ /* 0x000fc800078e0040 */
[----:B------:R-:W-:Y:S01]  /*4390*/  @!P0 FADD.FTZ R26, R26, R32 ;  /* 0x000000201a1a8221 */ /* 0x000fe20000010000 */
[----:B------:R-:W-:Y:S01]  /*43a0*/  @!P3 IMAD.WIDE.U32 R32, R33, 0x8, R64 ;  /* 0x000000082120b825 */ /* 0x000fe200078e0040 */
[----:B------:R-:W2:Y:S05]  /*43b0*/  @!P6 LDG.E.64 R28, desc[UR8][R28.64] ;  /* 0x000000081c1ce981 */ /* 0x000eaa000c1e1b00 */
[----:B------:R-:W3:Y:S01]  /*43c0*/  @!P3 LDG.E.64 R32, desc[UR8][R32.64] ;  /* 0x000000082020b981 */ /* 0x000ee2000c1e1b00 */
[----:B------:R-:W-:Y:S02]  /*43d0*/  IADD3 R37, R37, -0x4, RZ ;  /* 0xfffffffc25257810 */ /* 0x000fe40007ffe0ff */
[----:B------:R-:W-:-:S02]  /*43e0*/  PLOP3.LUT P0, PT, PT, PT, PT, 0x8, 0x0 ;  /* 0x000000000000781c */ /* 0x000fc40003f0e170 */
[----:B------:R-:W-:Y:S01]  /*43f0*/  IADD3 R37, R37, -0x4, RZ ;  /* 0xfffffffc25257810 */ /* 0x000fe20007ffe0ff */
[----:B----4-:R-:W-:Y:S01]  /*4400*/  @!P4 FADD.FTZ R26, R26, R30 ;  /* 0x0000001e1a1ac221 */ /* 0x010fe20000010000 */
[----:B------:R-:W-:Y:S01]  /*4410*/  @!P4 FADD.FTZ R27, R27, R31 ;  /* 0x0000001f1b1bc221 */ /* 0x000fe20000010000 */
[----:B------:R-:W-:Y:S02]  /*4420*/  IADD3 R38, R38, 0x4, RZ ;  /* 0x0000000426267810 */ /* 0x000fe40007ffe0ff */
[----:B--2---:R-:W-:Y:S01]  /*4430*/  @!P6 FADD.FTZ R26, R26, R28 ;  /* 0x0000001c1a1ae221 */ /* 0x004fe20000010000 */
[----:B------:R-:W-:-:S03]  /*4440*/  @!P6 FADD.FTZ R27, R27, R29 ;  /* 0x0000001d1b1be221 */ /* 0x000fc60000010000 */
[----:B---3--:R-:W-:Y:S01]  /*4450*/  @!P3 FADD.FTZ R26, R26, R32 ;  /* 0x000000201a1ab221 */ /* 0x008fe20000010000 */
[----:B------:R-:W-:-:S07]  /*4460*/  @!P3 FADD.FTZ R27, R27, R33 ;  /* 0x000000211b1bb221 */ /* 0x000fce0000010000 */
.L_x_773:
[----:B------:R-:W-:-:S13]  /*4470*/  ISETP.NE.OR P0, PT, R37, RZ, P0 ;  /* 0x000000ff2500720c */ /* 0x000fda0000705670 */
[----:B------:R-:W-:Y:S05]  /*4480*/  @!P0 BRA `(.L_x_769) ;  /* 0x00000000007c8947 */ /* 0x000fea0003800000 */
.L_x_770:
[C---:B------:R-:W-:Y:S02]  /*4490*/  ISETP.EQ.OR P3, PT, R38.reuse, UR7, P2 ;  /* 0x0000000726007c0c */ /* 0x040fe40009762670 */
[C---:B------:R-:W-:Y:S02]  /*44a0*/  IADD3 R29, R38.reuse, 0x1, RZ ;  /* 0x00000001261d7810 */ /* 0x040fe40007ffe0ff */
[----:B------:R-:W-:Y:S02]  /*44b0*/  IADD3 R33, R38, 0x2, RZ ;  /* 0x0000000226217810 */ /* 0x000fe40007ffe0ff */
[----:B------:R-:W-:-:S07]  /*44c0*/  ISETP.EQ.OR P4, PT, R29, UR7, P2 ;  /* 0x000000071d007c0c */ /* 0x000fce0009782670 */
[----:B------:R-:W-:-:S04]  /*44d0*/  @!P3 IMAD R31, R36, R38, R35 ;  /* 0x00000026241fb224 */ /* 0x000fc800078e0223 */
[----:B------:R-:W-:-:S06]  /*44e0*/  @!P3 IMAD.WIDE.U32 R30, R31, 0x8, R64 ;  /* 0x000000081f1eb825 */ /* 0x000fcc00078e0040 */
[----:B------:R-:W2:Y:S01]  /*44f0*/  @!P3 LDG.E.64 R30, desc[UR8][R30.64] ;  /* 0x000000081e1eb981 */ /* 0x000ea2000c1e1b00 */
[----:B------:R-:W-:Y:S01]  /*4500*/  ISETP.EQ.OR P6, PT, R33, UR7, P2 ;  /* 0x0000000721007c0c */ /* 0x000fe200097c2670 */
[----:B------:R-:W-:Y:S01]  /*4510*/  @!P4 IMAD R29, R36, R29, R35 ;  /* 0x0000001d241dc224 */ /* 0x000fe200078e0223 */
[----:B------:R-:W-:-:S03]  /*4520*/  IADD3 R32, R38, 0x3, RZ ;  /* 0x0000000326207810 */ /* 0x000fc60007ffe0ff */
[----:B------:R-:W-:Y:S01]  /*4530*/  @!P4 IMAD.WIDE.U32 R28, R29, 0x8, R64 ;  /* 0x000000081d1cc825 */ /* 0x000fe200078e0040 */
[----:B------:R-:W-:-:S05]  /*4540*/  ISETP.EQ.OR P0, PT, R32, UR7, P2 ;  /* 0x0000000720007c0c */ /* 0x000fca0009702670 */
[----:B------:R-:W3:Y:S02]  /*4550*/  @!P4 LDG.E.64 R28, desc[UR8][R28.64] ;  /* 0x000000081c1cc981 */ /* 0x000ee4000c1e1b00 */
[----:B------:R-:W-:Y:S02]  /*4560*/  @!P6 IMAD R33, R36, R33, R35 ;  /* 0x000000212421e224 */ /* 0x000fe400078e0223 */
[----:B--2---:R-:W-:Y:S01]  /*4570*/  @!P3 FADD.FTZ R26, R26, R30 ;  /* 0x0000001e1a1ab221 */ /* 0x004fe20000010000 */
[----:B------:R-:W-:Y:S01]  /*4580*/  @!P3 FADD.FTZ R27, R27, R31 ;  /* 0x0000001f1b1bb221 */ /* 0x000fe20000010000 */
[----:B------:R-:W-:-:S04]  /*4590*/  @!P6 IMAD.WIDE.U32 R30, R33, 0x8, R64 ;  /* 0x00000008211ee825 */ /* 0x000fc800078e0040 */
[----:B------:R-:W-:Y:S02]  /*45a0*/  @!P0 IMAD R33, R36, R32, R35 ;  /* 0x0000002024218224 */ /* 0x000fe400078e0223 */
[----:B------:R-:W2:Y:S02]  /*45b0*/  @!P6 LDG.E.64 R30, desc[UR8][R30.64] ;  /* 0x000000081e1ee981 */ /* 0x000ea4000c1e1b00 */
[----:B------:R-:W-:Y:S01]  /*45c0*/  @!P0 IMAD.WIDE.U32 R32, R33, 0x8, R64 ;  /* 0x0000000821208825 */ /* 0x000fe200078e0040 */
[----:B------:R-:W-:-:S03]  /*45d0*/  IADD3 R37, R37, -0x4, RZ ;  /* 0xfffffffc25257810 */ /* 0x000fc60007ffe0ff */
[----:B---3--:R-:W-:Y:S02]  /*45e0*/  @!P4 FADD.FTZ R26, R26, R28 ;  /* 0x0000001c1a1ac221 */ /* 0x008fe40000010000 */
[----:B------:R-:W3:Y:S01]  /*45f0*/  @!P0 LDG.E.64 R32, desc[UR8][R32.64] ;  /* 0x0000000820208981 */ /* 0x000ee2000c1e1b00 */
[----:B------:R-:W-:Y:S01]  /*4600*/  ISETP.NE.AND P3, PT, R37, RZ, PT ;  /* 0x000000ff2500720c */ /* 0x000fe20003f65270 */
[----:B------:R-:W-:Y:S01]  /*4610*/  @!P4 FADD.FTZ R27, R27, R29 ;  /* 0x0000001d1b1bc221 */ /* 0x000fe20000010000 */
[----:B------:R-:W-:Y:S01]  /*4620*/  IADD3 R38, R38, 0x4, RZ ;  /* 0x0000000426267810 */ /* 0x000fe20007ffe0ff */
[----:B--2---:R-:W-:Y:S02]  /*4630*/  @!P6 FADD.FTZ R26, R26, R30 ;  /* 0x0000001e1a1ae221 */ /* 0x004fe40000010000 */
[----:B------:R-:W-:Y:S02]  /*4640*/  @!P6 FADD.FTZ R27, R27, R31 ;  /* 0x0000001f1b1be221 */ /* 0x000fe40000010000 */
[----:B---3--:R-:W-:-:S02]  /*4650*/  @!P0 FADD.FTZ R26, R26, R32 ;  /* 0x000000201a1a8221 */ /* 0x008fc40000010000 */
[----:B------:R-:W-:-:S04]  /*4660*/  @!P0 FADD.FTZ R27, R27, R33 ;  /* 0x000000211b1b8221 */ /* 0x000fc80000010000 */
[----:B------:R-:W-:Y:S05]  /*4670*/  @P3 BRA `(.L_x_770) ;  /* 0xfffffffc00843947 */ /* 0x000fea000383ffff */
.L_x_769:
        /* <DEDUP_REMOVED lines=11> */
.L_x_775:
[----:B------:R-:W-:Y:S05]  /*4730*/  BSYNC B0 ;  /* 0x0000000000007941 */ /* 0x000fea0003800000 */
.L_x_774:
        /* <DEDUP_REMOVED lines=16> */
.L_x_766:
[----:B------:R-:W3:Y:S01]  /*4840*/  S2UR UR6, SR_CgaCtaId ;  /* 0x00000000000679c3 */ /* 0x000ee20000008800 */
[----:B------:R-:W-:Y:S01]  /*4850*/  UMOV UR5, 0x400 ;  /* 0x0000040000057882 */ /* 0x000fe20000000000 */
[--C-:B-1----:R-:W-:Y:S01]  /*4860*/  HADD2.F32 R33, -RZ, R40.reuse.H0_H0 ;  /* 0x20000028ff217230 */ /* 0x102fe20000004100 */
[----:B------:R-:W-:Y:S01]  /*4870*/  ULDC.64 UR14, c[0x0][0x290] ;  /* 0x0000a400000e7ab9 */ /* 0x000fe20000000a00 */
[----:B------:R-:W-:Y:S01]  /*4880*/  HADD2.F32 R35, -RZ, R40.H1_H1 ;  /* 0x30000028ff237230 */ /* 0x000fe20000004100 */
[----:B------:R-:W-:Y:S01]  /*4890*/  ISETP.GE.U32.AND P0, PT, R50, UR14, PT ;  /* 0x0000000e32007c0c */ /* 0x000fe2000bf06070 */
[----:B---3--:R-:W-:-:S09]  /*48a0*/  ULEA UR5, UR6, UR5, 0x18 ;  /* 0x0000000506057291 */ /* 0x008fd2000f8ec03f */
[----:B------:R0:W-:Y:S01]  /*48b0*/  @!P2 STS.64 [UR5+0xc8], R26 ;  /* 0x0000c81aff00a988 */ /* 0x0001e20008000a05 */
[----:B------:R-:W-:Y:S01]  /*48c0*/  BAR.SYNC.DEFER_BLOCKING 0x0 ;  /* 0x0000000000007b1d */ /* 0x000fe20000010000 */
[----:B0-----:R-:W-:Y:S01]  /*48d0*/  FADD.FTZ R26, -R20, R33 ;  /* 0x00000021141a7221 */ /* 0x001fe20000010100 */
[----:B------:R-:W-:-:S03]  /*48e0*/  HADD2.F32 R33, -RZ, R42.H0_H0 ;  /* 0x2000002aff217230 */ /* 0x000fc60000004100 */
[-C--:B--2---:R-:W-:Y:S01]  /*48f0*/  FMUL.FTZ R39, R26, R21.reuse ;  /* 0x000000151a277220 */ /* 0x084fe20000410000 */
[----:B------:R-:W0:Y:S01]  /*4900*/  LDS.64 R28, [UR5+0xc8] ;  /* 0x0000c805ff1c7984 */ /* 0x000e220008000a00 */
[----:B------:R-:W-:Y:S02]  /*4910*/  ULDC UR5, c[0x0][0x2bc] ;  /* 0x0000af0000057ab9 */ /* 0x000fe40000000800 */
[----:B0-----:R-:W-:Y:S01]  /*4920*/  FMUL.FTZ R30, R28, UR5 ;  /* 0x000000051c1e7c20 */ /* 0x001fe20008410000 */
[----:B------:R-:W-:Y:S01]  /*4930*/  FADD.FTZ R28, -R20, R35 ;  /* 0x00000023141c7221 */ /* 0x000fe20000010100 */
[----:B------:R-:W-:Y:S01]  /*4940*/  FMUL.FTZ R31, R29, UR5 ;  /* 0x000000051d1f7c20 */ /* 0x000fe20008410000 */
[--C-:B------:R-:W-:Y:S02]  /*4950*/  HADD2.F32 R29, -RZ, R18.reuse.H0_H0 ;  /* 0x20000012ff1d7230 */ /* 0x100fe40000004100 */
        /* <DEDUP_REMOVED lines=21> */
.L_x_776:
        /* <DEDUP_REMOVED lines=14> */
[----:B------:R-:W-:Y:S02]  /*4b90*/  ULDC.64 UR12, c[0x0][0x210] ;  /* 0x00008400000c7ab9 */ /* 0x000fe40000000a00 */
[----:B------:R-:W-:Y:S02]  /*4ba0*/  LEA R28, P2, R26, UR12, 0x1 ;  /* 0x0000000c1a1c7c11 */ /* 0x000fe4000f8408ff */
[----:B------:R-:W-:Y:S02]  /*4bb0*/  IADD3 R29, R27, R29, RZ ;  /* 0x0000001d1b1d7210 */ /* 0x000fe40007ffe0ff */
[----:B------:R-:W-:Y:S02]  /*4bc0*/  F2FP.F16.F32.PACK_AB R27, R18, R35 ;  /* 0x00000023121b723e */ /* 0x000fe400000000ff */
[----:B------:R-:W-:-:S05]  /*4bd0*/  LEA.HI.X R29, R26, UR13, R29, 0x1, P2 ;  /* 0x0000000d1a1d7c11 */ /* 0x000fca00090f0c1d */
[----:B------:R0:W-:Y:S02]  /*4be0*/  STG.E desc[UR8][R28.64], R27 ;  /* 0x0000001b1c007986 */ /* 0x0001e4000c101908 */
.L_x_778:
[----:B------:R-:W-:Y:S05]  /*4bf0*/  BSYNC B0 ;  /* 0x0000000000007941 */ /* 0x000fea0003800000 */
.L_x_777:
[----:B0-----:R-:W-:Y:S01]  /*4c00*/  HADD2.F32 R29, -RZ, R42.H1_H1 ;  /* 0x3000002aff1d7230 */ /* 0x001fe20000004100 */
[----:B------:R-:W-:Y:S01]  /*4c10*/  ISETP.GE.U32.AND P2, PT, R49, UR14, PT ;  /* 0x0000000e31007c0c */ /* 0x000fe2000bf46070 */
[C---:B------:R-:W-:Y:S01]  /*4c20*/  FADD.FTZ R18, -R20.reuse, R33 ;  /* 0x0000002114127221 */ /* 0x040fe20000010100 */
[----:B------:R-:W-:Y:S01]  /*4c30*/  ISETP.GE.AND.EX P3, PT, R7, UR15, PT, P0 ;  /* 0x0000000f07007c0c */ /* 0x000fe2000bf66300 */
[--C-:B------:R-:W-:Y:S01]  /*4c40*/  HADD2.F32 R27, -RZ, R16.reuse.H0_H0 ;  /* 0x20000010ff1b7230 */ /* 0x100fe20000004100 */
[----:B------:R-:W-:Y:S01]  /*4c50*/  ISETP.GE.AND.EX P4, PT, R9, UR15, PT, P2 ;  /* 0x0000000f09007c0c */ /* 0x000fe2000bf86320 */
[----:B------:R-:W-:Y:S01]  /*4c60*/  FADD.FTZ R26, -R20, R29 ;  /* 0x0000001d141a7221 */ /* 0x000fe20000010100 */
[----:B------:R-:W-:Y:S01]  /*4c70*/  ISETP.GE.U32.AND P0, PT, R48, UR14, PT ;  /* 0x0000000e30007c0c */ /* 0x000fe2000bf06070 */
[----:B------:R-:W-:Y:S01]  /*4c80*/  HADD2.F32 R16, -RZ, R16.H1_H1 ;  /* 0x30000010ff107230 */ /* 0x000fe20000004100 */
[----:B------:R-:W-:Y:S01]  /*4c90*/  ISETP.GE.U32.AND P2, PT, R47, UR14, PT ;  /* 0x0000000e2f007c0c */ /* 0x000fe2000bf46070 */
[--C-:B------:R-:W-:Y:S01]  /*4ca0*/  HADD2.F32 R33, -RZ, R12.reuse.H0_H0 ;  /* 0x2000000cff217230 */ /* 0x100fe20000004100 */
[C---:B------:R-:W-:Y:S01]  /*4cb0*/  ISETP.GT.U32.OR P3, PT, R53.reuse, 0x29f, P3 ;  /* 0x0000029f3500780c */ /* 0x040fe20001f64470 */
[----:B------:R-:W-:Y:S01]  /*4cc0*/  HADD2.F32 R35, -RZ, R12.H1_H1 ;  /* 0x3000000cff237230 */ /* 0x000fe20000004100 */
[----:B------:R-:W-:Y:S01]  /*4cd0*/  ISETP.GT.U32.OR P4, PT, R53, 0x29f, P4 ;  /* 0x0000029f3500780c */ /* 0x000fe20002784470 */
[-C--:B------:R-:W-:Y:S01]  /*4ce0*/  FMUL.FTZ R65, R18, R21.reuse ;  /* 0x0000001512417220 */ /* 0x080fe20000410000 */
[----:B------:R-:W-:Y:S01]  /*4cf0*/  FMUL.FTZ R34, R26, R21 ;  /* 0x000000151a227220 */ /* 0x000fe20000410000 */
[----:B------:R-:W-:Y:S10]  /*4d00*/  @!P5 BRA `(.L_x_779) ;  /* 0x000000000048d947 */ /* 0x000ff40003800000 */
        /* <DEDUP_REMOVED lines=18> */
.L_x_779:
        /* <DEDUP_REMOVED lines=10> */
[----:B------:R-:W-:Y:S01]  /*4ed0*/  FMUL.FTZ R12, R12, R21 ;  /* 0x000000150c0c7220 */ /* 0x000fe20000410000 */
[----:B------:R-:W-:-:S04]  /*4ee0*/  IMAD.WIDE.U32 R26, R50, UR12, R26 ;  /* 0x0000000c321a7c25 */ /* 0x000fc8000f8e001a */
[----:B------:R-:W-:Y:S01]  /*4ef0*/  IMAD R29, R50, UR13, R7 ;  /* 0x0000000d321d7c24 */ /* 0x000fe2000f8e0207 */
[----:B------:R-:W-:Y:S01]  /*4f00*/  ULDC.64 UR12, c[0x0][0x210] ;  /* 0x00008400000c7ab9 */ /* 0x000fe20000000a00 */
[----:B------:R-:W-:Y:S01]  /*4f10*/  FMUL.FTZ R7, R16, R21 ;  /* 0x0000001510077220 */ /* 0x000fe20000410000 */
[C---:B------:R-:W-:Y:S02]  /*4f20*/  LEA R28, P3, R26.reuse, UR12, 0x1 ;  /* 0x0000000c1a1c7c11 */ /* 0x040fe4000f8608ff */
[----:B------:R-:W-:Y:S02]  /*4f30*/  IADD3 R29, R27, R29, RZ ;  /* 0x0000001d1b1d7210 */ /* 0x000fe40007ffe0ff */
[----:B------:R-:W-:Y:S02]  /*4f40*/  F2FP.F16.F32.PACK_AB R7, R7, R12 ;  /* 0x0000000c0707723e */ /* 0x000fe400000000ff */
[----:B------:R-:W-:-:S05]  /*4f50*/  LEA.HI.X R29, R26, UR13, R29, 0x1, P3 ;  /* 0x0000000d1a1d7c11 */ /* 0x000fca00098f0c1d */
[----:B------:R0:W-:Y:S02]  /*4f60*/  STG.E desc[UR8][R28.64], R7 ;  /* 0x000000071c007986 */ /* 0x0001e4000c101908 */
.L_x_781:
[----:B------:R-:W-:Y:S05]  /*4f70*/  BSYNC B0 ;  /* 0x0000000000007941 */ /* 0x000fea0003800000 */
.L_x_780:
[C---:B------:R-:W-:Y:S01]  /*4f80*/  FADD.FTZ R12, -R20.reuse, R33 ;  /* 0x00000021140c7221 */ /* 0x040fe20000010100 */
[----:B------:R-:W-:Y:S01]  /*4f90*/  FADD.FTZ R16, -R20, R35 ;  /* 0x0000002314107221 */ /* 0x000fe20000010100 */
[--C-:B0-----:R-:W-:Y:S02]  /*4fa0*/  HADD2.F32 R7, -RZ, R10.reuse.H0_H0 ;  /* 0x2000000aff077230 */ /* 0x101fe40000004100 */
[----:B------:R-:W-:Y:S02]  /*4fb0*/  HADD2.F32 R10, -RZ, R10.H1_H1 ;  /* 0x3000000aff0a7230 */ /* 0x000fe40000004100 */
        /* <DEDUP_REMOVED lines=21> */
.L_x_782:
        /* <DEDUP_REMOVED lines=15> */
[----:B------:R-:W-:Y:S02]  /*5200*/  F2FP.F16.F32.PACK_AB R7, R7, R12 ;  /* 0x0000000c0707723e */ /* 0x000fe400000000ff */
[----:B------:R-:W-:Y:S02]  /*5210*/  LEA R28, P3, R26, UR12, 0x1 ;  /* 0x0000000c1a1c7c11 */ /* 0x000fe4000f8608ff */
[----:B------:R-:W-:-:S04]  /*5220*/  IADD3 R9, R27, R9, RZ ;  /* 0x000000091b097210 */ /* 0x000fc80007ffe0ff */
[----:B------:R-:W-:-:S05]  /*5230*/  LEA.HI.X R29, R26, UR13, R9, 0x1, P3 ;  /* 0x0000000d1a1d7c11 */ /* 0x000fca00098f0c09 */
[----:B------:R0:W-:Y:S02]  /*5240*/  STG.E desc[UR8][R28.64], R7 ;  /* 0x000000071c007986 */ /* 0x0001e4000c101908 */
.L_x_784:
[----:B------:R-:W-:Y:S05]  /*5250*/  BSYNC B0 ;  /* 0x0000000000007941 */ /* 0x000fea0003800000 */
.L_x_783:
[--C-:B0-----:R-:W-:Y:S01]  /*5260*/  HADD2.F32 R7, -RZ, R14.reuse.H0_H0 ;  /* 0x2000000eff077230 */ /* 0x101fe20000004100 */
[----:B------:R-:W-:Y:S01]  /*5270*/  ISETP.GE.U32.AND P3, PT, R46, UR14, PT ;  /* 0x0000000e2e007c0c */ /* 0x000fe2000bf66070 */
[----:B------:R-:W-:Y:S01]  /*5280*/  HADD2.F32 R9, -RZ, R14.H1_H1 ;  /* 0x3000000eff097230 */ /* 0x000fe20000004100 */
[----:B------:R-:W-:Y:S01]  /*5290*/  ISETP.GE.U32.AND P4, PT, R45, UR14, PT ;  /* 0x0000000e2d007c0c */ /* 0x000fe2000bf86070 */
[----:B------:R-:W-:Y:S01]  /*52a0*/  HADD2.F32 R27, -RZ, R55.H0_H0 ;  /* 0x20000037ff1b7230 */ /* 0x000fe20000004100 */
[----:B------:R-:W-:Y:S01]  /*52b0*/  ISETP.GE.U32.AND P6, PT, R44, UR14, PT ;  /* 0x0000000e2c007c0c */ /* 0x000fe2000bfc6070 */
[----:B------:R-:W-:Y:S01]  /*52c0*/  HADD2.F32 R29, -RZ, R57.H0_H0 ;  /* 0x20000039ff1d7230 */ /* 0x000fe20000004100 */
[----:B------:R-:W-:Y:S01]  /*52d0*/  ISETP.GE.AND.EX P0, PT, R11, UR15, PT, P0 ;  /* 0x0000000f0b007c0c */ /* 0x000fe2000bf06300 */
[----:B------:R-:W-:Y:S01]  /*52e0*/  HADD2.F32 R33, -RZ, R59.H0_H0 ;  /* 0x2000003bff217230 */ /* 0x000fe20000004100 */
[----:B------:R-:W-:Y:S01]  /*52f0*/  ISETP.GE.AND.EX P2, PT, R13, UR15, PT, P2 ;  /* 0x0000000f0d007c0c */ /* 0x000fe2000bf46320 */
[----:B------:R-:W-:Y:S01]  /*5300*/  HADD2.F32 R55, -RZ, R55.H1_H1 ;  /* 0x30000037ff377230 */ /* 0x000fe20000004100 */
[----:B------:R-:W-:Y:S01]  /*5310*/  ISETP.GE.AND.EX P3, PT, R15, UR15, PT, P3 ;  /* 0x0000000f0f007c0c */ /* 0x000fe2000bf66330 */
[----:B------:R-:W-:Y:S01]  /*5320*/  HADD2.F32 R57, -RZ, R57.H1_H1 ;  /* 0x30000039ff397230 */ /* 0x000fe20000004100 */
[----:B------:R-:W-:Y:S01]  /*5330*/  ISETP.GE.AND.EX P4, PT, R17, UR15, PT, P4 ;  /* 0x0000000f11007c0c */ /* 0x000fe2000bf86340 */
[----:B------:R-:W-:Y:S01]  /*5340*/  HADD2.F32 R59, -RZ, R59.H1_H1 ;  /* 0x3000003bff3b7230 */ /* 0x000fe20000004100 */
[----:B------:R-:W-:Y:S01]  /*5350*/  ISETP.GE.AND.EX P6, PT, R19, UR15, PT, P6 ;  /* 0x0000000f13007c0c */ /* 0x000fe2000bfc6360 */
[----:B------:R-:W-:-:S02]  /*5360*/  HADD2.F32 R35, -RZ, R62.H0_H0 ;  /* 0x2000003eff237230 */ /* 0x000fc40000004100 */
[C---:B------:R-:W-:Y:S01]  /*5370*/  FADD.FTZ R10, -R20.reuse, R7 ;  /* 0x00000007140a7221 */ /* 0x040fe20000010100 */
[----:B------:R-:W-:Y:S02]  /*5380*/  HADD2.F32 R37, -RZ, R62.H1_H1 ;  /* 0x3000003eff257230 */ /* 0x000fe40000004100 */
[C---:B------:R-:W-:Y:S01]  /*5390*/  FADD.FTZ R34, -R20.reuse, R9 ;  /* 0x0000000914227221 */ /* 0x040fe20000010100 */
[C---:B------:R-:W-:Y:S01]  /*53a0*/  FADD.FTZ R32, -R20.reuse, R27 ;  /* 0x0000001b14207221 */ /* 0x040fe20000010100 */
[C---:B------:R-:W-:Y:S01]  /*53b0*/  FADD.FTZ R28, -R20.reuse, R55 ;  /* 0x00000037141c7221 */ /* 0x040fe20000010100 */
[C---:B------:R-:W-:Y:S01]  /*53c0*/  FADD.FTZ R18, -R20.reuse, R29 ;  /* 0x0000001d14127221 */ /* 0x040fe20000010100 */
[C---:B------:R-:W-:Y:S01]  /*53d0*/  FADD.FTZ R26, -R20.reuse, R57 ;  /* 0x00000039141a7221 */ /* 0x040fe20000010100 */
[C---:B------:R-:W-:Y:S01]  /*53e0*/  FADD.FTZ R14, -R20.reuse, R33 ;  /* 0x00000021140e7221 */ /* 0x040fe20000010100 */
[C---:B------:R-:W-:Y:S01]  /*53f0*/  FADD.FTZ R16, -R20.reuse, R59 ;  /* 0x0000003b14107221 */ /* 0x040fe20000010100 */
[C---:B------:R-:W-:Y:S01]  /*5400*/  FADD.FTZ R12, -R20.reuse, R35 ;  /* 0x00000023140c7221 */ /* 0x040fe20000010100 */
[--C-:B------:R-:W-:Y:S01]  /*5410*/  HADD2.F32 R7, -RZ, R8.reuse.H0_H0 ;  /* 0x20000008ff077230 */ /* 0x100fe20000004100 */
[C---:B------:R-:W-:Y:S01]  /*5420*/  ISETP.GT.U32.OR P0, PT, R53.reuse, 0x29f, P0 ;  /* 0x0000029f3500780c */ /* 0x040fe20000704470 */
[----:B------:R-:W-:Y:S01]  /*5430*/  FADD.FTZ R20, -R20, R37 ;  /* 0x0000002514147221 */ /* 0x000fe20000010100 */
[C---:B------:R-:W-:Y:S01]  /*5440*/  ISETP.GT.U32.OR P2, PT, R53.reuse, 0x29f, P2 ;  /* 0x0000029f3500780c */ /* 0x040fe20001744470 */
[----:B------:R-:W-:Y:S01]  /*5450*/  HADD2.F32 R8, -RZ, R8.H1_H1 ;  /* 0x30000008ff087230 */ /* 0x000fe20000004100 */
[C---:B------:R-:W-:Y:S01]  /*5460*/  ISETP.GT.U32.OR P3, PT, R53.reuse, 0x29f, P3 ;  /* 0x0000029f3500780c */ /* 0x040fe20001f64470 */
[-C--:B------:R-:W-:Y:S01]  /*5470*/  FMUL.FTZ R39, R10, R21.reuse ;  /* 0x000000150a277220 */ /* 0x080fe20000410000 */
[C---:B------:R-:W-:Y:S01]  /*5480*/  ISETP.GT.U32.OR P4, PT, R53.reuse, 0x29f, P4 ;  /* 0x0000029f3500780c */ /* 0x040fe20002784470 */
[----:B------:R-:W-:Y:S01]  /*5490*/  FMUL.FTZ R38, R34, R21 ;  /* 0x0000001522267220 */ /* 0x000fe20000410000 */
[----:B------:R-:W-:Y:S01]  /*54a0*/  ISETP.GT.U32.OR P6, PT, R53, 0x29f, P6 ;  /* 0x0000029f3500780c */ /* 0x000fe200037c4470 */
        /* <DEDUP_REMOVED lines=19> */
.L_x_785:
        /* <DEDUP_REMOVED lines=11> */
[-C--:B------:R-:W-:Y:S01]  /*5690*/  FMUL.FTZ R7, R36, R21.reuse ;  /* 0x0000001524077220 */ /* 0x080fe20000410000 */
[----:B------:R-:W-:Y:S01]  /*56a0*/  FMUL.FTZ R34, R10, R21 ;  /* 0x000000150a227220 */ /* 0x000fe20000410000 */
[----:B------:R-:W-:Y:S01]  /*56b0*/  IMAD.WIDE.U32 R8, R48, UR12, R8 ;  /* 0x0000000c30087c25 */ /* 0x000fe2000f8e0008 */
[----:B------:R-:W-:-:S03]  /*56c0*/  ULDC.64 UR12, c[0x0][0x210] ;  /* 0x00008400000c7ab9 */ /* 0x000fc60000000a00 */
[----:B------:R-:W-:Y:S02]  /*56d0*/  F2FP.F16.F32.PACK_AB R7, R7, R34 ;  /* 0x000000220707723e */ /* 0x000fe400000000ff */
[----:B------:R-:W-:Y:S02]  /*56e0*/  LEA R10, P0, R8, UR12, 0x1 ;  /* 0x0000000c080a7c11 */ /* 0x000fe4000f8008ff */
[----:B------:R-:W-:-:S04]  /*56f0*/  IADD3 R11, R9, R11, RZ ;  /* 0x0000000b090b7210 */ /* 0x000fc80007ffe0ff */
[----:B------:R-:W-:-:S05]  /*5700*/  LEA.HI.X R11, R8, UR13, R11, 0x1, P0 ;  /* 0x0000000d080b7c11 */ /* 0x000fca00080f0c0b */
[----:B------:R0:W-:Y:S02]  /*5710*/  STG.E desc[UR8][R10.64], R7 ;  /* 0x000000070a007986 */ /* 0x0001e4000c101908 */
.L_x_787:
[----:B------:R-:W-:Y:S05]  /*5720*/  BSYNC B0 ;  /* 0x0000000000007941 */ /* 0x000fea0003800000 */
.L_x_786:
[--C-:B0-----:R-:W-:Y:S02]  /*5730*/  HADD2.F32 R7, -RZ, R56.reuse.H0_H0 ;  /* 0x20000038ff077230 */ /* 0x101fe40000004100 */
[-C--:B------:R-:W-:Y:S01]  /*5740*/  FMUL.FTZ R35, R32, R21.reuse ;  /* 0x0000001520237220 */ /* 0x080fe20000410000 */
        /* <DEDUP_REMOVED lines=21> */
.L_x_788:
        /* <DEDUP_REMOVED lines=10> */
[----:B------:R-:W-:Y:S02]  /*5940*/  FMUL.FTZ R7, R56, R21 ;  /* 0x0000001538077220 */ /* 0x000fe40000410000 */
[----:B------:R-:W-:-:S02]  /*5950*/  IMAD R11, R47, UR13, R28 ;  /* 0x0000000d2f0b7c24 */ /* 0x000fc4000f8e021c */
        /* <DEDUP_REMOVED lines=8> */
.L_x_790:
[----:B------:R-:W-:Y:S05]  /*59e0*/  BSYNC B0 ;  /* 0x0000000000007941 */ /* 0x000fea0003800000 */
.L_x_789:
        /* <DEDUP_REMOVED lines=23> */
.L_x_791:
        /* <DEDUP_REMOVED lines=15> */
[----:B------:R-:W-:Y:S02]  /*5c50*/  F2FP.F16.F32.PACK_AB R7, R7, R18 ;  /* 0x000000120707723e */ /* 0x000fe400000000ff */
[----:B------:R-:W-:Y:S02]  /*5c60*/  LEA R10, P0, R8, UR12, 0x1 ;  /* 0x0000000c080a7c11 */ /* 0x000fe4000f8008ff */
[----:B------:R-:W-:-:S04]  /*5c70*/  IADD3 R15, R9, R15, RZ ;  /* 0x0000000f090f7210 */ /* 0x000fc80007ffe0ff */
[----:B------:R-:W-:-:S05]  /*5c80*/  LEA.HI.X R11, R8, UR13, R15, 0x1, P0 ;  /* 0x0000000d080b7c11 */ /* 0x000fca00080f0c0f */
[----:B------:R0:W-:Y:S02]  /*5c90*/  STG.E desc[UR8][R10.64], R7 ;  /* 0x000000070a007986 */ /* 0x0001e4000c101908 */
.L_x_793:
[----:B------:R-:W-:Y:S05]  /*5ca0*/  BSYNC B0 ;  /* 0x0000000000007941 */ /* 0x000fea0003800000 */
.L_x_792:
        /* <DEDUP_REMOVED lines=23> */
.L_x_794:
        /* <DEDUP_REMOVED lines=20> */
.L_x_796:
[----:B------:R-:W-:Y:S05]  /*5f60*/  BSYNC B0 ;  /* 0x0000000000007941 */ /* 0x000fea0003800000 */
.L_x_795:
        /* <DEDUP_REMOVED lines=23> */
.L_x_797:
        /* <DEDUP_REMOVED lines=16> */
[----:B------:R-:W-:Y:S02]  /*61e0*/  F2FP.F16.F32.PACK_AB R7, R10, R7 ;  /* 0x000000070a07723e */ /* 0x000fe400000000ff */
[----:B------:R-:W-:-:S05]  /*61f0*/  LEA.HI.X R9, R66, UR13, R19, 0x1, P0 ;  /* 0x0000000d42097c11 */ /* 0x000fca00080f0c13 */
[----:B------:R0:W-:Y:S02]  /*6200*/  STG.E desc[UR8][R8.64], R7 ;  /* 0x0000000708007986 */ /* 0x0001e4000c101908 */
.L_x_799:
[----:B------:R-:W-:Y:S05]  /*6210*/  BSYNC B0 ;  /* 0x0000000000007941 */ /* 0x000fea0003800000 */
.L_x_798:
[----:B0-----:R-:W0:Y:S01]  /*6220*/  LDC R7, c[0x0][0x10] ;  /* 0x00000400ff077b82 */ /* 0x001e220000000800 */
[----:B------:R-:W-:Y:S02]  /*6230*/  IADD3 R43, R43, 0x1, RZ ;  /* 0x000000012b2b7810 */ /* 0x000fe40007ffe0ff */
[----:B0-----:R-:W-:-:S04]  /*6240*/  IADD3 R52, R7, R52, RZ ;  /* 0x0000003407347210 */ /* 0x001fc80007ffe0ff */
[----:B------:R-:W-:-:S13]  /*6250*/  ISETP.GE.AND P0, PT, R52, UR4, PT ;  /* 0x0000000434007c0c */ /* 0x000fda000bf06270 */
[----:B------:R-:W-:Y:S05]  /*6260*/  @!P0 BRA `(.L_x_800) ;  /* 0xffffffa0003c8947 */ /* 0x000fea000383ffff */
.L_x_749:
        /* <DEDUP_REMOVED lines=19> */
.L_x_802:
[----:B------:R-:W-:Y:S05]  /*63a0*/  BSYNC B0 ;  /* 0x0000000000007941 */ /* 0x000fea0003800000 */
.L_x_801:
        /* <DEDUP_REMOVED lines=11> */
.L_x_804:
[----:B------:R-:W2:Y:S04]  /*6460*/  LDG.E.STRONG.GPU R5, desc[UR8][R2.64] ;  /* 0x0000000802057981 */ /* 0x000ea8000c1ef900 */
[----:B--2---:R-:W-:Y:S01]  /*6470*/  CCTL.IVALL ;  /* 0x00000000ff00798f */ /* 0x004fe20002000000 */
[----:B------:R-:W-:Y:S05]  /*6480*/  YIELD ;  /* 0x0000000000007946 */ /* 0x000fea0003800000 */
[----:B------:R-:W-:-:S13]  /*6490*/  ISETP.NE.AND P0, PT, R5, R0, PT ;  /* 0x000000000500720c */ /* 0x000fda0003f05270 */
[----:B------:R-:W-:Y:S05]  /*64a0*/  @P0 BRA `(.L_x_804) ;  /* 0xfffffffc00ec0947 */ /* 0x000fea000383ffff */
.L_x_803:
        /* <DEDUP_REMOVED lines=24> */
.L_x_805:
        /* <DEDUP_REMOVED lines=23> */
.L_x_806:
        /* <DEDUP_REMOVED lines=14> */
.L_x_3238:


//--------------------- .text._Z35group_norm_nhwc_bwd_one_pass_kernelI11Fp16IOFp32WLi512ELi42ELi672EEv26Group_norm_nhwc_bwd_params --------------------------
	.section	.text._Z35group_norm_nhwc_bwd_one_pass_kernelI11Fp16IOFp32WLi512ELi42ELi672EEv26Group_norm_nhwc_bwd_params,"ax",@progbits
	.align	128
        .global         _Z35group_norm_nhwc_bwd_one_pass_kernelI11Fp16IOFp32WLi512ELi42ELi672EEv26Group_norm_nhwc_bwd_params
        .type           _Z35group_norm_nhwc_bwd_one_pass_kernelI11Fp16IOFp32WLi512ELi42ELi672EEv26Group_norm_nhwc_bwd_params,@function
        .size           _Z35group_norm_nhwc_bwd_one_pass_kernelI11Fp16IOFp32WLi512ELi42ELi672EEv26Group_norm_nhwc_bwd_params,(.L_x_3239 - _Z35group_norm_nhwc_bwd_one_pass_kernelI11Fp16IOFp32WLi512ELi42ELi672EEv26Group_norm_nhwc_bwd_params)
        .other          _Z35group_norm_nhwc_bwd_one_pass_kernelI11Fp16IOFp32WLi512ELi42ELi672EEv26Group_norm_nhwc_bwd_params,@"STO_CUDA_ENTRY STV_DEFAULT"
_Z35group_norm_nhwc_bwd_one_pass_kernelI11Fp16IOFp32WLi512ELi42ELi672EEv26Group_norm_nhwc_bwd_params:
.text._Z35group_norm_nhwc_bwd_one_pass_kernelI11Fp16IOFp32WLi512ELi42ELi672EEv26Group_norm_nhwc_bwd_params:
        /* <DEDUP_REMOVED lines=26> */
[----:B------:R-:W-:Y:S01]  /*01a0*/  ULEA.HI UR7, UP0, UR9, UR6, URZ, 0x1 ;  /* 0x0000000609077291 */ /* 0x000fe2000f81083f */
[----:B------:R-:W-:-:S02]  /*01b0*/  ULDC.64 UR14, c[0x0][0x290] ;  /* 0x0000a400000e7ab9 */ /* 0x000fc40000000a00 */
[----:B------:R-:W2:Y:S01]  /*01c0*/  S2UR UR8, SR_CgaCtaId ;  /* 0x00000000000879c3 */ /* 0x000ea20000008800 */
[----:B------:R-:W-:Y:S01]  /*01d0*/  UMOV UR4, 0x400 ;  /* 0x0000040000047882 */ /* 0x000fe20000000000 */
[----:B------:R-:W-:Y:S01]  /*01e0*/  UIADD3.X UR9, URZ, UR9, URZ, UP0, !UPT ;  /* 0x000000093f097290 */ /* 0x000fe200087fe43f */
[----:B------:R-:W-:Y:S01]  /*01f0*/  SHF.L.U32 R59, R59, 0x1, RZ ;  /* 0x000000013b3b7819 */ /* 0x000fe200000006ff */
[----:B------:R-:W-:Y:S02]  /*0200*/  USHF.R.S64 UR6, UR10, 0x1, UR11 ;  /* 0x000000010a067899 */ /* 0x000fe4000800100b */
[----:B------:R-:W-:Y:S02]  /*0210*/  USHF.R.S64 UR7, UR7, 0x1, UR9 ;  /* 0x0000000107077899 */ /* 0x000fe40008001009 */
[----:B------:R-:W-:-:S04]  /*0220*/  USHF.R.S32.HI UR9, URZ, 0x1, UR9 ;  /* 0x000000013f097899 */ /* 0x000fc80008011409 */
[----:B------:R-:W-:Y:S01]  /*0230*/  USHF.L.U64.HI UR9, UR7, 0x2, UR9 ;  /* 0x0000000207097899 */ /* 0x000fe20008010209 */
[----:B0-----:R-:W-:Y:S01]  /*0240*/  IMAD R57, R57, UR16, R2 ;  /* 0x0000001039397c24 */ /* 0x001fe2000f8e0202 */
[----:B------:R-:W-:-:S04]  /*0250*/  SHF.R.S32.HI R2, RZ, 0x5, R5 ;  /* 0x00000005ff027819 */ /* 0x000fc80000011405 */
[C---:B------:R-:W-:Y:S02]  /*0260*/  ISETP.GE.U32.AND P1, PT, R57.reuse, UR14, PT ;  /* 0x0000000e39007c0c */ /* 0x040fe4000bf26070 */
[----:B------:R-:W-:Y:S01]  /*0270*/  SHF.R.S32.HI R3, RZ, 0x1f, R57 ;  /* 0x0000001fff037819 */ /* 0x000fe20000011439 */
[----:B--2---:R-:W-:Y:S01]  /*0280*/  ULEA UR4, UR8, UR4, 0x18 ;  /* 0x0000000408047291 */ /* 0x004fe2000f8ec03f */
[----:B------:R-:W-:Y:S01]  /*0290*/  IADD3 R56, R57, 0x20, RZ ;  /* 0x0000002039387810 */ /* 0x000fe20007ffe0ff */
[----:B------:R-:W-:Y:S01]  /*02a0*/  USHF.R.S32.HI UR8, URZ, 0x1, UR11 ;  /* 0x000000013f087899 */ /* 0x000fe2000801140b */
[----:B------:R-:W-:Y:S01]  /*02b0*/  ISETP.GE.AND.EX P1, PT, R3, UR15, PT, P1 ;  /* 0x0000000f03007c0c */ /* 0x000fe2000bf26310 */
[----:B------:R-:W-:Y:S01]  /*02c0*/  ULDC.U8 UR15, c[0x0][0x2a4] ;  /* 0x0000a900000f7ab9 */ /* 0x000fe20000000000 */
[----:B------:R-:W-:Y:S01]  /*02d0*/  IADD3 R55, R57, 0x40, RZ ;  /* 0x0000004039377810 */ /* 0x000fe20007ffe0ff */
[----:B------:R-:W-:Y:S01]  /*02e0*/  USHF.L.U64.HI UR8, UR6, 0x2, UR8 ;  /* 0x0000000206087899 */ /* 0x000fe20008010208 */
[----:B------:R-:W-:-:S02]  /*02f0*/  ISETP.LT.U32.AND P1, PT, R58, 0x2a0, !P1 ;  /* 0x000002a03a00780c */ /* 0x000fc40004f21070 */
[C---:B------:R-:W-:Y:S02]  /*0300*/  IADD3 R54, R57.reuse, 0x60, RZ ;  /* 0x0000006039367810 */ /* 0x040fe40007ffe0ff */
[----:B------:R-:W-:Y:S02]  /*0310*/  IADD3 R53, R57, 0x80, RZ ;  /* 0x0000008039357810 */ /* 0x000fe40007ffe0ff */
[----:B------:R-:W-:Y:S01]  /*0320*/  LEA R2, R2, UR4, 0x3 ;  /* 0x0000000402027c11 */ /* 0x000fe2000f8e18ff */
[----:B-1----:R-:W-:-:S06]  /*0330*/  UMOV UR4, URZ ;  /* 0x0000003f00047c82 */ /* 0x002fcc0008000000 */
.L_x_890:
[----:B0-----:R-:W0:Y:S01]  /*0340*/  LDC R10, c[0x0][0x2a0] ;  /* 0x0000a800ff0a7b82 */ /* 0x001e220000000800 */
[----:B------:R-:W-:Y:S01]  /*0350*/  ISETP.LE.AND P5, PT, RZ, UR5, PT ;  /* 0x00000005ff007c0c */ /* 0x000fe2000bfa3270 */
[----:B------:R-:W-:Y:S01]  /*0360*/  ULDC.64 UR18, c[0x0][0x290] ;  /* 0x0000a40000127ab9 */ /* 0x000fe20000000a00 */
[C---:B------:R-:W-:Y:S01]  /*0370*/  IADD3 R23, R57.reuse, 0x180, RZ ;  /* 0x0000018039177810 */ /* 0x040fe20007ffe0ff */
[----:B------:R-:W-:Y:S01]  /*0380*/  ULDC.64 UR10, c[0x0][0x298] ;  /* 0x0000a600000a7ab9 */ /* 0x000fe20000000a00 */
[C---:B------:R-:W-:Y:S01]  /*0390*/  IADD3 R17, R57.reuse, 0xa0, RZ ;  /* 0x000000a039117810 */ /* 0x040fe20007ffe0ff */
[----:B------:R-:W-:Y:S01]  /*03a0*/  HFMA2.MMA R52, -RZ, RZ, 0, 0 ;  /* 0x00000000ff347435 */ /* 0x000fe200000001ff */
[----:B------:R-:W-:Y:S01]  /*03b0*/  IADD3 R16, R57, 0xc0, RZ ;  /* 0x000000c039107810 */ /* 0x000fe20007ffe0ff */
[----:B-1----:R-:W1:Y:S01]  /*03c0*/  @P1 LDC.64 R20, c[0x0][0x230] ;  /* 0x00008c00ff141b82 */ /* 0x002e620000000a00 */
[----:B------:R-:W-:Y:S02]  /*03d0*/  SHF.R.S32.HI R25, RZ, 0x1f, R17 ;  /* 0x0000001fff197819 */ /* 0x000fe40000011411 */
[----:B------:R-:W-:-:S02]  /*03e0*/  SHF.R.S32.HI R11, RZ, 0x1f, R23 ;  /* 0x0000001fff0b7819 */ /* 0x000fc40000011417 */
[----:B------:R-:W-:Y:S02]  /*03f0*/  SHF.R.S32.HI R27, RZ, 0x1f, R16 ;  /* 0x0000001fff1b7819 */ /* 0x000fe40000011410 */
[----:B------:R-:W-:Y:S01]  /*0400*/  IADD3 R13, R57, 0xe0, RZ ;  /* 0x000000e0390d7810 */ /* 0x000fe20007ffe0ff */
[----:B------:R-:W2:Y:S01]  /*0410*/  @P1 LDC.64 R28, c[0x0][0x228] ;  /* 0x00008a00ff1c1b82 */ /* 0x000ea20000000a00 */
        /* <DEDUP_REMOVED lines=12> */
[----:B------:R-:W-:Y:S01]  /*04e0*/  IMAD.HI.U32 R5, R5, R8, RZ ;  /* 0x0000000805057227 */ /* 0x000fe200078e00ff */
[----:B------:R-:W-:-:S04]  /*04f0*/  SHF.R.S32.HI R4, RZ, 0x1f, R23 ;  /* 0x0000001fff047819 */ /* 0x000fc80000011417 */
[----:B------:R-:W-:-:S05]  /*0500*/  IADD3 R6, -R5, RZ, RZ ;  /* 0x000000ff05067210 */ /* 0x000fca0007ffe1ff */
[C---:B------:R-:W-:Y:S02]  /*0510*/  IMAD R6, R7.reuse, R6, R8 ;  /* 0x0000000607067224 */ /* 0x040fe400078e0208 */
[----:B------:R-:W0:Y:S03]  /*0520*/  @P1 LDC.64 R8, c[0x0][0x288] ;  /* 0x0000a200ff081b82 */ /* 0x000e260000000a00 */
        /* <DEDUP_REMOVED lines=8> */
[----:B------:R-:W-:Y:S02]  /*05b0*/  LOP3.LUT R7, RZ, R10, RZ, 0x33, !PT ;  /* 0x0000000aff077212 */ /* 0x000fe400078e33ff */
[----:B------:R-:W-:Y:S02]  /*05c0*/  @!P5 IADD3 R6, -R6, RZ, RZ ;  /* 0x000000ff0606d210 */ /* 0x000fe40007ffe1ff */
[----:B------:R-:W-:Y:S02]  /*05d0*/  @P3 IADD3 R5, R5, 0x1, RZ ;  /* 0x0000000105053810 */ /* 0x000fe40007ffe0ff */
[----:B------:R-:W-:Y:S02]  /*05e0*/  ISETP.GE.U32.AND P3, PT, R23, UR18, PT ;  /* 0x0000001217007c0c */ /* 0x000fe4000bf66070 */
[----:B------:R-:W-:Y:S01]  /*05f0*/  SEL R71, R7, R6, !P2 ;  /* 0x0000000607477207 */ /* 0x000fe20005000000 */
[----:B0-----:R-:W-:Y:S01]  /*0600*/  @P1 IMAD R6, R3, R8, RZ ;  /* 0x0000000803061224 */ /* 0x001fe200078e02ff */
[----:B------:R-:W-:-:S02]  /*0610*/  @!P0 IADD3 R5, -R5, RZ, RZ ;  /* 0x000000ff05058210 */ /* 0x000fc40007ffe1ff */
[----:B------:R-:W-:Y:S01]  /*0620*/  ISETP.GE.AND.EX P3, PT, R4, UR19, PT, P3 ;  /* 0x0000001304007c0c */ /* 0x000fe2000bf66330 */
[----:B------:R-:W-:Y:S01]  /*0630*/  IMAD R30, R71, 0x2a, RZ ;  /* 0x0000002a471e7824 */ /* 0x000fe200078e02ff */
[----:B------:R-:W-:Y:S01]  /*0640*/  SEL R5, R7, R5, !P2 ;  /* 0x0000000507057207 */ /* 0x000fe20005000000 */
[----:B------:R-:W-:Y:S01]  /*0650*/  @P1 IMAD R9, R57, R9, R6 ;  /* 0x0000000939091224 */ /* 0x000fe200078e0206 */
[----:B------:R-:W-:Y:S02]  /*0660*/  ISETP.GT.U32.OR P3, PT, R58, 0x29f, P3 ;  /* 0x0000029f3a00780c */ /* 0x000fe40001f64470 */
[----:B------:R-:W-:Y:S02]  /*0670*/  SHF.R.S32.HI R4, RZ, 0x1f, R5 ;  /* 0x0000001fff047819 */ /* 0x000fe40000011405 */
[----:B------:R-:W-:Y:S02]  /*0680*/  SHF.R.S32.HI R7, RZ, 0x1f, R59 ;  /* 0x0000001fff077819 */ /* 0x000fe4000001143b */
[----:B------:R-:W-:Y:S01]  /*0690*/  IADD3 R74, P0, R59, R30, RZ ;  /* 0x0000001e3b4a7210 */ /* 0x000fe20007f1e0ff */
[----:B------:R-:W-:Y:S01]  /*06a0*/  IMAD R4, R4, UR10, RZ ;  /* 0x0000000a04047c24 */ /* 0x000fe2000f8e02ff */
[----:B------:R-:W-:-:S02]  /*06b0*/  ISETP.GE.U32.AND P4, PT, R17, UR18, PT ;  /* 0x0000001211007c0c */ /* 0x000fc4000bf86070 */
[----:B------:R-:W-:Y:S01]  /*06c0*/  LEA.HI.X.SX32 R75, R30, R7, 0x1, P0 ;  /* 0x000000071e4b7211 */ /* 0x000fe200000f0eff */
[----:B------:R-:W-:Y:S01]  /*06d0*/  IMAD R77, R5, UR11, R4 ;  /* 0x0000000b054d7c24 */ /* 0x000fe2000f8e0204 */
[----:B------:R-:W-:Y:S01]  /*06e0*/  ISETP.GE.AND.EX P4, PT, R25, UR19, PT, P4 ;  /* 0x0000001319007c0c */ /* 0x000fe2000bf86340 */
[----:B------:R-:W0:Y:S01]  /*06f0*/  @!P3 LDC.64 R18, c[0x0][0x230] ;  /* 0x00008c00ff12bb82 */ /* 0x000e220000000a00 */
[----:B------:R-:W-:Y:S01]  /*0700*/  ISETP.GE.U32.AND P0, PT, R16, UR18, PT ;  /* 0x0000001210007c0c */ /* 0x000fe2000bf06070 */
[----:B------:R-:W-:Y:S01]  /*0710*/  IMAD.WIDE.U32 R74, R5, UR10, R74 ;  /* 0x0000000a054a7c25 */ /* 0x000fe2000f8e004a */
[----:B------:R-:W-:Y:S02]  /*0720*/  ISETP.GT.U32.OR P4, PT, R58, 0x29f, P4 ;  /* 0x0000029f3a00780c */ /* 0x000fe40002784470 */
[----:B------:R-:W-:Y:S02]  /*0730*/  CS2R R50, SRZ ;  /* 0x0000000000327805 */ /* 0x000fe4000001ff00 */
[----:B------:R-:W-:-:S02]  /*0740*/  ISETP.GE.AND.EX P0, PT, R27, UR19, PT, P0 ;  /* 0x000000131b007c0c */ /* 0x000fc4000bf06300 */
[----:B------:R-:W-:Y:S02]  /*0750*/  CS2R R48, SRZ ;  /* 0x0000000000307805 */ /* 0x000fe4000001ff00 */
[----:B------:R-:W-:Y:S01]  /*0760*/  IADD3 R77, R75, R77, RZ ;  /* 0x0000004d4b4d7210 */ /* 0x000fe20007ffe0ff */
[----:B------:R-:W3:Y:S01]  /*0770*/  @!P3 LDC.64 R4, c[0x0][0x288] ;  /* 0x0000a200ff04bb82 */ /* 0x000ee20000000a00 */
[----:B------:R-:W-:Y:S02]  /*0780*/  @P1 MOV R76, R74 ;  /* 0x0000004a004c1202 */ /* 0x000fe40000000f00 */
[----:B------:R-:W-:Y:S02]  /*0790*/  CS2R R46, SRZ ;  /* 0x00000000002e7805 */ /* 0x000fe4000001ff00 */
[----:B------:R-:W-:Y:S02]  /*07a0*/  ISETP.GT.U32.OR P0, PT, R58, 0x29f, P0 ;  /* 0x0000029f3a00780c */ /* 0x000fe40000704470 */
[----:B------:R-:W-:-:S02]  /*07b0*/  CS2R R44, SRZ ;  /* 0x00000000002c7805 */ /* 0x000fc4000001ff00 */
[----:B------:R-:W-:Y:S01]  /*07c0*/  CS2R R42, SRZ ;  /* 0x00000000002a7805 */ /* 0x000fe2000001ff00 */
[----:B------:R-:W-:Y:S01]  /*07d0*/  @P1 IMAD.WIDE.U32 R6, R57, R8, R76 ;  /* 0x0000000839061225 */ /* 0x000fe200078e004c */
[----:B------:R-:W-:Y:S01]  /*07e0*/  CS2R R40, SRZ ;  /* 0x0000000000287805 */ /* 0x000fe2000001ff00 */
[----:B------:R-:W4:Y:S01]  /*07f0*/  @!P4 LDC.64 R14, c[0x0][0x288] ;  /* 0x0000a200ff0ecb82 */ /* 0x000f220000000a00 */
[----:B------:R-:W-:Y:S01]  /*0800*/  CS2R R38, SRZ ;  /* 0x0000000000267805 */ /* 0x000fe2000001ff00 */
[----:B------:R-:W-:Y:S01]  /*0810*/  ULDC.64 UR10, c[0x0][0x248] ;  /* 0x00009200000a7ab9 */ /* 0x000fe20000000a00 */
[----:B------:R-:W-:Y:S02]  /*0820*/  @P1 IADD3 R7, R7, R9, RZ ;  /* 0x0000000907071210 */ /* 0x000fe40007ffe0ff */
[C---:B------:R-:W-:Y:S02]  /*0830*/  @P1 SHF.L.U32 R9, R6.reuse, 0x1, RZ ;  /* 0x0000000106091819 */ /* 0x040fe400000006ff */
[----:B------:R-:W-:-:S02]  /*0840*/  @P1 SHF.L.U64.HI R12, R6, 0x1, R7 ;  /* 0x00000001060c1819 */ /* 0x000fc40000010207 */
[----:B------:R-:W-:Y:S02]  /*0850*/  @!P3 MOV R7, R77 ;  /* 0x0000004d0007b202 */ /* 0x000fe40000000f00 */
[----:B-1----:R-:W-:-:S04]  /*0860*/  @P1 IADD3 R20, P2, R9, R20, RZ ;  /* 0x0000001409141210 */ /* 0x002fc80007f5e0ff */
[----:B------:R-:W-:Y:S01]  /*0870*/  @P1 IADD3.X R21, R12, R21, RZ, P2, !PT ;  /* 0x000000150c151210 */ /* 0x000fe200017fe4ff */
[----:B---3--:R-:W-:Y:S01]  /*0880*/  @!P3 IMAD R6, R11, R4, RZ ;  /* 0x000000040b06b224 */ /* 0x008fe200078e02ff */
[----:B------:R-:W-:Y:S01]  /*0890*/  ISETP.GE.U32.AND P2, PT, R13, UR18, PT ;  /* 0x000000120d007c0c */ /* 0x000fe2000bf46070 */
[----:B------:R-:W1:Y:S02]  /*08a0*/  @!P3 LDC.64 R10, c[0x0][0x228] ;  /* 0x00008a00ff0abb82 */ /* 0x000e640000000a00 */
[C---:B------:R-:W-:Y:S01]  /*08b0*/  @!P3 IMAD R5, R23.reuse, R5, R6 ;  /* 0x000000051705b224 */ /* 0x040fe200078e0206 */
[----:B------:R-:W-:Y:S01]  /*08c0*/  @!P3 MOV R6, R74 ;  /* 0x0000004a0006b202 */ /* 0x000fe20000000f00 */
[----:B------:R4:W5:Y:S04]  /*08d0*/  @P1 LDG.E R52, desc[UR12][R20.64] ;  /* 0x0000000c14341981 */ /* 0x000968000c1e1900 */
[----:B------:R-:W-:Y:S01]  /*08e0*/  @!P3 IMAD.WIDE.U32 R6, R23, R4, R6 ;  /* 0x000000041706b225 */ /* 0x000fe200078e0006 */
[----:B------:R-:W-:-:S04]  /*08f0*/  SHF.R.S32.HI R23, RZ, 0x1f, R13 ;  /* 0x0000001fff177819 */ /* 0x000fc8000001140d */
[----:B------:R-:W-:Y:S02]  /*0900*/  @!P3 IADD3 R7, R7, R5, RZ ;  /* 0x000000050707b210 */ /* 0x000fe40007ffe0ff */
[----:B--2---:R-:W-:Y:S01]  /*0910*/  @P1 IADD3 R28, P5, R9, R28, RZ ;  /* 0x0000001c091c1210 */ /* 0x004fe20007fbe0ff */
[----:B------:R-:W2:Y:S01]  /*0920*/  @!P0 LDC.64 R4, c[0x0][0x288] ;  /* 0x0000a200ff048b82 */ /* 0x000ea20000000a00 */
[----:B------:R-:W-:Y:S02]  /*0930*/  ISETP.GE.AND.EX P2, PT, R23, UR19, PT, P2 ;  /* 0x0000001317007c0c */ /* 0x000fe4000bf46320 */
[C---:B------:R-:W-:Y:S02]  /*0940*/  @!P3 SHF.L.U32 R31, R6.reuse, 0x1, RZ ;  /* 0x00000001061fb819 */ /* 0x040fe400000006ff */
[----:B------:R-:W-:-:S03]  /*0950*/  @!P3 SHF.L.U64.HI R22, R6, 0x1, R7 ;  /* 0x000000010616b819 */ /* 0x000fc60000010207 */
[----:B------:R-:W3:Y:S01]  /*0960*/  @!P4 LDC.64 R8, c[0x0][0x230] ;  /* 0x00008c00ff08cb82 */ /* 0x000ee20000000a00 */
[----:B------:R-:W-:Y:S01]  /*0970*/  ISETP.GT.U32.OR P2, PT, R58, 0x29f, P2 ;  /* 0x0000029f3a00780c */ /* 0x000fe20001744470 */
[----:B----4-:R-:W-:Y:S01]  /*0980*/  @!P4 IMAD R20, R25, R14, RZ ;  /* 0x0000000e1914c224 */ /* 0x010fe200078e02ff */
[----:B0-----:R-:W-:-:S05]  /*0990*/  @!P3 IADD3 R24, P6, R31, R18, RZ ;  /* 0x000000121f18b210 */ /* 0x001fca0007fde0ff */
[----:B------:R-:W0:Y:S01]  /*09a0*/  @!P4 LDC.64 R6, c[0x0][0x228] ;  /* 0x00008a00ff06cb82 */ /* 0x000e220000000a00 */
[----:B------:R-:W-:Y:S02]  /*09b0*/  @P1 IADD3.X R29, R12, R29, RZ, P5, !PT ;  /* 0x0000001d0c1d1210 */ /* 0x000fe40002ffe4ff */
[----:B-1----:R-:W-:Y:S01]  /*09c0*/  @!P3 IADD3 R18, P5, R31, R10, RZ ;  /* 0x0000000a1f12b210 */ /* 0x002fe20007fbe0ff */
[C---:B------:R-:W-:Y:S01]  /*09d0*/  @!P4 IMAD R31, R17.reuse, R15, R20 ;  /* 0x0000000f111fc224 */ /* 0x040fe200078e0214 */
[----:B------:R-:W-:Y:S02]  /*09e0*/  @!P4 MOV R20, R74 ;  /* 0x0000004a0014c202 */ /* 0x000fe40000000f00 */
[----:B------:R-:W-:Y:S01]  /*09f0*/  @!P4 MOV R21, R77 ;  /* 0x0000004d0015c202 */ /* 0x000fe20000000f00 */
[----:B------:R-:W-:Y:S02]  /*0a00*/  HFMA2.MMA R12, -RZ, RZ, 0, 0 ;  /* 0x00000000ff0c7435 */ /* 0x000fe400000001ff */
[----:B------:R-:W-:Y:S01]  /*0a10*/  HFMA2.MMA R10, -RZ, RZ, 0, 0 ;  /* 0x00000000ff0a7435 */ /* 0x000fe200000001ff */
[----:B------:R-:W-:Y:S01]  /*0a20*/  @!P4 IMAD.WIDE.U32 R14, R17, R14, R20 ;  /* 0x0000000e110ec225 */ /* 0x000fe200078e0014 */
[C---:B------:R-:W-:Y:S01]  /*0a30*/  @!P3 IADD3.X R25, R22.reuse, R19, RZ, P6, !PT ;  /* 0x000000131619b210 */ /* 0x040fe200037fe4ff */
[----:B------:R-:W1:Y:S01]  /*0a40*/  @!P2 LDC.64 R20, c[0x0][0x288] ;  /* 0x0000a200ff14ab82 */ /* 0x000e620000000a00 */
[----:B------:R-:W-:-:S02]  /*0a50*/  @!P3 IADD3.X R19, R22, R11, RZ, P5, !PT ;  /* 0x0000000b1613b210 */ /* 0x000fc40002ffe4ff */
[----:B------:R-:W-:Y:S02]  /*0a60*/  @!P4 IADD3 R15, R15, R31, RZ ;  /* 0x0000001f0f0fc210 */ /* 0x000fe40007ffe0ff */
[----:B------:R-:W5:Y:S01]  /*0a70*/  @!P3 LDG.E R12, desc[UR12][R24.64] ;  /* 0x0000000c180cb981 */ /* 0x000f62000c1e1900 */
[C---:B------:R-:W-:Y:S01]  /*0a80*/  @!P4 SHF.L.U32 R11, R14.reuse, 0x1, RZ ;  /* 0x000000010e0bc819 */ /* 0x040fe200000006ff */
[----:B--2---:R-:W-:Y:S01]  /*0a90*/  @!P0 IMAD R27, R27, R4, RZ ;  /* 0x000000041b1b8224 */ /* 0x004fe200078e02ff */
[----:B------:R-:W-:Y:S01]  /*0aa0*/  @!P4 SHF.L.U64.HI R32, R14, 0x1, R15 ;  /* 0x000000010e20c819 */ /* 0x000fe2000001020f */
[----:B------:R2:W5:Y:S01]  /*0ab0*/  @!P3 LDG.E R10, desc[UR12][R18.64] ;  /* 0x0000000c120ab981 */ /* 0x000562000c1e1900 */
[----:B---3--:R-:W-:Y:S01]  /*0ac0*/  @!P4 IADD3 R26, P3, R11, R8, RZ ;  /* 0x000000080b1ac210 */ /* 0x008fe20007f7e0ff */
[----:B------:R-:W3:Y:S01]  /*0ad0*/  @!P0 LDC.64 R14, c[0x0][0x230] ;  /* 0x00008c00ff0e8b82 */ /* 0x000ee20000000a00 */
[----:B------:R-:W-:Y:S02]  /*0ae0*/  IADD3 R22, R57, 0x100, RZ ;  /* 0x0000010039167810 */ /* 0x000fe40007ffe0ff */
[----:B0-----:R-:W-:Y:S01]  /*0af0*/  @!P4 IADD3 R8, P5, R11, R6, RZ ;  /* 0x000000060b08c210 */ /* 0x001fe20007fbe0ff */
[----:B------:R-:W-:Y:S01]  /*0b00*/  @!P0 IMAD R11, R16, R5, R27 ;  /* 0x00000005100b8224 */ /* 0x000fe200078e021b */
[----:B------:R-:W-:-:S02]  /*0b10*/  @!P4 IADD3.X R27, R32, R9, RZ, P3, !PT ;  /* 0x00000009201bc210 */ /* 0x000fc40001ffe4ff */
[----:B------:R-:W-:Y:S02]  /*0b20*/  ISETP.GE.U32.AND P3, PT, R22, UR18, PT ;  /* 0x0000001216007c0c */ /* 0x000fe4000bf66070 */
[----:B--2---:R-:W-:Y:S01]  /*0b30*/  @!P0 MOV R18, R74 ;  /* 0x0000004a00128202 */ /* 0x004fe20000000f00 */
[----:B------:R0:W5:Y:S01]  /*0b40*/  @!P4 LDG.E R51, desc[UR12][R26.64] ;  /* 0x0000000c1a33c981 */ /* 0x000162000c1e1900 */
[----:B------:R-:W-:Y:S02]  /*0b50*/  @!P0 MOV R19, R77 ;  /* 0x0000004d00138202 */ /* 0x000fe40000000f00 */
[----:B------:R-:W-:Y:S01]  /*0b60*/  SHF.R.S32.HI R25, RZ, 0x1f, R22 ;  /* 0x0000001fff197819 */ /* 0x000fe20000011416 */
[----:B------:R-:W-:-:S03]  /*0b70*/  @!P0 IMAD.WIDE.U32 R4, R16, R4, R18 ;  /* 0x0000000410048225 */ /* 0x000fc600078e0012 */
[----:B------:R-:W-:Y:S01]  /*0b80*/  ISETP.GE.AND.EX P3, PT, R25, UR19, PT, P3 ;  /* 0x0000001319007c0c */ /* 0x000fe2000bf66330 */
[----:B------:R-:W2:Y:S03]  /*0b90*/  @!P0 LDC.64 R16, c[0x0][0x228] ;  /* 0x00008a00ff108b82 */ /* 0x000ea60000000a00 */
[----:B------:R-:W-:Y:S02]  /*0ba0*/  ISETP.GT.U32.OR P3, PT, R58, 0x29f, P3 ;  /* 0x0000029f3a00780c */ /* 0x000fe40001f64470 */
[----:B------:R-:W-:Y:S01]  /*0bb0*/  @!P0 IADD3 R5, R5, R11, RZ ;  /* 0x0000000b05058210 */ /* 0x000fe20007ffe0ff */
[----:B-1----:R-:W-:Y:S01]  /*0bc0*/  @!P2 IMAD R6, R23, R20, RZ ;  /* 0x000000141706a224 */ /* 0x002fe200078e02ff */
[----:B------:R-:W-:Y:S01]  /*0bd0*/  @!P4 IADD3.X R9, R32, R7, RZ, P5, !PT ;  /* 0x000000072009c210 */ /* 0x000fe20002ffe4ff */
[----:B------:R-:W1:Y:S01]  /*0be0*/  @!P2 LDC.64 R18, c[0x0][0x230] ;  /* 0x00008c00ff12ab82 */ /* 0x000e620000000a00 */
[----:B------:R-:W-:-:S02]  /*0bf0*/  @!P0 SHF.L.U32 R23, R4, 0x1, RZ ;  /* 0x0000000104178819 */ /* 0x000fc400000006ff */
[----:B------:R-:W-:Y:S02]  /*0c00*/  @!P0 SHF.L.U64.HI R32, R4, 0x1, R5 ;  /* 0x0000000104208819 */ /* 0x000fe40000010205 */
[----:B------:R-:W-:Y:S01]  /*0c10*/  IADD3 R11, R57, 0x120, RZ ;  /* 0x00000120390b7810 */ /* 0x000fe20007ffe0ff */
[----:B------:R-:W-:Y:S01]  /*0c20*/  @!P2 IMAD R31, R13, R21, R6 ;  /* 0x000000150d1fa224 */ /* 0x000fe200078e0206 */
[----:B------:R-:W-:Y:S01]  /*0c30*/  @!P2 MOV R4, R74 ;  /* 0x0000004a0004a202 */ /* 0x000fe20000000f00 */
[----:B------:R-:W4:Y:S01]  /*0c40*/  @!P3 LDC.64 R6, c[0x0][0x288] ;  /* 0x0000a200ff06bb82 */ /* 0x000f220000000a00 */
[----:B------:R-:W-:Y:S01]  /*0c50*/  @!P2 MOV R5, R77 ;  /* 0x0000004d0005a202 */ /* 0x000fe20000000f00 */
[----:B------:R0:W5:Y:S01]  /*0c60*/  @!P4 LDG.E R50, desc[UR12][R8.64] ;  /* 0x0000000c0832c981 */ /* 0x000162000c1e1900 */
[----:B------:R-:W-:Y:S01]  /*0c70*/  ISETP.GE.U32.AND P5, PT, R11, UR18, PT ;  /* 0x000000120b007c0c */ /* 0x000fe2000bfa6070 */
[----:B------:R-:W-:Y:S01]  /*0c80*/  @!P2 IMAD.WIDE.U32 R20, R13, R20, R4 ;  /* 0x000000140d14a225 */ /* 0x000fe200078e0004 */
[----:B------:R-:W-:-:S03]  /*0c90*/  SHF.R.S32.HI R13, RZ, 0x1f, R11 ;  /* 0x0000001fff0d7819 */ /* 0x000fc6000001140b */
[----:B------:R-:W1:Y:S01]  /*0ca0*/  @!P2 LDC.64 R4, c[0x0][0x228] ;  /* 0x00008a00ff04ab82 */ /* 0x000e620000000a00 */
[----:B------:R-:W-:-:S04]  /*0cb0*/  ISETP.GE.AND.EX P5, PT, R13, UR19, PT, P5 ;  /* 0x000000130d007c0c */ /* 0x000fc8000bfa6350 */
[----:B------:R-:W-:Y:S02]  /*0cc0*/  ISETP.GT.U32.OR P4, PT, R58, 0x29f, P5 ;  /* 0x0000029f3a00780c */ /* 0x000fe40002f84470 */
[----:B---3--:R-:W-:Y:S02]  /*0cd0*/  @!P0 IADD3 R14, P6, R23, R14, RZ ;  /* 0x0000000e170e8210 */ /* 0x008fe40007fde0ff */
[----:B------:R-:W-:Y:S02]  /*0ce0*/  @!P2 IADD3 R21, R21, R31, RZ ;  /* 0x0000001f1515a210 */ /* 0x000fe40007ffe0ff */
[----:B--2---:R-:W-:Y:S02]  /*0cf0*/  @!P0 IADD3 R16, P5, R23, R16, RZ ;  /* 0x0000001017108210 */ /* 0x004fe40007fbe0ff */
[----:B0-----:R-:W-:Y:S02]  /*0d00*/  @!P2 SHF.L.U32 R27, R20, 0x1, RZ ;  /* 0x00000001141ba819 */ /* 0x001fe400000006ff */
[----:B------:R-:W-:-:S03]  /*0d10*/  @!P0 IADD3.X R15, R32, R15, RZ, P6, !PT ;  /* 0x0000000f200f8210 */ /* 0x000fc600037fe4ff */
[----:B------:R-:W0:Y:S01]  /*0d20*/  @!P4 LDC.64 R8, c[0x0][0x288] ;  /* 0x0000a200ff08cb82 */ /* 0x000e220000000a00 */
[----:B------:R-:W-:Y:S01]  /*0d30*/  @!P2 SHF.L.U64.HI R24, R20, 0x1, R21 ;  /* 0x000000011418a819 */ /* 0x000fe20000010215 */
[----:B----4-:R-:W-:Y:S01]  /*0d40*/  @!P3 IMAD R23, R25, R6, RZ ;  /* 0x000000061917b224 */ /* 0x010fe200078e02ff */
[----:B------:R-:W-:Y:S01]  /*0d50*/  @!P0 IADD3.X R17, R32, R17, RZ, P5, !PT ;  /* 0x0000001120118210 */ /* 0x000fe20002ffe4ff */
[----:B------:R2:W5:Y:S01]  /*0d60*/  @!P0 LDG.E R48, desc[UR12][R14.64] ;  /* 0x0000000c0e308981 */ /* 0x000562000c1e1900 */
[----:B-1----:R-:W-:Y:S02]  /*0d70*/  @!P2 IADD3 R20, P6, R27, R18, RZ ;  /* 0x000000121b14a210 */ /* 0x002fe40007fde0ff */
[----:B------:R-:W-:Y:S01]  /*0d80*/  IADD3 R25, R57, 0x140, RZ ;  /* 0x0000014039197810 */ /* 0x000fe20007ffe0ff */
[----:B------:R-:W5:Y:S01]  /*0d90*/  @!P0 LDG.E R47, desc[UR12][R16.64] ;  /* 0x0000000c102f8981 */ /* 0x000f62000c1e1900 */
[----:B------:R-:W-:Y:S02]  /*0da0*/  @!P2 IADD3.X R21, R24, R19, RZ, P6, !PT ;  /* 0x000000131815a210 */ /* 0x000fe400037fe4ff */
[----:B------:R-:W1:Y:S01]  /*0db0*/  @!P3 LDC.64 R18, c[0x0][0x230] ;  /* 0x00008c00ff12bb82 */ /* 0x000e620000000a00 */
[----:B------:R-:W-:-:S02]  /*0dc0*/  ISETP.GE.U32.AND P0, PT, R25, UR18, PT ;  /* 0x0000001219007c0c */ /* 0x000fc4000bf06070 */
[----:B--2---:R-:W-:Y:S01]  /*0dd0*/  @!P3 MOV R14, R74 ;  /* 0x0000004a000eb202 */ /* 0x004fe20000000f00 */
[C---:B------:R-:W-:Y:S01]  /*0de0*/  @!P3 IMAD R31, R22.reuse, R7, R23 ;  /* 0x00000007161fb224 */ /* 0x040fe200078e0217 */
[----:B------:R-:W-:Y:S01]  /*0df0*/  @!P3 MOV R15, R77 ;  /* 0x0000004d000fb202 */ /* 0x000fe20000000f00 */
[----:B------:R2:W5:Y:S01]  /*0e00*/  @!P2 LDG.E R49, desc[UR12][R20.64] ;  /* 0x0000000c1431a981 */ /* 0x000562000c1e1900 */
[----:B------:R-:W-:Y:S01]  /*0e10*/  SHF.R.S32.HI R33, RZ, 0x1f, R25 ;  /* 0x0000001fff217819 */ /* 0x000fe20000011419 */
[----:B------:R-:W-:-:S03]  /*0e20*/  @!P3 IMAD.WIDE.U32 R22, R22, R6, R14 ;  /* 0x000000061616b225 */ /* 0x000fc600078e000e */
[----:B------:R-:W-:Y:S01]  /*0e30*/  ISETP.GE.AND.EX P0, PT, R33, UR19, PT, P0 ;  /* 0x0000001321007c0c */ /* 0x000fe2000bf06300 */
[----:B------:R-:W3:Y:S01]  /*0e40*/  @!P3 LDC.64 R6, c[0x0][0x228] ;  /* 0x00008a00ff06bb82 */ /* 0x000ee20000000a00 */
[----:B------:R-:W-:Y:S02]  /*0e50*/  @!P2 IADD3 R26, P5, R27, R4, RZ ;  /* 0x000000041b1aa210 */ /* 0x000fe40007fbe0ff */
[----:B------:R-:W-:Y:S02]  /*0e60*/  ISETP.GT.U32.OR P0, PT, R58, 0x29f, P0 ;  /* 0x0000029f3a00780c */ /* 0x000fe40000704470 */
[----:B------:R-:W-:Y:S02]  /*0e70*/  @!P3 IADD3 R15, R23, R31, RZ ;  /* 0x0000001f170fb210 */ /* 0x000fe40007ffe0ff */
[----:B------:R-:W-:Y:S02]  /*0e80*/  @!P2 IADD3.X R27, R24, R5, RZ, P5, !PT ;  /* 0x00000005181ba210 */ /* 0x000fe40002ffe4ff */
[----:B--2---:R-:W-:Y:S01]  /*0e90*/  IADD3 R21, R57, 0x160, RZ ;  /* 0x0000016039157810 */ /* 0x004fe20007ffe0ff */
[----:B------:R-:W2:Y:S01]  /*0ea0*/  @!P4 LDC.64 R4, c[0x0][0x230] ;  /* 0x00008c00ff04cb82 */ /* 0x000ea20000000a00 */
[----:B------:R-:W-:Y:S01]  /*0eb0*/  @!P3 SHF.L.U64.HI R20, R22, 0x1, R15 ;  /* 0x000000011614b819 */ /* 0x000fe2000001020f */
[----:B0-----:R-:W-:Y:S01]  /*0ec0*/  @!P4 IMAD R16, R13, R8, RZ ;  /* 0x000000080d10c224 */ /* 0x001fe200078e02ff */
[----:B------:R0:W5:Y:S01]  /*0ed0*/  @!P2 LDG.E R46, desc[UR12][R26.64] ;  /* 0x0000000c1a2ea981 */ /* 0x000162000c1e1900 */
[----:B------:R-:W-:-:S02]  /*0ee0*/  ISETP.GE.U32.AND P2, PT, R21, UR18, PT ;  /* 0x0000001215007c0c */ /* 0x000fc4000bf46070 */
[----:B------:R-:W-:Y:S02]  /*0ef0*/  SHF.R.S32.HI R31, RZ, 0x1f, R21 ;  /* 0x0000001fff1f7819 */ /* 0x000fe40000011415 */
[----:B------:R-:W4:Y:S01]  /*0f00*/  @!P4 LDC.64 R14, c[0x0][0x228] ;  /* 0x00008a00ff0ecb82 */ /* 0x000f220000000a00 */
[----:B------:R-:W-:Y:S01]  /*0f10*/  @!P3 SHF.L.U32 R35, R22, 0x1, RZ ;  /* 0x000000011623b819 */ /* 0x000fe200000006ff */
[----:B------:R-:W-:Y:S01]  /*0f20*/  @!P4 IMAD R13, R11, R9, R16 ;  /* 0x000000090b0dc224 */ /* 0x000fe200078e0210 */
[----:B------:R-:W-:Y:S02]  /*0f30*/  ISETP.GE.AND.EX P2, PT, R31, UR19, PT, P2 ;  /* 0x000000131f007c0c */ /* 0x000fe4000bf46320 */
[----:B------:R-:W-:Y:S02]  /*0f40*/  @!P4 MOV R22, R74 ;  /* 0x0000004a0016c202 */ /* 0x000fe40000000f00 */
[----:B------:R-:W-:Y:S01]  /*0f50*/  @!P4 MOV R23, R77 ;  /* 0x0000004d0017c202 */ /* 0x000fe20000000f00 */
[----:B------:R-:W0:Y:S01]  /*0f60*/  @!P0 LDC.64 R16, c[0x0][0x288] ;  /* 0x0000a200ff108b82 */ /* 0x000e220000000a00 */
[----:B-1----:R-:W-:-:S02]  /*0f70*/  @!P3 IADD3 R18, P5, R35, R18, RZ ;  /* 0x000000122312b210 */ /* 0x002fc40007fbe0ff */
[----:B------:R-:W-:Y:S01]  /*0f80*/  ISETP.GT.U32.OR P2, PT, R58, 0x29f, P2 ;  /* 0x0000029f3a00780c */ /* 0x000fe20001744470 */
[----:B------:R-:W-:Y:S01]  /*0f90*/  @!P4 IMAD.WIDE.U32 R8, R11, R8, R22 ;  /* 0x000000080b08c225 */ /* 0x000fe200078e0016 */
[C---:B------:R-:W-:Y:S02]  /*0fa0*/  @!P3 IADD3.X R19, R20.reuse, R19, RZ, P5, !PT ;  /* 0x000000131413b210 */ /* 0x040fe40002ffe4ff */
[----:B---3--:R-:W-:Y:S02]  /*0fb0*/  @!P3 IADD3 R22, P5, R35, R6, RZ ;  /* 0x000000062316b210 */ /* 0x008fe40007fbe0ff */
[----:B------:R-:W-:Y:S01]  /*0fc0*/  @!P4 IADD3 R9, R9, R13, RZ ;  /* 0x0000000d0909c210 */ /* 0x000fe20007ffe0ff */
[----:B------:R1:W5:Y:S01]  /*0fd0*/  @!P3 LDG.E R44, desc[UR12][R18.64] ;  /* 0x0000000c122cb981 */ /* 0x000362000c1e1900 */
[----:B------:R-:W-:Y:S02]  /*0fe0*/  @!P3 IADD3.X R23, R20, R7, RZ, P5, !PT ;  /* 0x000000071417b210 */ /* 0x000fe40002ffe4ff */
[----:B------:R-:W-:-:S02]  /*0ff0*/  @!P4 SHF.L.U32 R7, R8, 0x1, RZ ;  /* 0x000000010807c819 */ /* 0x000fc400000006ff */
[----:B------:R-:W-:Y:S01]  /*1000*/  @!P4 SHF.L.U64.HI R20, R8, 0x1, R9 ;  /* 0x000000010814c819 */ /* 0x000fe20000010209 */
[----:B------:R3:W5:Y:S01]  /*1010*/  @!P3 LDG.E R43, desc[UR12][R22.64] ;  /* 0x0000000c162bb981 */ /* 0x000762000c1e1900 */
[----:B------:R-:W-:Y:S01]  /*1020*/  IADD3 R13, R57, 0x1a0, RZ ;  /* 0x000001a0390d7810 */ /* 0x000fe20007ffe0ff */
[----:B------:R-:W3:Y:S01]  /*1030*/  @!P2 LDC.64 R8, c[0x0][0x288] ;  /* 0x0000a200ff08ab82 */ /* 0x000ee20000000a00 */
[C---:B--2---:R-:W-:Y:S02]  /*1040*/  @!P4 IADD3 R4, P6, R7.reuse, R4, RZ ;  /* 0x000000040704c210 */ /* 0x044fe40007fde0ff */
[----:B----4-:R-:W-:Y:S02]  /*1050*/  @!P4 IADD3 R14, P5, R7, R14, RZ ;  /* 0x0000000e070ec210 */ /* 0x010fe40007fbe0ff */
[----:B------:R-:W-:Y:S02]  /*1060*/  ISETP.GE.U32.AND P3, PT, R13, UR18, PT ;  /* 0x000000120d007c0c */ /* 0x000fe4000bf66070 */
[----:B0-----:R-:W-:Y:S01]  /*1070*/  SHF.R.S32.HI R27, RZ, 0x1f, R13 ;  /* 0x0000001fff1b7819 */ /* 0x001fe2000001140d */
[----:B-1----:R-:W0:Y:S01]  /*1080*/  @!P0 LDC.64 R18, c[0x0][0x230] ;  /* 0x00008c00ff128b82 */ /* 0x002e220000000a00 */
[----:B------:R-:W-:Y:S01]  /*1090*/  @!P0 IMAD R24, R33, R16, RZ ;  /* 0x0000001021188224 */ /* 0x000fe200078e02ff */
[----:B---3--:R-:W-:-:S02]  /*10a0*/  @!P0 MOV R22, R74 ;  /* 0x0000004a00168202 */ /* 0x008fc40000000f00 */
[----:B------:R-:W-:-:S04]  /*10b0*/  ISETP.GE.AND.EX P3, PT, R27, UR19, PT, P3 ;  /* 0x000000131b007c0c */ /* 0x000fc8000bf66330 */
[----:B------:R-:W1:Y:S01]  /*10c0*/  @!P0 LDC.64 R6, c[0x0][0x228] ;  /* 0x00008a00ff068b82 */ /* 0x000e620000000a00 */
[----:B------:R-:W-:Y:S02]  /*10d0*/  @!P0 MOV R23, R77 ;  /* 0x0000004d00178202 */ /* 0x000fe40000000f00 */
[----:B------:R-:W-:Y:S01]  /*10e0*/  ISETP.GT.U32.OR P3, PT, R58, 0x29f, P3 ;  /* 0x0000029f3a00780c */ /* 0x000fe20001f64470 */
[C---:B------:R-:W-:Y:S01]  /*10f0*/  @!P0 IMAD R17, R25.reuse, R17, R24 ;  /* 0x0000001119118224 */ /* 0x040fe200078e0218 */
[C---:B------:R-:W-:Y:S01]  /*1100*/  @!P4 IADD3.X R5, R20.reuse, R5, RZ, P6, !PT ;  /* 0x000000051405c210 */ /* 0x040fe200037fe4ff */
[----:B------:R-:W-:Y:S01]  /*1110*/  @!P0 IMAD.WIDE.U32 R22, R25, R16, R22 ;  /* 0x0000001019168225 */ /* 0x000fe200078e0016 */
[----:B------:R-:W-:Y:S01]  /*1120*/  @!P4 IADD3.X R15, R20, R15, RZ, P5, !PT ;  /* 0x0000000f140fc210 */ /* 0x000fe20002ffe4ff */
[----:B------:R-:W2:Y:S01]  /*1130*/  @!P2 LDC.64 R24, c[0x0][0x230] ;  /* 0x00008c00ff18ab82 */ /* 0x000ea20000000a00 */
[----:B------:R-:W-:Y:S01]  /*1140*/  IADD3 R11, R57, 0x1c0, RZ ;  /* 0x000001c0390b7810 */ /* 0x000fe20007ffe0ff */
[----:B------:R3:W5:Y:S01]  /*1150*/  @!P4 LDG.E R45, desc[UR12][R4.64] ;  /* 0x0000000c042dc981 */ /* 0x000762000c1e1900 */
[----:B------:R-:W-:-:S03]  /*1160*/  @!P0 IADD3 R17, R23, R17, RZ ;  /* 0x0000001117118210 */ /* 0x000fc60007ffe0ff */
[----:B------:R4:W5:Y:S01]  /*1170*/  @!P4 LDG.E R42, desc[UR12][R14.64] ;  /* 0x0000000c0e2ac981 */ /* 0x000962000c1e1900 */
[----:B------:R-:W-:Y:S01]  /*1180*/  ISETP.GE.U32.AND P4, PT, R11, UR18, PT ;  /* 0x000000120b007c0c */ /* 0x000fe2000bf86070 */
[----:B------:R-:W2:Y:S01]  /*1190*/  @!P2 LDC.64 R34, c[0x0][0x228] ;  /* 0x00008a00ff22ab82 */ /* 0x000ea20000000a00 */
[C---:B------:R-:W-:Y:S02]  /*11a0*/  @!P0 SHF.L.U32 R23, R22.reuse, 0x1, RZ ;  /* 0x0000000116178819 */ /* 0x040fe400000006ff */
[----:B---3--:R-:W-:Y:S01]  /*11b0*/  SHF.R.S32.HI R5, RZ, 0x1f, R11 ;  /* 0x0000001fff057819 */ /* 0x008fe2000001140b */
[----:B------:R-:W-:Y:S01]  /*11c0*/  @!P2 IMAD R20, R31, R8, RZ ;  /* 0x000000081f14a224 */ /* 0x000fe200078e02ff */
[----:B------:R-:W-:-:S03]  /*11d0*/  @!P0 SHF.L.U64.HI R22, R22, 0x1, R17 ;  /* 0x0000000116168819 */ /* 0x000fc60000010211 */
[----:B------:R-:W3:Y:S01]  /*11e0*/  @!P3 LDC.64 R16, c[0x0][0x288] ;  /* 0x0000a200ff10bb82 */ /* 0x000ee20000000a00 */
[----:B------:R-:W-:Y:S02]  /*11f0*/  ISETP.GE.AND.EX P4, PT, R5, UR19, PT, P4 ;  /* 0x0000001305007c0c */ /* 0x000fe4000bf86340 */
[----:B----4-:R-:W-:Y:S02]  /*1200*/  @!P2 MOV R14, R74 ;  /* 0x0000004a000ea202 */ /* 0x010fe40000000f00 */
[----:B------:R-:W-:Y:S02]  /*1210*/  @!P2 MOV R15, R77 ;  /* 0x0000004d000fa202 */ /* 0x000fe40000000f00 */
[C---:B0-----:R-:W-:Y:S02]  /*1220*/  @!P0 IADD3 R18, P6, R23.reuse, R18, RZ ;  /* 0x0000001217128210 */ /* 0x041fe40007fde0ff */
[----:B-1----:R-:W-:Y:S01]  /*1230*/  @!P0 IADD3 R6, P5, R23, R6, RZ ;  /* 0x0000000617068210 */ /* 0x002fe20007fbe0ff */
[C---:B------:R-:W-:Y:S01]  /*1240*/  @!P2 IMAD R23, R21.reuse, R9, R20 ;  /* 0x000000091517a224 */ /* 0x040fe200078e0214 */
[----:B------:R-:W-:Y:S01]  /*1250*/  ISETP.GT.U32.OR P4, PT, R58, 0x29f, P4 ;  /* 0x0000029f3a00780c */ /* 0x000fe20002784470 */
[----:B------:R-:W-:Y:S01]  /*1260*/  @!P2 IMAD.WIDE.U32 R8, R21, R8, R14 ;  /* 0x000000081508a225 */ /* 0x000fe200078e000e */
[C---:B------:R-:W-:Y:S01]  /*1270*/  @!P0 IADD3.X R19, R22.reuse, R19, RZ, P6, !PT ;  /* 0x0000001316138210 */ /* 0x040fe200037fe4ff */
[----:B------:R-:W0:Y:S01]  /*1280*/  @!P3 LDC.64 R14, c[0x0][0x230] ;  /* 0x00008c00ff0ebb82 */ /* 0x000e220000000a00 */
[----:B------:R-:W-:-:S02]  /*1290*/  @!P0 IADD3.X R7, R22, R7, RZ, P5, !PT ;  /* 0x0000000716078210 */ /* 0x000fc40002ffe4ff */
[----:B------:R-:W-:Y:S01]  /*12a0*/  @!P2 IADD3 R9, R9, R23, RZ ;  /* 0x000000170909a210 */ /* 0x000fe20007ffe0ff */
[----:B------:R-:W5:Y:S01]  /*12b0*/  @!P0 LDG.E R40, desc[UR12][R18.64] ;  /* 0x0000000c12288981 */ /* 0x000f62000c1e1900 */
[C---:B------:R-:W-:Y:S02]  /*12c0*/  @!P2 SHF.L.U32 R21, R8.reuse, 0x1, RZ ;  /* 0x000000010815a819 */ /* 0x040fe400000006ff */
[----:B------:R-:W-:Y:S01]  /*12d0*/  @!P2 SHF.L.U64.HI R4, R8, 0x1, R9 ;  /* 0x000000010804a819 */ /* 0x000fe20000010209 */
[----:B------:R1:W5:Y:S01]  /*12e0*/  @!P0 LDG.E R39, desc[UR12][R6.64] ;  /* 0x0000000c06278981 */ /* 0x000362000c1e1900 */
[----:B--2---:R-:W-:Y:S01]  /*12f0*/  @!P2 IADD3 R24, P0, R21, R24, RZ ;  /* 0x000000181518a210 */ /* 0x004fe20007f1e0ff */
[----:B------:R-:W2:Y:S03]  /*1300*/  @!P4 LDC.64 R8, c[0x0][0x288] ;  /* 0x0000a200ff08cb82 */ /* 0x000ea60000000a00 */
[----:B------:R-:W-:-:S02]  /*1310*/  @!P2 IADD3.X R25, R4, R25, RZ, P0, !PT ;  /* 0x000000190419a210 */ /* 0x000fc400007fe4ff */
[----:B------:R-:W-:Y:S02]  /*1320*/  ISETP.GE.U32.AND P0, PT, R56, UR18, PT ;  /* 0x0000001238007c0c */ /* 0x000fe4000bf06070 */
[----:B-1----:R-:W-:Y:S01]  /*1330*/  SHF.R.S32.HI R7, RZ, 0x1f, R56 ;  /* 0x0000001fff077819 */ /* 0x002fe20000011438 */
[----:B---3--:R-:W-:Y:S01]  /*1340*/  @!P3 IMAD R20, R27, R16, RZ ;  /* 0x000000101b14b224 */ /* 0x008fe200078e02ff */
[----:B------:R-:W-:Y:S01]  /*1350*/  @!P3 MOV R18, R74 ;  /* 0x0000004a0012b202 */ /* 0x000fe20000000f00 */
[----:B------:R-:W1:Y:S01]  /*1360*/  @!P3 LDC.64 R22, c[0x0][0x228] ;  /* 0x00008a00ff16bb82 */ /* 0x000e620000000a00 */
[----:B------:R-:W-:Y:S01]  /*1370*/  ISETP.GE.AND.EX P0, PT, R7, UR19, PT, P0 ;  /* 0x0000001307007c0c */ /* 0x000fe2000bf06300 */
[----:B------:R1:W5:Y:S01]  /*1380*/  @!P2 LDG.E R41, desc[UR12][R24.64] ;  /* 0x0000000c1829a981 */ /* 0x000362000c1e1900 */
[----:B------:R-:W-:Y:S02]  /*1390*/  @!P3 MOV R19, R77 ;  /* 0x0000004d0013b202 */ /* 0x000fe40000000f00 */
[----:B------:R-:W-:Y:S01]  /*13a0*/  @!P2 IADD3 R34, P5, R21, R34, RZ ;  /* 0x000000221522a210 */ /* 0x000fe20007fbe0ff */
[C---:B------:R-:W-:Y:S01]  /*13b0*/  @!P3 IMAD R21, R13.reuse, R17, R20 ;  /* 0x000000110d15b224 */ /* 0x040fe200078e0214 */
[----:B------:R-:W-:Y:S01]  /*13c0*/  ISETP.GT.U32.OR P0, PT, R58, 0x29f, P0 ;  /* 0x0000029f3a00780c */ /* 0x000fe20000704470 */
[----:B------:R-:W-:-:S02]  /*13d0*/  @!P3 IMAD.WIDE.U32 R16, R13, R16, R18 ;  /* 0x000000100d10b225 */ /* 0x000fc400078e0012 */
[----:B------:R-:W3:Y:S03]  /*13e0*/  @!P4 LDC.64 R18, c[0x0][0x228] ;  /* 0x00008a00ff12cb82 */ /* 0x000ee60000000a00 */
[----:B------:R-:W-:Y:S02]  /*13f0*/  @!P3 IADD3 R17, R17, R21, RZ ;  /* 0x000000151111b210 */ /* 0x000fe40007ffe0ff */
[----:B------:R-:W-:Y:S02]  /*1400*/  @!P3 SHF.L.U32 R13, R16, 0x1, RZ ;  /* 0x00000001100db819 */ /* 0x000fe400000006ff */
[----:B------:R-:W-:Y:S01]  /*1410*/  @!P2 IADD3.X R35, R4, R35, RZ, P5, !PT ;  /* 0x000000230423a210 */ /* 0x000fe20002ffe4ff */
[----:B------:R-:W4:Y:S01]  /*1420*/  @!P4 LDC.64 R20, c[0x0][0x230] ;  /* 0x00008c00ff14cb82 */ /* 0x000f220000000a00 */
[----:B------:R-:W-:Y:S01]  /*1430*/  @!P3 SHF.L.U64.HI R4, R16, 0x1, R17 ;  /* 0x000000011004b819 */ /* 0x000fe20000010211 */
[----:B--2---:R-:W-:Y:S01]  /*1440*/  @!P4 IMAD R6, R5, R8, RZ ;  /* 0x000000080506c224 */ /* 0x004fe200078e02ff */
[----:B0-----:R-:W-:Y:S01]  /*1450*/  @!P3 IADD3 R32, P5, R13, R14, RZ ;  /* 0x0000000e0d20b210 */ /* 0x001fe20007fbe0ff */
[----:B------:R-:W5:Y:S01]  /*1460*/  @!P2 LDG.E R38, desc[UR12][R34.64] ;  /* 0x0000000c2226a981 */ /* 0x000f62000c1e1900 */
[----:B------:R-:W-:-:S02]  /*1470*/  @!P4 MOV R26, R74 ;  /* 0x0000004a001ac202 */ /* 0x000fc40000000f00 */
[----:B------:R-:W-:Y:S01]  /*1480*/  @!P4 MOV R27, R77 ;  /* 0x0000004d001bc202 */ /* 0x000fe20000000f00 */
[----:B------:R-:W0:Y:S01]  /*1490*/  @!P0 LDC.64 R16, c[0x0][0x288] ;  /* 0x0000a200ff108b82 */ /* 0x000e220000000a00 */
[----:B------:R-:W-:Y:S01]  /*14a0*/  @!P3 IADD3.X R33, R4, R15, RZ, P5, !PT ;  /* 0x0000000f0421b210 */ /* 0x000fe20002ffe4ff */
[C---:B------:R-:W-:Y:S02]  /*14b0*/  @!P4 IMAD R15, R11.reuse, R9, R6 ;  /* 0x000000090b0fc224 */ /* 0x040fe400078e0206 */
[----:B------:R-:W-:Y:S01]  /*14c0*/  @!P4 IMAD.WIDE.U32 R26, R11, R8, R26 ;  /* 0x000000080b1ac225 */ /* 0x000fe200078e001a */
[----:B-1----:R-:W-:Y:S02]  /*14d0*/  @!P3 IADD3 R24, P5, R13, R22, RZ ;  /* 0x000000160d18b210 */ /* 0x002fe40007fbe0ff */
[----:B------:R-:W-:Y:S02]  /*14e0*/  SHF.R.S32.HI R9, RZ, 0x1f, R55 ;  /* 0x0000001fff097819 */ /* 0x000fe40000011437 */
[----:B------:R-:W-:-:S02]  /*14f0*/  ISETP.GE.U32.AND P2, PT, R55, UR18, PT ;  /* 0x0000001237007c0c */ /* 0x000fc4000bf46070 */
[----:B------:R-:W-:Y:S02]  /*1500*/  @!P4 IADD3 R13, R27, R15, RZ ;  /* 0x0000000f1b0dc210 */ /* 0x000fe40007ffe0ff */
[C---:B------:R-:W-:Y:S01]  /*1510*/  @!P4 SHF.L.U32 R11, R26.reuse, 0x1, RZ ;  /* 0x000000011a0bc819 */ /* 0x040fe200000006ff */
[----:B------:R-:W-:Y:S01]  /*1520*/  HFMA2.MMA R8, -RZ, RZ, 0, 0 ;  /* 0x00000000ff087435 */ /* 0x000fe200000001ff */
[----:B------:R-:W-:Y:S02]  /*1530*/  ISETP.GE.AND.EX P2, PT, R9, UR19, PT, P2 ;  /* 0x0000001309007c0c */ /* 0x000fe4000bf46320 */
[----:B------:R-:W-:Y:S02]  /*1540*/  @!P4 SHF.L.U64.HI R26, R26, 0x1, R13 ;  /* 0x000000011a1ac819 */ /* 0x000fe4000001020d */
[----:B---3--:R-:W-:Y:S02]  /*1550*/  @!P4 IADD3 R18, P6, R11, R18, RZ ;  /* 0x000000120b12c210 */ /* 0x008fe40007fde0ff */
[----:B------:R-:W-:-:S02]  /*1560*/  ISETP.GT.U32.OR P2, PT, R58, 0x29f, P2 ;  /* 0x0000029f3a00780c */ /* 0x000fc40001744470 */
[----:B------:R-:W-:Y:S02]  /*1570*/  @!P4 IADD3.X R19, R26, R19, RZ, P6, !PT ;  /* 0x000000131a13c210 */ /* 0x000fe400037fe4ff */
[----:B------:R-:W-:Y:S02]  /*1580*/  @!P3 IADD3.X R25, R4, R23, RZ, P5, !PT ;  /* 0x000000170419b210 */ /* 0x000fe40002ffe4ff */
[----:B----4-:R-:W-:Y:S01]  /*1590*/  @!P4 IADD3 R20, P5, R11, R20, RZ ;  /* 0x000000140b14c210 */ /* 0x010fe20007fbe0ff */
[----:B------:R1:W5:Y:S01]  /*15a0*/  @!P4 LDG.E R8, desc[UR12][R18.64] ;  /* 0x0000000c1208c981 */ /* 0x000362000c1e1900 */
[----:B0-----:R-:W-:Y:S01]  /*15b0*/  @!P0 IMAD R11, R7, R16, RZ ;  /* 0x00000010070b8224 */ /* 0x001fe200078e02ff */
[----:B------:R-:W0:Y:S01]  /*15c0*/  @!P0 LDC.64 R22, c[0x0][0x230] ;  /* 0x00008c00ff168b82 */ /* 0x000e220000000a00 */
[----:B------:R-:W-:Y:S02]  /*15d0*/  @!P4 IADD3.X R21, R26, R21, RZ, P5, !PT ;  /* 0x000000151a15c210 */ /* 0x000fe40002ffe4ff */
[----:B------:R-:W-:Y:S01]  /*15e0*/  @!P0 IMAD R15, R56, R17, R11 ;  /* 0x00000011380f8224 */ /* 0x000fe200078e020b */
[----:B-1----:R-:W-:Y:S01]  /*15f0*/  @!P0 MOV R18, R74 ;  /* 0x0000004a00128202 */ /* 0x002fe20000000f00 */
[----:B------:R-:W-:Y:S01]  /*1600*/  HFMA2.MMA R4, -RZ, RZ, 0, 0 ;  /* 0x00000000ff047435 */ /* 0x000fe200000001ff */
[----:B------:R-:W-:-:S02]  /*1610*/  @!P0 MOV R19, R77 ;  /* 0x0000004d00138202 */ /* 0x000fc40000000f00 */
[----:B------:R-:W1:Y:S01]  /*1620*/  @!P2 LDC.64 R26, c[0x0][0x288] ;  /* 0x0000a200ff1aab82 */ /* 0x000e620000000a00 */
[----:B------:R-:W-:Y:S01]  /*1630*/  @!P0 IMAD.WIDE.U32 R16, R56, R16, R18 ;  /* 0x0000001038108225 */ /* 0x000fe200078e0012 */
[----:B------:R-:W-:Y:S01]  /*1640*/  UIMAD.WIDE UR10, UR5, 0x8, UR10 ;  /* 0x00000008050a78a5 */ /* 0x000fe2000f8e020a */
[----:B------:R-:W-:-:S04]  /*1650*/  HFMA2.MMA R14, -RZ, RZ, 0, 0 ;  /* 0x00000000ff0e7435 */ /* 0x000fc800000001ff */
[----:B------:R2:W5:Y:S01]  /*1660*/  @!P3 LDG.E R4, desc[UR12][R24.64] ;  /* 0x0000000c1804b981 */ /* 0x000562000c1e1900 */
[----:B------:R-:W-:Y:S01]  /*1670*/  @!P0 IADD3 R17, R17, R15, RZ ;  /* 0x0000000f11118210 */ /* 0x000fe20007ffe0ff */
[----:B------:R-:W3:Y:S01]  /*1680*/  @!P2 LDC.64 R18, c[0x0][0x230] ;  /* 0x00008c00ff12ab82 */ /* 0x000ee20000000a00 */
[C---:B------:R-:W-:Y:S02]  /*1690*/  @!P0 SHF.L.U32 R67, R16.reuse, 0x1, RZ ;  /* 0x0000000110438819 */ /* 0x040fe400000006ff */
[----:B------:R-:W-:Y:S02]  /*16a0*/  @!P0 SHF.L.U64.HI R34, R16, 0x1, R17 ;  /* 0x0000000110228819 */ /* 0x000fe40000010211 */
[----:B------:R-:W-:Y:S01]  /*16b0*/  MOV R16, UR10 ;  /* 0x0000000a00107c02 */ /* 0x000fe20008000f00 */
[----:B------:R4:W5:Y:S01]  /*16c0*/  @!P3 LDG.E R14, desc[UR12][R32.64] ;  /* 0x0000000c200eb981 */ /* 0x000962000c1e1900 */
[----:B------:R-:W-:Y:S01]  /*16d0*/  MOV R17, UR11 ;  /* 0x0000000b00117c02 */ /* 0x000fe20008000f00 */
[----:B--2---:R-:W2:Y:S01]  /*16e0*/  @!P0 LDC.64 R24, c[0x0][0x228] ;  /* 0x00008a00ff188b82 */ /* 0x004ea20000000a00 */
[----:B------:R-:W-:-:S02]  /*16f0*/  SHF.R.S32.HI R11, RZ, 0x1f, R54 ;  /* 0x0000001fff0b7819 */ /* 0x000fc40000011436 */
[----:B------:R-:W-:Y:S02]  /*1700*/  ISETP.GE.U32.AND P5, PT, R54, UR18, PT ;  /* 0x0000001236007c0c */ /* 0x000fe4000bfa6070 */
[----:B------:R-:W3:Y:S01]  /*1710*/  LDG.E.64 R16, desc[UR12][R16.64] ;  /* 0x0000000c10107981 */ /* 0x000ee2000c1e1b00 */
[----:B------:R-:W-:Y:S02]  /*1720*/  MOV R6, RZ ;  /* 0x000000ff00067202 */ /* 0x000fe40000000f00 */
[----:B------:R-:W-:Y:S02]  /*1730*/  SHF.R.S32.HI R13, RZ, 0x1f, R53 ;  /* 0x0000001fff0d7819 */ /* 0x000fe40000011435 */
[----:B------:R-:W-:Y:S02]  /*1740*/  ISETP.GE.U32.AND P3, PT, R53, UR18, PT ;  /* 0x0000001235007c0c */ /* 0x000fe4000bf66070 */
[----:B------:R-:W-:Y:S01]  /*1750*/  ISETP.GE.AND.EX P5, PT, R11, UR19, PT, P5 ;  /* 0x000000130b007c0c */ /* 0x000fe2000bfa6350 */
[----:B------:R1:W5:Y:S01]  /*1760*/  @!P4 LDG.E R6, desc[UR12][R20.64] ;  /* 0x0000000c1406c981 */ /* 0x000362000c1e1900 */
[----:B----4-:R-:W-:-:S02]  /*1770*/  IADD3 R32, R57, 0x1e0, RZ ;  /* 0x000001e039207810 */ /* 0x010fc40007ffe0ff */
[----:B------:R-:W-:Y:S02]  /*1780*/  ISETP.GE.AND.EX P3, PT, R13, UR19, PT, P3 ;  /* 0x000000130d007c0c */ /* 0x000fe4000bf66330 */
[----:B------:R-:W-:Y:S02]  /*1790*/  ISETP.GT.U32.OR P5, PT, R58, 0x29f, P5 ;  /* 0x0000029f3a00780c */ /* 0x000fe40002fa4470 */
[----:B0-----:R-:W-:Y:S01]  /*17a0*/  @!P0 IADD3 R36, P6, R67, R22, RZ ;  /* 0x0000001643248210 */ /* 0x001fe20007fde0ff */
[----:B-1----:R-:W-:Y:S01]  /*17b0*/  @!P2 IMAD R22, R9, R26, RZ ;  /* 0x0000001a0916a224 */ /* 0x002fe200078e02ff */
[----:B------:R-:W-:Y:S01]  /*17c0*/  ISETP.GE.U32.AND P4, PT, R32, UR18, PT ;  /* 0x0000001220007c0c */ /* 0x000fe2000bf86070 */
[----:B------:R-:W0:Y:S01]  /*17d0*/  @!P2 LDC.64 R20, c[0x0][0x228] ;  /* 0x00008a00ff14ab82 */ /* 0x000e220000000a00 */
[----:B------:R-:W-:Y:S01]  /*17e0*/  SHF.R.S32.HI R15, RZ, 0x1f, R32 ;  /* 0x0000001fff0f7819 */ /* 0x000fe20000011420 */
[----:B------:R-:W-:Y:S01]  /*17f0*/  @!P2 IMAD R31, R55, R27, R22 ;  /* 0x0000001b371fa224 */ /* 0x000fe200078e0216 */
[----:B------:R-:W-:-:S02]  /*1800*/  ISETP.GT.U32.OR P3, PT, R58, 0x29f, P3 ;  /* 0x0000029f3a00780c */ /* 0x000fc40001f64470 */
[----:B------:R-:W-:Y:S02]  /*1810*/  ISETP.GE.AND.EX P4, PT, R15, UR19, PT, P4 ;  /* 0x000000130f007c0c */ /* 0x000fe4000bf86340 */
[----:B------:R-:W-:Y:S02]  /*1820*/  @!P0 IADD3.X R37, R34, R23, RZ, P6, !PT ;  /* 0x0000001722258210 */ /* 0x000fe400037fe4ff */
[----:B------:R-:W-:Y:S02]  /*1830*/  @!P2 MOV R22, R74 ;  /* 0x0000004a0016a202 */ /* 0x000fe40000000f00 */
[----:B------:R-:W-:Y:S02]  /*1840*/  @!P2 MOV R23, R77 ;  /* 0x0000004d0017a202 */ /* 0x000fe40000000f00 */
[----:B------:R-:W-:Y:S02]  /*1850*/  ISETP.GT.U32.OR P4, PT, R58, 0x29f, P4 ;  /* 0x0000029f3a00780c */ /* 0x000fe40002784470 */
[----:B--2---:R-:W-:Y:S01]  /*1860*/  @!P0 IADD3 R66, P6, R67, R24, RZ ;  /* 0x0000001843428210 */ /* 0x004fe20007fde0ff */
[----:B------:R-:W-:-:S02]  /*1870*/  @!P2 IMAD.WIDE.U32 R26, R55, R26, R22 ;  /* 0x0000001a371aa225 */ /* 0x000fc400078e0016 */
[----:B------:R-:W1:Y:S01]  /*1880*/  @!P5 LDC.64 R22, c[0x0][0x288] ;  /* 0x0000a200ff16db82 */ /* 0x000e620000000a00 */
[----:B------:R-:W-:Y:S02]  /*1890*/  @!P0 IADD3.X R67, R34, R25, RZ, P6, !PT ;  /* 0x0000001922438210 */ /* 0x000fe400037fe4ff */
[----:B------:R-:W-:-:S05]  /*18a0*/  @!P2 IADD3 R27, R27, R31, RZ ;  /* 0x0000001f1b1ba210 */ /* 0x000fca0007ffe0ff */
[----:B------:R-:W2:Y:S01]  /*18b0*/  @!P3 LDC.64 R24, c[0x0][0x288] ;  /* 0x0000a200ff18bb82 */ /* 0x000ea20000000a00 */
[C---:B------:R-:W-:Y:S02]  /*18c0*/  @!P2 SHF.L.U32 R31, R26.reuse, 0x1, RZ ;  /* 0x000000011a1fa819 */ /* 0x040fe400000006ff */
[----:B------:R-:W-:-:S05]  /*18d0*/  @!P2 SHF.L.U64.HI R64, R26, 0x1, R27 ;  /* 0x000000011a40a819 */ /* 0x000fca000001021b */
[----:B------:R-:W4:Y:S01]  /*18e0*/  @!P4 LDC.64 R26, c[0x0][0x288] ;  /* 0x0000a200ff1acb82 */ /* 0x000f220000000a00 */
[----:B------:R-:W-:Y:S02]  /*18f0*/  CS2R R60, SRZ ;  /* 0x00000000003c7805 */ /* 0x000fe4000001ff00 */
[----:B------:R-:W-:Y:S02]  /*1900*/  CS2R R62, SRZ ;  /* 0x00000000003e7805 */ /* 0x000fe4000001ff00 */
[C---:B---3--:R-:W-:Y:S02]  /*1910*/  @!P2 IADD3 R34, P6, R31.reuse, R18, RZ ;  /* 0x000000121f22a210 */ /* 0x048fe40007fde0ff */
[----:B------:R0:W5:Y:S02]  /*1920*/  @!P0 LDG.E R60, desc[UR12][R36.64] ;  /* 0x0000000c243c8981 */ /* 0x000164000c1e1900 */
[----:B------:R-:W-:Y:S02]  /*1930*/  @!P2 IADD3.X R35, R64, R19, RZ, P6, !PT ;  /* 0x000000134023a210 */ /* 0x000fe400037fe4ff */
[----:B------:R-:W3:Y:S01]  /*1940*/  @!P5 LDC.64 R18, c[0x0][0x230] ;  /* 0x00008c00ff12db82 */ /* 0x000ee20000000a00 */
[----:B------:R-:W5:Y:S04]  /*1950*/  @!P0 LDG.E R61, desc[UR12][R66.64] ;  /* 0x0000000c423d8981 */ /* 0x000f68000c1e1900 */
[----:B------:R1:W5:Y:S01]  /*1960*/  @P1 LDG.E R62, desc[UR12][R28.64] ;  /* 0x0000000c1c3e1981 */ /* 0x000362000c1e1900 */
[----:B0-----:R-:W-:Y:S01]  /*1970*/  @!P2 IADD3 R36, P0, R31, R20, RZ ;  /* 0x000000141f24a210 */ /* 0x001fe20007f1e0ff */
[----:B-1----:R-:W-:-:S02]  /*1980*/  @!P5 IMAD R31, R11, R22, RZ ;  /* 0x000000160b1fd224 */ /* 0x002fc400078e02ff */
[----:B------:R0:W5:Y:S01]  /*1990*/  @!P2 LDG.E R63, desc[UR12][R34.64] ;  /* 0x0000000c223fa981 */ /* 0x000162000c1e1900 */
[----:B------:R-:W-:Y:S02]  /*19a0*/  @!P2 IADD3.X R37, R64, R21, RZ, P0, !PT ;  /* 0x000000154025a210 */ /* 0x000fe400007fe4ff */
[-C--:B------:R-:W-:Y:S02]  /*19b0*/  @!P5 MOV R28, R74.reuse ;  /* 0x0000004a001cd202 */ /* 0x080fe40000000f00 */
[----:B------:R-:W-:Y:S01]  /*19c0*/  @!P5 MOV R29, R77 ;  /* 0x0000004d001dd202 */ /* 0x000fe20000000f00 */
[----:B------:R-:W-:Y:S01]  /*19d0*/  HFMA2.MMA R64, -RZ, RZ, 0, 0 ;  /* 0x00000000ff407435 */ /* 0x000fe200000001ff */
[----:B------:R-:W1:Y:S01]  /*19e0*/  @!P5 LDC.64 R20, c[0x0][0x228] ;  /* 0x00008a00ff14db82 */ /* 0x000e620000000a00 */
[----:B0-----:R-:W-:Y:S01]  /*19f0*/  @!P3 MOV R34, R74 ;  /* 0x0000004a0022b202 */ /* 0x001fe20000000f00 */
[----:B------:R-:W-:Y:S01]  /*1a00*/  @!P5 IMAD R33, R54, R23, R31 ;  /* 0x000000173621d224 */ /* 0x000fe200078e021f */
[----:B------:R-:W-:Y:S01]  /*1a10*/  @!P3 MOV R35, R77 ;  /* 0x0000004d0023b202 */ /* 0x000fe20000000f00 */
[----:B--2---:R-:W-:-:S02]  /*1a20*/  @!P3 IMAD R66, R13, R24, RZ ;  /* 0x000000180d42b224 */ /* 0x004fc400078e02ff */
[----:B------:R-:W-:Y:S02]  /*1a30*/  @!P5 IMAD.WIDE.U32 R28, R54, R22, R28 ;  /* 0x00000016361cd225 */ /* 0x000fe400078e001c */
[----:B------:R-:W0:Y:S01]  /*1a40*/  @!P3 LDC.64 R22, c[0x0][0x230] ;  /* 0x00008c00ff16bb82 */ /* 0x000e220000000a00 */
[----:B------:R2:W5:Y:S01]  /*1a50*/  @!P2 LDG.E R64, desc[UR12][R36.64] ;  /* 0x0000000c2440a981 */ /* 0x000562000c1e1900 */
[C---:B------:R-:W-:Y:S01]  /*1a60*/  @!P3 IMAD R65, R53.reuse, R25, R66 ;  /* 0x000000193541b224 */ /* 0x040fe200078e0242 */
[----:B------:R-:W-:Y:S01]  /*1a70*/  @!P4 MOV R25, R77 ;  /* 0x0000004d0019c202 */ /* 0x000fe20000000f00 */
[----:B------:R-:W-:Y:S01]  /*1a80*/  @!P3 IMAD.WIDE.U32 R34, R53, R24, R34 ;  /* 0x000000183522b225 */ /* 0x000fe200078e0022 */
[----:B------:R-:W-:Y:S02]  /*1a90*/  @!P4 MOV R24, R74 ;  /* 0x0000004a0018c202 */ /* 0x000fe40000000f00 */
[----:B------:R-:W-:Y:S01]  /*1aa0*/  @!P5 IADD3 R29, R29, R33, RZ ;  /* 0x000000211d1dd210 */ /* 0x000fe20007ffe0ff */
[----:B----4-:R-:W-:-:S03]  /*1ab0*/  @!P4 IMAD R31, R15, R26, RZ ;  /* 0x0000001a0f1fc224 */ /* 0x010fc600078e02ff */
[----:B------:R-:W-:Y:S01]  /*1ac0*/  @!P5 SHF.L.U64.HI R66, R28, 0x1, R29 ;  /* 0x000000011c42d819 */ /* 0x000fe2000001021d */
[----:B------:R-:W-:Y:S01]  /*1ad0*/  @!P4 IMAD R31, R32, R27, R31 ;  /* 0x0000001b201fc224 */ /* 0x000fe200078e021f */
[----:B--2---:R-:W-:Y:S01]  /*1ae0*/  @!P5 SHF.L.U32 R37, R28, 0x1, RZ ;  /* 0x000000011c25d819 */ /* 0x004fe200000006ff */
[----:B------:R-:W-:Y:S01]  /*1af0*/  @!P4 IMAD.WIDE.U32 R32, R32, R26, R24 ;  /* 0x0000001a2020c225 */ /* 0x000fe200078e0018 */
[----:B------:R-:W2:Y:S08]  /*1b00*/  @!P4 LDC.64 R28, c[0x0][0x228] ;  /* 0x00008a00ff1ccb82 */ /* 0x000eb00000000a00 */
[----:B------:R-:W4:Y:S08]  /*1b10*/  @!P3 LDC.64 R24, c[0x0][0x228] ;  /* 0x00008a00ff18bb82 */ /* 0x000f300000000a00 */
[----:B------:R-:W2:Y:S01]  /*1b20*/  @!P4 LDC.64 R26, c[0x0][0x230] ;  /* 0x00008c00ff1acb82 */ /* 0x000ea20000000a00 */
[----:B------:R-:W-:-:S02]  /*1b30*/  @!P3 IADD3 R65, R35, R65, RZ ;  /* 0x000000412341b210 */ /* 0x000fc40007ffe0ff */
[C---:B---3--:R-:W-:Y:S02]  /*1b40*/  @!P5 IADD3 R18, P0, R37.reuse, R18, RZ ;  /* 0x000000122512d210 */ /* 0x048fe40007f1e0ff */
[----:B-1----:R-:W-:Y:S02]  /*1b50*/  @!P5 IADD3 R20, P2, R37, R20, RZ ;  /* 0x000000142514d210 */ /* 0x002fe40007f5e0ff */
[C---:B------:R-:W-:Y:S01]  /*1b60*/  @!P3 SHF.L.U64.HI R36, R34.reuse, 0x1, R65 ;  /* 0x000000012224b819 */ /* 0x040fe20000010241 */
[----:B------:R-:W-:Y:S01]  /*1b70*/  HFMA2.MMA R65, -RZ, RZ, 0, 0 ;  /* 0x00000000ff417435 */ /* 0x000fe200000001ff */
[----:B------:R-:W-:Y:S02]  /*1b80*/  @!P3 SHF.L.U32 R35, R34, 0x1, RZ ;  /* 0x000000012223b819 */ /* 0x000fe400000006ff */
[C---:B------:R-:W-:Y:S02]  /*1b90*/  @!P5 IADD3.X R19, R66.reuse, R19, RZ, P0, !PT ;  /* 0x000000134213d210 */ /* 0x040fe400007fe4ff */
[----:B------:R-:W-:-:S02]  /*1ba0*/  @!P5 IADD3.X R21, R66, R21, RZ, P2, !PT ;  /* 0x000000154215d210 */ /* 0x000fc400017fe4ff */
[----:B------:R-:W-:Y:S02]  /*1bb0*/  CS2R R66, SRZ ;  /* 0x0000000000427805 */ /* 0x000fe4000001ff00 */
[----:B0-----:R-:W-:Y:S02]  /*1bc0*/  @!P3 IADD3 R22, P0, R35, R22, RZ ;  /* 0x000000162316b210 */ /* 0x001fe40007f1e0ff */
[----:B------:R-:W-:Y:S01]  /*1bd0*/  @!P4 IADD3 R33, R33, R31, RZ ;  /* 0x0000001f2121c210 */ /* 0x000fe20007ffe0ff */
[----:B------:R0:W5:Y:S01]  /*1be0*/  @!P5 LDG.E R65, desc[UR12][R18.64] ;  /* 0x0000000c1241d981 */ /* 0x000162000c1e1900 */
[----:B------:R-:W-:Y:S02]  /*1bf0*/  @!P4 SHF.L.U32 R31, R32, 0x1, RZ ;  /* 0x00000001201fc819 */ /* 0x000fe400000006ff */
[----:B------:R-:W-:Y:S01]  /*1c00*/  @!P3 IADD3.X R23, R36, R23, RZ, P0, !PT ;  /* 0x000000172417b210 */ /* 0x000fe200007fe4ff */
[----:B------:R1:W5:Y:S01]  /*1c10*/  @!P5 LDG.E R66, desc[UR12][R20.64] ;  /* 0x0000000c1442d981 */ /* 0x000362000c1e1900 */
[----:B----4-:R-:W-:-:S02]  /*1c20*/  @!P3 IADD3 R24, P0, R35, R24, RZ ;  /* 0x000000182318b210 */ /* 0x010fc40007f1e0ff */
[----:B------:R-:W-:Y:S02]  /*1c30*/  @!P4 SHF.L.U64.HI R32, R32, 0x1, R33 ;  /* 0x000000012020c819 */ /* 0x000fe40000010221 */
[----:B------:R-:W-:Y:S02]  /*1c40*/  CS2R R68, SRZ ;  /* 0x0000000000447805 */ /* 0x000fe4000001ff00 */
[C---:B--2---:R-:W-:Y:S01]  /*1c50*/  @!P4 IADD3 R26, P2, R31.reuse, R26, RZ ;  /* 0x0000001a1f1ac210 */ /* 0x044fe20007f5e0ff */
[----:B------:R2:W5:Y:S01]  /*1c60*/  @!P3 LDG.E R67, desc[UR12][R22.64] ;  /* 0x0000000c1643b981 */ /* 0x000562000c1e1900 */
[----:B------:R-:W-:Y:S02]  /*1c70*/  @!P4 IADD3 R28, P5, R31, R28, RZ ;  /* 0x0000001c1f1cc210 */ /* 0x000fe40007fbe0ff */
[----:B------:R-:W-:Y:S02]  /*1c80*/  MOV R70, RZ ;  /* 0x000000ff00467202 */ /* 0x000fe40000000f00 */
[----:B------:R-:W-:-:S02]  /*1c90*/  @!P3 IADD3.X R25, R36, R25, RZ, P0, !PT ;  /* 0x000000192419b210 */ /* 0x000fc400007fe4ff */
[C---:B------:R-:W-:Y:S02]  /*1ca0*/  @!P4 IADD3.X R27, R32.reuse, R27, RZ, P2, !PT ;  /* 0x0000001b201bc210 */ /* 0x040fe400017fe4ff */
[----:B------:R-:W-:Y:S01]  /*1cb0*/  @!P4 IADD3.X R29, R32, R29, RZ, P5, !PT ;  /* 0x0000001d201dc210 */ /* 0x000fe20002ffe4ff */
[----:B------:R2:W5:Y:S04]  /*1cc0*/  @!P3 LDG.E R68, desc[UR12][R24.64] ;  /* 0x0000000c1844b981 */ /* 0x000568000c1e1900 */
[----:B------:R2:W5:Y:S04]  /*1cd0*/  @!P4 LDG.E R70, desc[UR12][R26.64] ;  /* 0x0000000c1a46c981 */ /* 0x000568000c1e1900 */
[----:B------:R2:W5:Y:S01]  /*1ce0*/  @!P4 LDG.E R69, desc[UR12][R28.64] ;  /* 0x0000000c1c45c981 */ /* 0x000562000c1e1900 */
[----:B------:R-:W-:Y:S01]  /*1cf0*/  UMOV UR17, 0x3f800000 ;  /* 0x3f80000000117882 */ /* 0x000fe20000000000 */
[----:B------:R-:W-:Y:S01]  /*1d00*/  BSSY B0, `(.L_x_808) ;  /* 0x000001a000007945 */ /* 0x000fe20003800000 */
[----:B0-----:R-:W-:-:S02]  /*1d10*/  CS2R R18, SRZ ;  /* 0x0000000000127805 */ /* 0x001fc4000001ff00 */
[----:B------:R-:W-:-:S13]  /*1d20*/  R2UR UR14, R16 ;  /* 0x00000000100e72ca */ /* 0x000fda00000e0000 */
[----:B------:R-:W-:-:S05]  /*1d30*/  MOV R16, UR14 ;  /* 0x0000000e00107c02 */ /* 0x000fca0008000f00 */
[----:B------:R-:W-:-:S05]  /*1d40*/  FFMA.FTZ R17, -R16, UR14, R17 ;  /* 0x0000000e10117c23 */ /* 0x000fca0008010111 */
[----:B------:R-:W-:-:S13]  /*1d50*/  FSETP.GTU.FTZ.AND P0, PT, R17, RZ, PT ;  /* 0x000000ff1100720b */ /* 0x000fda0003f1c000 */
[----:B------:R-:W-:Y:S01]  /*1d60*/  VOTEU.ANY UP0, P0 ;  /* 0x00000000003f7886 */ /* 0x000fe20000000100 */
[----:B------:R-:W-:-:S04]  /*1d70*/  PLOP3.LUT P0, PT, PT, PT, UP0, 0x80, 0x0 ;  /* 0x000000000000781c */ /* 0x000fc80003f0f008 */
[----:B------:R-:W-:-:S09]  /*1d80*/  @UP0 ULDC UR10, c[0x0][0x250] ;  /* 0x00009400000a0ab9 */ /* 0x000fd20000000800 */
[----:B-1----:R-:W-:-:S06]  /*1d90*/  @P0 FADD.FTZ R20, R17, UR10 ;  /* 0x0000000a11140e21 */ /* 0x002fcc0008010000 */
[----:B------:R-:W0:Y:S01]  /*1da0*/  @P0 MUFU.RSQ R20, R20 ;  /* 0x0000001400140308 */ /* 0x000e220000001400 */
[----:B------:R-:W-:Y:S02]  /*1db0*/  CS2R R16, SRZ ;  /* 0x0000000000107805 */ /* 0x000fe4000001ff00 */
[----:B0-----:R-:W-:Y:S02]  /*1dc0*/  @P0 R2UR UR10, R20 ;  /* 0x00000000140a02ca */ /* 0x001fe400000e0000 */
[----:B------:R-:W-:-:S11]  /*1dd0*/  ISETP.GT.U32.AND P0, PT, R58, 0x29f, PT ;  /* 0x0000029f3a00780c */ /* 0x000fd60003f04070 */
[----:B------:R-:W-:Y:S02]  /*1de0*/  @UP0 UMOV UR17, UR10 ;  /* 0x0000000a00110c82 */ /* 0x000fe40008000000 */
[----:B--2---:R-:W-:Y:S05]  /*1df0*/  @P0 BRA `(.L_x_809) ;  /* 0x0000000000280947 */ /* 0x004fea0003800000 */
        /* <DEDUP_REMOVED lines=10> */
.L_x_809:
[----:B------:R-:W-:Y:S05]  /*1ea0*/  BSYNC B0 ;  /* 0x0000000000007941 */ /* 0x000fea0003800000 */
.L_x_808:
[----:B------:R-:W-:Y:S01]  /*1eb0*/  ISETP.NE.AND P3, PT, RZ, UR15, PT ;  /* 0x0000000fff007c0c */ /* 0x000fe2000bf65270 */
[--C-:B0----5:R-:W-:Y:S02]  /*1ec0*/  HADD2.F32 R20, -RZ, R52.reuse.H0_H0 ;  /* 0x20000034ff147230 */ /* 0x121fe40000004100 */
[----:B------:R-:W-:Y:S02]  /*1ed0*/  HADD2.F32 R21, -RZ, R52.H1_H1 ;  /* 0x30000034ff157230 */ /* 0x000fe40000004100 */
[--C-:B------:R-:W-:Y:S02]  /*1ee0*/  HADD2.F32 R28, -RZ, R60.reuse.H0_H0 ;  /* 0x2000003cff1c7230 */ /* 0x100fe40000004100 */
[----:B------:R-:W-:Y:S01]  /*1ef0*/  FADD.FTZ R20, R20, -UR14 ;  /* 0x8000000e14147e21 */ /* 0x000fe20008010000 */
[----:B------:R-:W-:Y:S02]  /*1f00*/  HADD2.F32 R26, -RZ, R60.H1_H1 ;  /* 0x3000003cff1a7230 */ /* 0x000fe40000004100 */
[----:B------:R-:W-:Y:S01]  /*1f10*/  FADD.FTZ R22, R21, -UR14 ;  /* 0x8000000e15167e21 */ /* 0x000fe20008010000 */
[----:B------:R-:W-:-:S02]  /*1f20*/  HADD2.F32 R27, -RZ, R62.H0_H0 ;  /* 0x2000003eff1b7230 */ /* 0x000fc40000004100 */
[----:B------:R-:W-:Y:S01]  /*1f30*/  FMUL.FTZ R21, R20, UR17 ;  /* 0x0000001114157c20 */ /* 0x000fe20008410000 */
[----:B------:R-:W-:Y:S02]  /*1f40*/  HADD2.F32 R23, -RZ, R62.H1_H1 ;  /* 0x3000003eff177230 */ /* 0x000fe40000004100 */
[----:B------:R-:W-:Y:S01]  /*1f50*/  FADD.FTZ R28, R28, -UR14 ;  /* 0x8000000e1c1c7e21 */ /* 0x000fe20008010000 */
[--C-:B------:R-:W-:Y:S02]  /*1f60*/  HADD2.F32 R25, -RZ, R61.reuse.H0_H0 ;  /* 0x2000003dff197230 */ /* 0x100fe40000004100 */
[----:B------:R-:W-:Y:S01]  /*1f70*/  FADD.FTZ R26, R26, -UR14 ;  /* 0x8000000e1a1a7e21 */ /* 0x000fe20008010000 */
        /* <DEDUP_REMOVED lines=21> */
.L_x_810:
[----:B------:R-:W-:Y:S01]  /*20d0*/  FMUL.FTZ R22, R27, R16 ;  /* 0x000000101b167220 */ /* 0x000fe20000410000 */
[----:B------:R-:W-:Y:S01]  /*20e0*/  FMUL.FTZ R29, R28, UR17 ;  /* 0x000000111c1d7c20 */ /* 0x000fe20008410000 */
        /* <DEDUP_REMOVED lines=24> */
.L_x_811:
[----:B------:R-:W-:Y:S01]  /*2270*/  FFMA.FTZ R33, R20, R31, R21 ;  /* 0x0000001f14217223 */ /* 0x000fe20000010015 */
[----:B------:R-:W-:Y:S01]  /*2280*/  FMUL.FTZ R30, R25, R16 ;  /* 0x00000010191e7220 */ /* 0x000fe20000410000 */
[C---:B------:R-:W-:Y:S01]  /*2290*/  FFMA.FTZ R21, R29.reuse, R25, R28 ;  /* 0x000000191d157223 */ /* 0x040fe2000001001c */
[----:B------:R-:W-:Y:S01]  /*22a0*/  FADD.FTZ R32, RZ, R27 ;  /* 0x0000001bff207221 */ /* 0x000fe20000010000 */
[----:B------:R-:W-:Y:S01]  /*22b0*/  FMUL.FTZ R27, R24, R17 ;  /* 0x00000011181b7220 */ /* 0x000fe20000410000 */
[----:B------:R-:W-:Y:S01]  /*22c0*/  FFMA.FTZ R28, R29, R30, R33 ;  /* 0x0000001e1d1c7223 */ /* 0x000fe20000010021 */
[----:B------:R-:W-:Y:S01]  /*22d0*/  FFMA.FTZ R33, R20, R23, RZ ;  /* 0x0000001714217223 */ /* 0x000fe200000100ff */
[--C-:B------:R-:W-:Y:S02]  /*22e0*/  HADD2.F32 R29, -RZ, R63.reuse.H0_H0 ;  /* 0x2000003fff1d7230 */ /* 0x100fe40000004100 */
[----:B------:R-:W-:Y:S01]  /*22f0*/  FADD.FTZ R23, RZ, R23 ;  /* 0x00000017ff177221 */ /* 0x000fe20000010000 */
[----:B------:R-:W-:-:S02]  /*2300*/  HADD2.F32 R20, -RZ, R63.H1_H1 ;  /* 0x3000003fff147230 */ /* 0x000fc40000004100 */
[----:B------:R-:W-:Y:S01]  /*2310*/  FADD.FTZ R31, R31, R22 ;  /* 0x000000161f1f7221 */ /* 0x000fe20000010000 */
[----:B------:R-:W-:Y:S01]  /*2320*/  FFMA.FTZ R22, R26, R24, R33 ;  /* 0x000000181a167223 */ /* 0x000fe20000010021 */
[----:B------:R-:W-:Y:S01]  /*2330*/  FADD.FTZ R29, R29, -UR14 ;  /* 0x8000000e1d1d7e21 */ /* 0x000fe20008010000 */
[----:B------:R-:W-:Y:S01]  /*2340*/  FADD.FTZ R25, R32, R25 ;  /* 0x0000001920197221 */ /* 0x000fe20000010000 */
[----:B------:R-:W-:Y:S01]  /*2350*/  FADD.FTZ R20, R20, -UR14 ;  /* 0x8000000e14147e21 */ /* 0x000fe20008010000 */
[----:B------:R-:W-:Y:S01]  /*2360*/  FADD.FTZ R23, R23, R24 ;  /* 0x0000001817177221 */ /* 0x000fe20000010000 */
[----:B------:R-:W-:Y:S01]  /*2370*/  FFMA.FTZ R26, R26, R27, R28 ;  /* 0x0000001b1a1a7223 */ /* 0x000fe2000001001c */
[----:B------:R-:W-:Y:S01]  /*2380*/  FADD.FTZ R30, R31, R30 ;  /* 0x0000001e1f1e7221 */ /* 0x000fe20000010000 */
[--C-:B------:R-:W-:Y:S02]  /*2390*/  HADD2.F32 R32, -RZ, R64.reuse.H0_H0 ;  /* 0x20000040ff207230 */ /* 0x100fe40000004100 */
[----:B------:R-:W-:Y:S01]  /*23a0*/  FMUL.FTZ R29, R29, UR17 ;  /* 0x000000111d1d7c20 */ /* 0x000fe20008410000 */
[----:B------:R-:W-:-:S02]  /*23b0*/  HADD2.F32 R24, -RZ, R64.H1_H1 ;  /* 0x30000040ff187230 */ /* 0x000fc40000004100 */
        /* <DEDUP_REMOVED lines=20> */
.L_x_812:
[----:B------:R-:W-:Y:S01]  /*2500*/  FMUL.FTZ R31, R32, R16 ;  /* 0x00000010201f7220 */ /* 0x000fe20000410000 */
[----:B------:R-:W-:Y:S01]  /*2510*/  FADD.FTZ R30, R27, R30 ;  /* 0x0000001e1b1e7221 */ /* 0x000fe20000010000 */
[C---:B------:R-:W-:Y:S01]  /*2520*/  FFMA.FTZ R21, R29.reuse, R32, R21 ;  /* 0x000000201d157223 */ /* 0x040fe20000010015 */
[--C-:B------:R-:W-:Y:S02]  /*2530*/  HADD2.F32 R27, -RZ, R65.reuse.H0_H0 ;  /* 0x20000041ff1b7230 */ /* 0x100fe40000004100 */
[----:B------:R-:W-:Y:S01]  /*2540*/  FFMA.FTZ R26, R29, R31, R26 ;  /* 0x0000001f1d1a7223 */ /* 0x000fe2000001001a */
[----:B------:R-:W-:Y:S02]  /*2550*/  HADD2.F32 R29, -RZ, R65.H1_H1 ;  /* 0x30000041ff1d7230 */ /* 0x000fe40000004100 */
[----:B------:R-:W-:Y:S01]  /*2560*/  FADD.FTZ R20, R25, R32 ;  /* 0x0000002019147221 */ /* 0x000fe20000010000 */
[----:B------:R-:W-:Y:S01]  /*2570*/  FMUL.FTZ R25, R24, R17 ;  /* 0x0000001118197220 */ /* 0x000fe20000410000 */
[----:B------:R-:W-:Y:S01]  /*2580*/  FADD.FTZ R23, R23, R24 ;  /* 0x0000001817177221 */ /* 0x000fe20000010000 */
[----:B------:R-:W-:Y:S01]  /*2590*/  FFMA.FTZ R22, R28, R24, R22 ;  /* 0x000000181c167223 */ /* 0x000fe20000010016 */
[----:B------:R-:W-:Y:S01]  /*25a0*/  FADD.FTZ R24, R30, R31 ;  /* 0x0000001f1e187221 */ /* 0x000fe20000010000 */
[----:B------:R-:W-:Y:S01]  /*25b0*/  FADD.FTZ R27, R27, -UR14 ;  /* 0x8000000e1b1b7e21 */ /* 0x000fe20008010000 */
[----:B------:R-:W-:Y:S01]  /*25c0*/  FADD.FTZ R31, R29, -UR14 ;  /* 0x8000000e1d1f7e21 */ /* 0x000fe20008010000 */
[----:B------:R-:W-:Y:S01]  /*25d0*/  FFMA.FTZ R28, R28, R25, R26 ;  /* 0x000000191c1c7223 */ /* 0x000fe2000001001a */
        /* <DEDUP_REMOVED lines=23> */
.L_x_813:
[----:B------:R-:W-:Y:S01]  /*2750*/  FMUL.FTZ R31, R30, R16 ;  /* 0x000000101e1f7220 */ /* 0x000fe20000410000 */
[----:B------:R-:W-:Y:S01]  /*2760*/  FFMA.FTZ R21, R29, R30, R21 ;  /* 0x0000001e1d157223 */ /* 0x000fe20000010015 */
[----:B------:R-:W-:Y:S01]  /*2770*/  FADD.FTZ R20, R20, R30 ;  /* 0x0000001e14147221 */ /* 0x000fe20000010000 */
[----:B------:R-:W-:Y:S01]  /*2780*/  FADD.FTZ R32, R25, R24 ;  /* 0x0000001819207221 */ /* 0x000fe20000010000 */
[----:B------:R-:W-:Y:S01]  /*2790*/  FFMA.FTZ R29, R29, R31, R28 ;  /* 0x0000001f1d1d7223 */ /* 0x000fe2000001001c */
[--C-:B------:R-:W-:Y:S02]  /*27a0*/  HADD2.F32 R28, -RZ, R67.reuse.H0_H0 ;  /* 0x20000043ff1c7230 */ /* 0x100fe40000004100 */
[----:B------:R-:W-:Y:S01]  /*27b0*/  FMUL.FTZ R24, R26, R17 ;  /* 0x000000111a187220 */ /* 0x000fe20000410000 */
[----:B------:R-:W-:Y:S02]  /*27c0*/  HADD2.F32 R30, -RZ, R67.H1_H1 ;  /* 0x30000043ff1e7230 */ /* 0x000fe40000004100 */
[----:B------:R-:W-:Y:S01]  /*27d0*/  FADD.FTZ R25, R32, R31 ;  /* 0x0000001f20197221 */ /* 0x000fe20000010000 */
[C---:B------:R-:W-:Y:S01]  /*27e0*/  FFMA.FTZ R22, R27.reuse, R26, R22 ;  /* 0x0000001a1b167223 */ /* 0x040fe20000010016 */
[----:B------:R-:W-:Y:S01]  /*27f0*/  FADD.FTZ R28, R28, -UR14 ;  /* 0x8000000e1c1c7e21 */ /* 0x000fe20008010000 */
[----:B------:R-:W-:Y:S01]  /*2800*/  FFMA.FTZ R27, R27, R24, R29 ;  /* 0x000000181b1b7223 */ /* 0x000fe2000001001d */
[----:B------:R-:W-:Y:S01]  /*2810*/  FADD.FTZ R31, R30, -UR14 ;  /* 0x8000000e1e1f7e21 */ /* 0x000fe20008010000 */
[----:B------:R-:W-:Y:S01]  /*2820*/  FADD.FTZ R23, R23, R26 ;  /* 0x0000001a17177221 */ /* 0x000fe20000010000 */
[----:B------:R-:W-:Y:S01]  /*2830*/  FMUL.FTZ R29, R28, UR17 ;  /* 0x000000111c1d7c20 */ /* 0x000fe20008410000 */
[----:B------:R-:W-:-:S02]  /*2840*/  HADD2.F32 R30, -RZ, R68.H0_H0 ;  /* 0x20000044ff1e7230 */ /* 0x000fc40000004100 */
        /* <DEDUP_REMOVED lines=21> */
.L_x_814:
[----:B------:R-:W-:Y:S01]  /*29a0*/  FMUL.FTZ R32, R30, R16 ;  /* 0x000000101e207220 */ /* 0x000fe20000410000 */
[----:B------:R-:W-:Y:S01]  /*29b0*/  FADD.FTZ R20, R20, R30 ;  /* 0x0000001e14147221 */ /* 0x000fe20000010000 */
[C---:B------:R-:W-:Y:S01]  /*29c0*/  FFMA.FTZ R21, R29.reuse, R30, R21 ;  /* 0x0000001e1d157223 */ /* 0x040fe20000010015 */
        /* <DEDUP_REMOVED lines=8> */
[----:B------:R-:W-:Y:S01]  /*2a50*/  FADD.FTZ R23, R23, R26 ;  /* 0x0000001a17177221 */ /* 0x000fe20000010000 */
[----:B------:R-:W-:Y:S01]  /*2a60*/  FADD.FTZ R31, R29, -UR14 ;  /* 0x8000000e1d1f7e21 */ /* 0x000fe20008010000 */
[----:B------:R-:W-:Y:S01]  /*2a70*/  FFMA.FTZ R28, R28, R25, R30 ;  /* 0x000000191c1c7223 */ /* 0x000fe2000001001e */
        /* <DEDUP_REMOVED lines=23> */
.L_x_815:
        /* <DEDUP_REMOVED lines=37> */
.L_x_816:
        /* <DEDUP_REMOVED lines=37> */
.L_x_817:
        /* <DEDUP_REMOVED lines=37> */
.L_x_818:
        /* <DEDUP_REMOVED lines=37> */
.L_x_819:
        /* <DEDUP_REMOVED lines=37> */
.L_x_820:
        /* <DEDUP_REMOVED lines=37> */
.L_x_821:
        /* <DEDUP_REMOVED lines=8> */
[----:B------:R-:W-:Y:S01]  /*3a50*/  FFMA.FTZ R25, R27, R26, R22 ;  /* 0x0000001a1b197223 */ /* 0x000fe20000010016 */
[----:B------:R-:W-:Y:S01]  /*3a60*/  FADD.FTZ R21, R23, R26 ;  /* 0x0000001a17157221 */ /* 0x000fe20000010000 */
[----:B------:R-:W-:Y:S01]  /*3a70*/  FFMA.FTZ R27, R27, R28, R29 ;  /* 0x0000001c1b1b7223 */ /* 0x000fe2000001001d */
[----:B------:R-:W-:Y:S01]  /*3a80*/  FADD.FTZ R29, R30, -UR14 ;  /* 0x8000000e1e1d7e21 */ /* 0x000fe20008010000 */
[----:B------:R-:W-:Y:S01]  /*3a90*/  FADD.FTZ R26, R32, -UR14 ;  /* 0x8000000e201a7e21 */ /* 0x000fe20008010000 */
[----:B------:R-:W-:Y:S01]  /*3aa0*/  FADD.FTZ R23, R34, R31 ;  /* 0x0000001f22177221 */ /* 0x000fe20000010000 */
        /* <DEDUP_REMOVED lines=23> */
.L_x_822:
[----:B------:R-:W-:Y:S01]  /*3c20*/  FADD.FTZ R33, R28, R23 ;  /* 0x000000171c217221 */ /* 0x000fe20000010000 */
[----:B------:R-:W-:Y:S01]  /*3c30*/  FMUL.FTZ R30, R31, R16 ;  /* 0x000000101f1e7220 */ /* 0x000fe20000410000 */
[----:B------:R-:W-:Y:S01]  /*3c40*/  FADD.FTZ R23, R20, R31 ;  /* 0x0000001f14177221 */ /* 0x000fe20000010000 */
[C---:B------:R-:W-:Y:S01]  /*3c50*/  FFMA.FTZ R31, R29.reuse, R31, R24 ;  /* 0x0000001f1d1f7223 */ /* 0x040fe20000010018 */
[--C-:B------:R-:W-:Y:S02]  /*3c60*/  HADD2.F32 R24, -RZ, R14.reuse.H0_H0 ;  /* 0x2000000eff187230 */ /* 0x100fe40000004100 */
[----:B------:R-:W-:Y:S01]  /*3c70*/  FFMA.FTZ R27, R29, R30, R27 ;  /* 0x0000001e1d1b7223 */ /* 0x000fe2000001001b */
[----:B------:R-:W-:Y:S02]  /*3c80*/  HADD2.F32 R28, -RZ, R14.H1_H1 ;  /* 0x3000000eff1c7230 */ /* 0x000fe40000004100 */
[----:B------:R-:W-:Y:S01]  /*3c90*/  FMUL.FTZ R20, R22, R17 ;  /* 0x0000001116147220 */ /* 0x000fe20000410000 */
[----:B------:R-:W-:Y:S01]  /*3ca0*/  FADD.FTZ R29, R33, R30 ;  /* 0x0000001e211d7221 */ /* 0x000fe20000010000 */
[----:B------:R-:W-:Y:S01]  /*3cb0*/  FADD.FTZ R24, R24, -UR14 ;  /* 0x8000000e18187e21 */ /* 0x000fe20008010000 */
[----:B------:R-:W-:Y:S01]  /*3cc0*/  FFMA.FTZ R25, R26, R22, R25 ;  /* 0x000000161a197223 */ /* 0x000fe20000010019 */
[----:B------:R-:W-:Y:S01]  /*3cd0*/  FADD.FTZ R30, R28, -UR14 ;  /* 0x8000000e1c1e7e21 */ /* 0x000fe20008010000 */
[----:B------:R-:W-:Y:S01]  /*3ce0*/  FFMA.FTZ R26, R26, R20, R27 ;  /* 0x000000141a1a7223 */ /* 0x000fe2000001001b */
        /* <DEDUP_REMOVED lines=24> */
.L_x_823:
[----:B------:R-:W-:Y:S01]  /*3e70*/  FMUL.FTZ R33, R28, R16 ;  /* 0x000000101c217220 */ /* 0x000fe20000410000 */
[----:B------:R-:W-:Y:S01]  /*3e80*/  FADD.FTZ R21, R21, R22 ;  /* 0x0000001615157221 */ /* 0x000fe20000010000 */
[C---:B------:R-:W-:Y:S01]  /*3e90*/  FFMA.FTZ R22, R29.reuse, R28, R31 ;  /* 0x0000001c1d167223 */ /* 0x040fe2000001001f */
[--C-:B------:R-:W-:Y:S02]  /*3ea0*/  HADD2.F32 R32, -RZ, R6.reuse.H1_H1 ;  /* 0x30000006ff207230 */ /* 0x100fe40000004100 */
[----:B------:R-:W-:Y:S01]  /*3eb0*/  FFMA.FTZ R29, R29, R33, R26 ;  /* 0x000000211d1d7223 */ /* 0x000fe2000001001a */
[----:B------:R-:W-:Y:S01]  /*3ec0*/  FADD.FTZ R26, R27, R33 ;  /* 0x000000211b1a7221 */ /* 0x000fe20000010000 */
[----:B------:R-:W-:Y:S02]  /*3ed0*/  HADD2.F32 R27, -RZ, R6.H0_H0 ;  /* 0x20000006ff1b7230 */ /* 0x000fe40000004100 */
[----:B------:R-:W-:Y:S01]  /*3ee0*/  FMUL.FTZ R31, R20, R17 ;  /* 0x00000011141f7220 */ /* 0x000fe20000410000 */
[----:B------:R-:W-:Y:S01]  /*3ef0*/  FADD.FTZ R23, R23, R28 ;  /* 0x0000001c17177221 */ /* 0x000fe20000010000 */
[----:B------:R-:W-:Y:S01]  /*3f00*/  FADD.FTZ R28, R32, -UR14 ;  /* 0x8000000e201c7e21 */ /* 0x000fe20008010000 */
[----:B------:R-:W-:Y:S01]  /*3f10*/  FADD.FTZ R27, R27, -UR14 ;  /* 0x8000000e1b1b7e21 */ /* 0x000fe20008010000 */
[----:B------:R-:W-:Y:S01]  /*3f20*/  FFMA.FTZ R30, R24, R31, R29 ;  /* 0x0000001f181e7223 */ /* 0x000fe2000001001d */
        /* <DEDUP_REMOVED lines=24> */
.L_x_824:
[----:B------:R-:W-:Y:S01]  /*40b0*/  FMUL.FTZ R32, R29, R16 ;  /* 0x000000101d207220 */ /* 0x000fe20000410000 */
[----:B------:R-:W-:-:S03]  /*40c0*/  FMUL.FTZ R34, R26, R17 ;  /* 0x000000111a227220 */ /* 0x000fc60000410000 */
[----:B------:R-:W-:Y:S01]  /*40d0*/  FADD.FTZ R35, R31, R32 ;  /* 0x000000201f237221 */ /* 0x000fe20000010000 */
[----:B------:R-:W-:Y:S01]  /*40e0*/  FFMA.FTZ R31, R24, R20, R25 ;  /* 0x00000014181f7223 */ /* 0x000fe20000010019 */
[--C-:B------:R-:W-:Y:S02]  /*40f0*/  HADD2.F32 R24, -RZ, R70.reuse.H0_H0 ;  /* 0x20000046ff187230 */ /* 0x100fe40000004100 */
[----:B------:R-:W-:Y:S01]  /*4100*/  FFMA.FTZ R33, R27, R32, R30 ;  /* 0x000000201b217223 */ /* 0x000fe2000001001e */
[----:B------:R-:W-:Y:S02]  /*4110*/  HADD2.F32 R25, -RZ, R70.H1_H1 ;  /* 0x30000046ff197230 */ /* 0x000fe40000004100 */
[----:B------:R-:W-:Y:S01]  /*4120*/  FADD.FTZ R24, R24, -UR14 ;  /* 0x8000000e18187e21 */ /* 0x000fe20008010000 */
[----:B------:R-:W-:Y:S02]  /*4130*/  FFMA.FTZ R32, R28, R34, R33 ;  /* 0x000000221c207223 */ /* 0x000fe40000010021 */
[----:B------:R-:W-:Y:S01]  /*4140*/  FADD.FTZ R25, R25, -UR14 ;  /* 0x8000000e19197e21 */ /* 0x000fe20008010000 */
[----:B------:R-:W-:Y:S01]  /*4150*/  FADD.FTZ R34, R34, R35 ;  /* 0x0000002322227221 */ /* 0x000fe20000010000 */
[----:B------:R-:W-:Y:S01]  /*4160*/  FMUL.FTZ R33, R24, UR17 ;  /* 0x0000001118217c20 */ /* 0x000fe20008410000 */
[----:B------:R-:W-:-:S02]  /*4170*/  HADD2.F32 R24, -RZ, R69.H1_H1 ;  /* 0x30000045ff187230 */ /* 0x000fc40000004100 */
[----:B------:R-:W-:Y:S01]  /*4180*/  FMUL.FTZ R30, R25, UR17 ;  /* 0x00000011191e7c20 */ /* 0x000fe20008410000 */
[----:B------:R-:W-:Y:S01]  /*4190*/  HADD2.F32 R25, -RZ, R69.H0_H0 ;  /* 0x20000045ff197230 */ /* 0x000fe20000004100 */
        /* <DEDUP_REMOVED lines=19> */
.L_x_825:
[----:B------:R-:W-:Y:S01]  /*42d0*/  FMUL.FTZ R35, R25, R16 ;  /* 0x0000001019237220 */ /* 0x000fe20000410000 */
[----:B------:R-:W-:Y:S01]  /*42e0*/  ISETP.GT.AND P0, PT, R0, 0x1e, PT ;  /* 0x0000001e0000780c */ /* 0x000fe20003f04270 */
[----:B------:R-:W0:Y:S01]  /*42f0*/  S2UR UR18, SR_CgaCtaId ;  /* 0x00000000001279c3 */ /* 0x000e220000008800 */
[----:B------:R-:W-:Y:S01]  /*4300*/  UMOV UR11, 0x400 ;  /* 0x00000400000b7882 */ /* 0x000fe20000000000 */
[----:B------:R-:W-:Y:S01]  /*4310*/  FFMA.FTZ R37, R33, R35, R32 ;  /* 0x0000002321257223 */ /* 0x000fe20000010020 */
[----:B------:R-:W-:Y:S01]  /*4320*/  FMUL.FTZ R32, R24, R17 ;  /* 0x0000001118207220 */ /* 0x000fe20000410000 */
[----:B------:R-:W-:Y:S01]  /*4330*/  FADD.FTZ R35, R34, R35 ;  /* 0x0000002322237221 */ /* 0x000fe20000010000 */
[----:B------:R-:W-:Y:S01]  /*4340*/  UIADD3 UR10, UR11, 0xd0, URZ ;  /* 0x000000d00b0a7890 */ /* 0x000fe2000fffe03f */
[----:B------:R-:W-:Y:S01]  /*4350*/  FADD.FTZ R21, R21, R20 ;  /* 0x0000001415157221 */ /* 0x000fe20000010000 */
[----:B------:R-:W-:Y:S01]  /*4360*/  FFMA.FTZ R36, R30, R32, R37 ;  /* 0x000000201e247223 */ /* 0x000fe20000010025 */
[----:B------:R-:W-:Y:S01]  /*4370*/  FADD.FTZ R37, R32, R35 ;  /* 0x0000002320257221 */ /* 0x000fe20000010000 */
[----:B------:R-:W-:Y:S01]  /*4380*/  FFMA.FTZ R20, R27, R29, R22 ;  /* 0x0000001d1b147223 */ /* 0x000fe20000010016 */
[----:B------:R-:W-:Y:S01]  /*4390*/  FADD.FTZ R22, R23, R29 ;  /* 0x0000001d17167221 */ /* 0x000fe20000010000 */
[----:B------:R-:W-:Y:S01]  /*43a0*/  ISETP.NE.AND P2, PT, R58, RZ, PT ;  /* 0x000000ff3a00720c */ /* 0x000fe20003f45270 */
[----:B------:R-:W1:Y:S01]  /*43b0*/  SHFL.DOWN PT, R35, R36, 0x1, 0x1f ;  /* 0x08201f0024237f89 */ /* 0x000e6200000e0000 */
[----:B------:R-:W-:Y:S01]  /*43c0*/  FFMA.FTZ R31, R28, R26, R31 ;  /* 0x0000001a1c1f7223 */ /* 0x000fe2000001001f */
[----:B------:R-:W-:Y:S01]  /*43d0*/  FADD.FTZ R23, R21, R26 ;  /* 0x0000001a15177221 */ /* 0x000fe20000010000 */
[----:B------:R-:W-:Y:S01]  /*43e0*/  FFMA.FTZ R20, R33, R25, R20 ;  /* 0x0000001921147223 */ /* 0x000fe20000010014 */
[----:B------:R-:W2:Y:S01]  /*43f0*/  SHFL.DOWN PT, R32, R37, 0x1, 0x1f ;  /* 0x08201f0025207f89 */ /* 0x000ea200000e0000 */
[----:B------:R-:W-:Y:S01]  /*4400*/  FFMA.FTZ R21, R30, R24, R31 ;  /* 0x000000181e157223 */ /* 0x000fe2000001001f */
[----:B------:R-:W-:Y:S01]  /*4410*/  FADD.FTZ R22, R22, R25 ;  /* 0x0000001916167221 */ /* 0x000fe20000010000 */
[----:B------:R-:W-:Y:S01]  /*4420*/  FADD.FTZ R23, R23, R24 ;  /* 0x0000001817177221 */ /* 0x000fe20000010000 */
[----:B------:R-:W-:Y:S01]  /*4430*/  BSSY B0, `(.L_x_826) ;  /* 0x0000052000007945 */ /* 0x000fe20003800000 */
        /* <DEDUP_REMOVED lines=48> */
[----:B-1----:R-:W-:Y:S01]  /*4740*/  FADD.FTZ R73, R73, R24 ;  /* 0x0000001849497221 */ /* 0x002fe20000010000 */
[----:B------:R-:W-:Y:S02]  /*4750*/  FADD.FTZ R24, R32, R25 ;  /* 0x0000001920187221 */ /* 0x000fe40000010000 */
[----:B------:R-:W1:Y:S01]  /*4760*/  LDS.128 R32, [UR10+0x70] ;  /* 0x0000700aff207984 */ /* 0x000e620008000c00 */
[----:B------:R-:W-:Y:S01]  /*4770*/  FADD.FTZ R73, R73, R26 ;  /* 0x0000001a49497221 */ /* 0x000fe20000010000 */
[----:B------:R-:W-:-:S03]  /*4780*/  FADD.FTZ R24, R24, R27 ;  /* 0x0000001b18187221 */ /* 0x000fc60000010000 */
[----:B--2---:R-:W-:Y:S01]  /*4790*/  FADD.FTZ R73, R73, R28 ;  /* 0x0000001c49497221 */ /* 0x004fe20000010000 */
[----:B------:R-:W-:-:S03]  /*47a0*/  FADD.FTZ R24, R24, R29 ;  /* 0x0000001d18187221 */ /* 0x000fc60000010000 */
[----:B------:R-:W-:Y:S01]  /*47b0*/  FADD.FTZ R73, R73, R30 ;  /* 0x0000001e49497221 */ /* 0x000fe20000010000 */
[----:B------:R-:W-:Y:S02]  /*47c0*/  FADD.FTZ R24, R24, R31 ;  /* 0x0000001f18187221 */ /* 0x000fe40000010000 */
[----:B------:R-:W2:Y:S01]  /*47d0*/  LDS.128 R28, [UR10+0x80] ;  /* 0x0000800aff1c7984 */ /* 0x000ea20008000c00 */
        /* <DEDUP_REMOVED lines=18> */
[----:B------:R-:W-:-:S03]  /*4900*/  FADD.FTZ R24, R24, R31 ;  /* 0x0000001f18187221 */ /* 0x000fc60000010000 */
[----:B-1----:R-:W-:Y:S01]  /*4910*/  FADD.FTZ R73, R73, R32 ;  /* 0x0000002049497221 */ /* 0x002fe20000010000 */
[----:B------:R-:W-:-:S03]  /*4920*/  FADD.FTZ R24, R24, R33 ;  /* 0x0000002118187221 */ /* 0x000fc60000010000 */
[----:B0-----:R-:W-:Y:S01]  /*4930*/  FADD.FTZ R36, R73, R34 ;  /* 0x0000002249247221 */ /* 0x001fe20000010000 */
[----:B------:R-:W-:-:S07]  /*4940*/  FADD.FTZ R37, R24, R35 ;  /* 0x0000002318257221 */ /* 0x000fce0000010000 */
.L_x_827:
[----:B------:R-:W-:Y:S05]  /*4950*/  BSYNC B0 ;  /* 0x0000000000007941 */ /* 0x000fea0003800000 */
.L_x_826:
        /* <DEDUP_REMOVED lines=20> */
[----:B-1----:R-:W-:Y:S01]  /*4aa0*/  FADD.FTZ R31, R31, R24 ;  /* 0x000000181f1f7221 */ /* 0x002fe20000010000 */
[----:B------:R-:W-:Y:S01]  /*4ab0*/  FADD.FTZ R30, R30, R25 ;  /* 0x000000191e1e7221 */ /* 0x000fe20000010000 */
[----:B------:R-:W-:Y:S01]  /*4ac0*/  FADD.FTZ R33, R29, R26 ;  /* 0x0000001a1d217221 */ /* 0x000fe20000010000 */
[----:B------:R-:W-:Y:S01]  /*4ad0*/  FADD.FTZ R32, R28, R27 ;  /* 0x0000001b1c207221 */ /* 0x000fe20000010000 */
[----:B--2---:R-:W-:Y:S01]  /*4ae0*/  FADD.FTZ R35, R31, R20 ;  /* 0x000000141f237221 */ /* 0x004fe20000010000 */
[----:B------:R-:W-:Y:S01]  /*4af0*/  FADD.FTZ R20, R30, R21 ;  /* 0x000000151e147221 */ /* 0x000fe20000010000 */
[----:B------:R-:W-:Y:S01]  /*4b00*/  LDS.128 R24, [R72+0x930] ;  /* 0x0009300048187984 */ /* 0x000fe20000000c00 */
[----:B------:R-:W-:Y:S01]  /*4b10*/  FADD.FTZ R33, R33, R22 ;  /* 0x0000001621217221 */ /* 0x000fe20000010000 */
[----:B------:R-:W-:-:S02]  /*4b20*/  FADD.FTZ R32, R32, R23 ;  /* 0x0000001720207221 */ /* 0x000fc40000010000 */
[----:B------:R-:W1:Y:S02]  /*4b30*/  LDS.128 R28, [R72+0x7e0] ;  /* 0x0007e000481c7984 */ /* 0x000e640000000c00 */
[----:B-1----:R-:W-:Y:S01]  /*4b40*/  FADD.FTZ R35, R35, R28 ;  /* 0x0000001c23237221 */ /* 0x002fe20000010000 */
[----:B------:R-:W-:Y:S01]  /*4b50*/  FADD.FTZ R20, R20, R29 ;  /* 0x0000001d14147221 */ /* 0x000fe20000010000 */
[----:B------:R-:W-:Y:S01]  /*4b60*/  FADD.FTZ R33, R33, R30 ;  /* 0x0000001e21217221 */ /* 0x000fe20000010000 */
[----:B------:R-:W-:Y:S01]  /*4b70*/  FADD.FTZ R32, R32, R31 ;  /* 0x0000001f20207221 */ /* 0x000fe20000010000 */
[----:B------:R-:W-:Y:S01]  /*4b80*/  FADD.FTZ R35, R35, R24 ;  /* 0x0000001823237221 */ /* 0x000fe20000010000 */
[----:B------:R-:W1:Y:S01]  /*4b90*/  LDS.128 R28, [R72+0xa80] ;  /* 0x000a8000481c7984 */ /* 0x000e620000000c00 */
[----:B------:R-:W-:Y:S01]  /*4ba0*/  FADD.FTZ R24, R20, R25 ;  /* 0x0000001914187221 */ /* 0x000fe20000010000 */
[----:B------:R-:W-:Y:S01]  /*4bb0*/  FADD.FTZ R33, R33, R26 ;  /* 0x0000001a21217221 */ /* 0x000fe20000010000 */
[----:B------:R-:W-:Y:S01]  /*4bc0*/  FADD.FTZ R32, R32, R27 ;  /* 0x0000001b20207221 */ /* 0x000fe20000010000 */
        /* <DEDUP_REMOVED lines=102> */
[----:B------:R-:W-:-:S02]  /*5230*/  FADD.FTZ R35, R35, R28 ;  /* 0x0000001c23237221 */ /* 0x000fc40000010000 */
[----:B------:R-:W1:Y:S01]  /*5240*/  LDS.128 R24, [R72+0x2760] ;  /* 0x0027600048187984 */ /* 0x000e620000000c00 */
[----:B------:R-:W-:Y:S01]  /*5250*/  FADD.FTZ R33, R33, R30 ;  /* 0x0000001e21217221 */ /* 0x000fe20000010000 */
[----:B------:R-:W-:Y:S01]  /*5260*/  FADD.FTZ R34, R34, R31 ;  /* 0x0000001f22227221 */ /* 0x000fe20000010000 */
[----:B--2---:R-:W-:Y:S01]  /*5270*/  FADD.FTZ R35, R35, R20 ;  /* 0x0000001423237221 */ /* 0x004fe20000010000 */
[----:B------:R-:W2:Y:S01]  /*5280*/  LDS.128 R28, [R72+0x28b0] ;  /* 0x0028b000481c7984 */ /* 0x000ea20000000c00 */
[----:B------:R-:W-:Y:S01]  /*5290*/  FADD.FTZ R32, R32, R21 ;  /* 0x0000001520207221 */ /* 0x000fe20000010000 */
        /* <DEDUP_REMOVED lines=8> */
[----:B------:R-:W-:Y:S01]  /*5320*/  FADD.FTZ R22, R33, R30 ;  /* 0x0000001e21167221 */ /* 0x000fe20000010000 */
[----:B------:R-:W-:-:S07]  /*5330*/  FADD.FTZ R23, R34, R31 ;  /* 0x0000001f22177221 */ /* 0x000fce0000010000 */
.L_x_829:
[----:B------:R-:W-:Y:S05]  /*5340*/  BSYNC B0 ;  /* 0x0000000000007941 */ /* 0x000fea0003800000 */
.L_x_828:
        /* <DEDUP_REMOVED lines=20> */
.L_x_831:
[----:B------:R-:W-:Y:S05]  /*5490*/  BSYNC B0 ;  /* 0x0000000000007941 */ /* 0x000fea0003800000 */
.L_x_830:
[----:B------:R-:W-:Y:S05]  /*54a0*/  @!P0 BRA `(.L_x_832) ;  /* 0x0000001000908947 */ /* 0x000fea0003800000 */
[----:B--2---:R-:W1:Y:S01]  /*54b0*/  LDC R30, c[0x0][0x10] ;  /* 0x00000400ff1e7b82 */ /* 0x004e620000000800 */
[----:B------:R-:W2:Y:S01]  /*54c0*/  S2R R29, SR_CTAID.Y ;  /* 0x00000000001d7919 */ /* 0x000ea20000002600 */
        /* <DEDUP_REMOVED lines=31> */
.L_x_834:
[----:B------:R-:W2:Y:S04]  /*56c0*/  LDG.E.STRONG.GPU R22, desc[UR12][R20.64] ;  /* 0x0000000c14167981 */ /* 0x000ea8000c1ef900 */
[----:B--2---:R-:W-:Y:S01]  /*56d0*/  CCTL.IVALL ;  /* 0x00000000ff00798f */ /* 0x004fe20002000000 */
[----:B------:R-:W-:Y:S05]  /*56e0*/  YIELD ;  /* 0x0000000000007946 */ /* 0x000fea0003800000 */
[----:B------:R-:W-:-:S13]  /*56f0*/  ISETP.NE.AND P0, PT, R22, R25, PT ;  /* 0x000000191600720c */ /* 0x000fda0003f05270 */
[----:B------:R-:W-:Y:S05]  /*5700*/  @P0 BRA `(.L_x_834) ;  /* 0xfffffffc00ec0947 */ /* 0x000fea000383ffff */
.L_x_833:
        /* <DEDUP_REMOVED lines=17> */
.L_x_838:
        /* <DEDUP_REMOVED lines=11> */
[----:B0-----:R-:W-:Y:S01]  /*58d0*/  @!P6 FADD.FTZ R36, R36, R20 ;  /* 0x000000142424e221 */ /* 0x001fe20000010000 */
[----:B------:R-:W-:Y:S01]  /*58e0*/  @!P6 FADD.FTZ R37, R37, R21 ;  /* 0x000000152525e221 */ /* 0x000fe20000010000 */
[----:B------:R-:W-:Y:S01]  /*58f0*/  ISETP.EQ.OR P6, PT, R24, UR16, P2 ;  /* 0x0000001018007c0c */ /* 0x000fe200097c2670 */
[----:B------:R-:W-:-:S04]  /*5900*/  @!P4 IMAD.WIDE.U32 R20, R23, 0x8, R34 ;  /* 0x000000081714c825 */ /* 0x000fc800078e0022 */
[----:B------:R-:W-:Y:S02]  /*5910*/  @!P5 IMAD.WIDE.U32 R22, R25, 0x8, R34 ;  /* 0x000000081916d825 */ /* 0x000fe400078e0022 */
[----:B------:R-:W2:Y:S04]  /*5920*/  @!P4 LDG.E.64 R20, desc[UR12][R20.64] ;  /* 0x0000000c1414c981 */ /* 0x000ea8000c1e1b00 */
[----:B------:R-:W3:Y:S02]  /*5930*/  @!P5 LDG.E.64 R22, desc[UR12][R22.64] ;  /* 0x0000000c1616d981 */ /* 0x000ee4000c1e1b00 */
[----:B------:R-:W-:-:S04]  /*5940*/  @!P6 IMAD R25, R30, R24, R29 ;  /* 0x000000181e19e224 */ /* 0x000fc800078e021d */
        /* <DEDUP_REMOVED lines=96> */
.L_x_837:
[----:B------:R-:W-:-:S13]  /*5f50*/  ISETP.GT.AND P4, PT, R31, 0x4, PT ;  /* 0x000000041f00780c */ /* 0x000fda0003f84270 */
[----:B------:R-:W-:Y:S05]  /*5f60*/  @!P4 BRA `(.L_x_839) ;  /* 0x0000000000ecc947 */ /* 0x000fea0003800000 */
[C---:B------:R-:W-:Y:S02]  /*5f70*/  ISETP.EQ.OR P0, PT, R32.reuse, UR16, P2 ;  /* 0x0000001020007c0c */ /* 0x040fe40009702670 */
[C---:B------:R-:W-:Y:S02]  /*5f80*/  IADD3 R23, R32.reuse, 0x1, RZ ;  /* 0x0000000120177810 */ /* 0x040fe40007ffe0ff */
[C---:B------:R-:W-:Y:S02]  /*5f90*/  IADD3 R25, R32.reuse, 0x2, RZ ;  /* 0x0000000220197810 */ /* 0x040fe40007ffe0ff */
[----:B------:R-:W-:Y:S02]  /*5fa0*/  ISETP.EQ.OR P6, PT, R23, UR16, P2 ;  /* 0x0000001017007c0c */ /* 0x000fe400097c2670 */
[----:B------:R-:W-:Y:S02]  /*5fb0*/  ISETP.EQ.OR P5, PT, R25, UR16, P2 ;  /* 0x0000001019007c0c */ /* 0x000fe400097a2670 */
[----:B------:R-:W-:-:S03]  /*5fc0*/  IADD3 R26, R32, 0x3, RZ ;  /* 0x00000003201a7810 */ /* 0x000fc60007ffe0ff */
[----:B------:R-:W-:Y:S01]  /*5fd0*/  @!P0 IMAD R21, R32, R30, R29 ;  /* 0x0000001e20158224 */ /* 0x000fe200078e021d */
[----:B------:R-:W-:-:S03]  /*5fe0*/  ISETP.EQ.OR P4, PT, R26, UR16, P2 ;  /* 0x000000101a007c0c */ /* 0x000fc60009782670 */
[----:B------:R-:W-:-:S04]  /*5ff0*/  @!P0 IMAD.WIDE.U32 R20, R21, 0x8, R34 ;  /* 0x0000000815148825 */ /* 0x000fc800078e0022 */
[C-C-:B------:R-:W-:Y:S02]  /*6000*/  @!P6 IMAD R23, R30.reuse, R23, R29.reuse ;  /* 0x000000171e17e224 */ /* 0x140fe400078e021d */
[----:B------:R-:W-:Y:S01]  /*6010*/  @!P5 IMAD R25, R30, R25, R29 ;  /* 0x000000191e19d224 */ /* 0x000fe200078e021d */
[----:B------:R-:W0:Y:S01]  /*6020*/  @!P0 LDG.E.64 R20, desc[UR12][R20.64] ;  /* 0x0000000c14148981 */ /* 0x000e22000c1e1b00 */
        /* <DEDUP_REMOVED lines=8> */
[----:B0-----:R-:W-:Y:S01]  /*60b0*/  @!P0 FADD.FTZ R36, R36, R20 ;  /* 0x0000001424248221 */ /* 0x001fe20000010000 */
[----:B------:R-:W-:Y:S02]  /*60c0*/  @!P0 FADD.FTZ R37, R37, R21 ;  /* 0x0000001525258221 */ /* 0x000fe40000010000 */
[----:B------:R-:W-:Y:S01]  /*60d0*/  ISETP.EQ.OR P0, PT, R32, UR16, P2 ;  /* 0x0000001020007c0c */ /* 0x000fe20009702670 */
[----:B--2---:R-:W-:Y:S01]  /*60e0*/  @!P6 FADD.FTZ R36, R36, R22 ;  /* 0x000000162424e221 */ /* 0x004fe20000010000 */
[----:B------:R-:W-:Y:S01]  /*60f0*/  @!P6 FADD.FTZ R37, R37, R23 ;  /* 0x000000172525e221 */ /* 0x000fe20000010000 */
[----:B------:R-:W-:Y:S02]  /*6100*/  IADD3 R23, R32, 0x1, RZ ;  /* 0x0000000120177810 */ /* 0x000fe40007ffe0ff */
[----:B---3--:R-:W-:Y:S01]  /*6110*/  @!P5 FADD.FTZ R36, R36, R24 ;  /* 0x000000182424d221 */ /* 0x008fe20000010000 */
[----:B------:R-:W-:Y:S01]  /*6120*/  IADD3 R22, R32, 0x2, RZ ;  /* 0x0000000220167810 */ /* 0x000fe20007ffe0ff */
[----:B------:R-:W-:Y:S01]  /*6130*/  @!P5 FADD.FTZ R37, R37, R25 ;  /* 0x000000192525d221 */ /* 0x000fe20000010000 */
[----:B------:R-:W-:-:S05]  /*6140*/  ISETP.EQ.OR P5, PT, R23, UR16, P2 ;  /* 0x0000001017007c0c */ /* 0x000fca00097a2670 */
[----:B------:R-:W-:Y:S01]  /*6150*/  @!P0 IMAD R21, R30, R32, R29 ;  /* 0x000000201e158224 */ /* 0x000fe200078e021d */
[----:B------:R-:W-:Y:S02]  /*6160*/  ISETP.EQ.OR P6, PT, R22, UR16, P2 ;  /* 0x0000001016007c0c */ /* 0x000fe400097c2670 */
[----:B------:R-:W-:Y:S01]  /*6170*/  IADD3 R24, R32, 0x3, RZ ;  /* 0x0000000320187810 */ /* 0x000fe20007ffe0ff */
[----:B----4-:R-:W-:Y:S01]  /*6180*/  @!P4 FADD.FTZ R36, R36, R26 ;  /* 0x0000001a2424c221 */ /* 0x010fe20000010000 */
[----:B------:R-:W-:Y:S01]  /*6190*/  @!P4 FADD.FTZ R37, R37, R27 ;  /* 0x0000001b2525c221 */ /* 0x000fe20000010000 */
[----:B------:R-:W-:Y:S01]  /*61a0*/  @!P0 IMAD.WIDE.U32 R20, R21, 0x8, R34 ;  /* 0x0000000815148825 */ /* 0x000fe200078e0022 */
[----:B------:R-:W-:-:S03]  /*61b0*/  ISETP.EQ.OR P4, PT, R24, UR16, P2 ;  /* 0x0000001018007c0c */ /* 0x000fc60009782670 */
[C-C-:B------:R-:W-:Y:S02]  /*61c0*/  @!P5 IMAD R23, R30.reuse, R23, R29.reuse ;  /* 0x000000171e17d224 */ /* 0x140fe400078e021d */
[----:B------:R-:W2:Y:S02]  /*61d0*/  @!P0 LDG.E.64 R20, desc[UR12][R20.64] ;  /* 0x0000000c14148981 */ /* 0x000ea4000c1e1b00 */
[----:B------:R-:W-:Y:S02]  /*61e0*/  @!P6 IMAD R25, R30, R22, R29 ;  /* 0x000000161e19e224 */ /* 0x000fe400078e021d */
[----:B------:R-:W-:-:S04]  /*61f0*/  @!P5 IMAD.WIDE.U32 R22, R23, 0x8, R34 ;  /* 0x000000081716d825 */ /* 0x000fc800078e0022 */
[----:B------:R-:W-:Y:S02]  /*6200*/  @!P4 IMAD R27, R30, R24, R29 ;  /* 0x000000181e1bc224 */ /* 0x000fe400078e021d */
[--C-:B------:R-:W-:Y:S01]  /*6210*/  @!P6 IMAD.WIDE.U32 R24, R25, 0x8, R34.reuse ;  /* 0x000000081918e825 */ /* 0x100fe200078e0022 */
[----:B------:R-:W3:Y:S03]  /*6220*/  @!P5 LDG.E.64 R22, desc[UR12][R22.64] ;  /* 0x0000000c1616d981 */ /* 0x000ee6000c1e1b00 */
[----:B------:R-:W-:Y:S02]  /*6230*/  @!P4 IMAD.WIDE.U32 R26, R27, 0x8, R34 ;  /* 0x000000081b1ac825 */ /* 0x000fe400078e0022 */
[----:B------:R-:W4:Y:S04]  /*6240*/  @!P6 LDG.E.64 R24, desc[UR12][R24.64] ;  /* 0x0000000c1818e981 */ /* 0x000f28000c1e1b00 */
[----:B------:R-:W5:Y:S01]  /*6250*/  @!P4 LDG.E.64 R26, desc[UR12][R26.64] ;  /* 0x0000000c1a1ac981 */ /* 0x000f62000c1e1b00 */
[----:B------:R-:W-:-:S02]  /*6260*/  IADD3 R31, R31, -0x4, RZ ;  /* 0xfffffffc1f1f7810 */ /* 0x000fc40007ffe0ff */
[----:B------:R-:W-:Y:S02]  /*6270*/  IADD3 R32, R32, 0x4, RZ ;  /* 0x0000000420207810 */ /* 0x000fe40007ffe0ff */
[----:B------:R-:W-:Y:S01]  /*6280*/  IADD3 R31, R31, -0x4, RZ ;  /* 0xfffffffc1f1f7810 */ /* 0x000fe20007ffe0ff */
[----:B--2---:R-:W-:Y:S01]  /*6290*/  @!P0 FADD.FTZ R36, R36, R20 ;  /* 0x0000001424248221 */ /* 0x004fe20000010000 */
[----:B------:R-:W-:Y:S01]  /*62a0*/  @!P0 FADD.FTZ R37, R37, R21 ;  /* 0x0000001525258221 */ /* 0x000fe20000010000 */
[----:B------:R-:W-:Y:S02]  /*62b0*/  PLOP3.LUT P0, PT, PT, PT, PT, 0x8, 0x0 ;  /* 0x000000000000781c */ /* 0x000fe40003f0e170 */
[----:B---3--:R-:W-:Y:S01]  /*62c0*/  @!P5 FADD.FTZ R36, R36, R22 ;  /* 0x000000162424d221 */ /* 0x008fe20000010000 */
[----:B------:R-:W-:-:S03]  /*62d0*/  @!P5 FADD.FTZ R37, R37, R23 ;  /* 0x000000172525d221 */ /* 0x000fc60000010000 */
[----:B----4-:R-:W-:Y:S01]  /*62e0*/  @!P6 FADD.FTZ R36, R36, R24 ;  /* 0x000000182424e221 */ /* 0x010fe20000010000 */
[----:B------:R-:W-:-:S03]  /*62f0*/  @!P6 FADD.FTZ R37, R37, R25 ;  /* 0x000000192525e221 */ /* 0x000fc60000010000 */
[----:B-----5:R-:W-:Y:S01]  /*6300*/  @!P4 FADD.FTZ R36, R36, R26 ;  /* 0x0000001a2424c221 */ /* 0x020fe20000010000 */
[----:B------:R-:W-:-:S07]  /*6310*/  @!P4 FADD.FTZ R37, R37, R27 ;  /* 0x0000001b2525c221 */ /* 0x000fce0000010000 */
.L_x_839:
[----:B------:R-:W-:-:S13]  /*6320*/  ISETP.NE.OR P0, PT, R31, RZ, P0 ;  /* 0x000000ff1f00720c */ /* 0x000fda0000705670 */
[----:B------:R-:W-:Y:S05]  /*6330*/  @!P0 BRA `(.L_x_835) ;  /* 0x00000000007c8947 */ /* 0x000fea0003800000 */
.L_x_836:
        /* <DEDUP_REMOVED lines=10> */
[----:B------:R-:W0:Y:S01]  /*63e0*/  @!P5 LDG.E.64 R20, desc[UR12][R20.64] ;  /* 0x0000000c1414d981 */ /* 0x000e22000c1e1b00 */
        /* <DEDUP_REMOVED lines=8> */
[----:B------:R-:W-:Y:S02]  /*6470*/  IADD3 R31, R31, -0x4, RZ ;  /* 0xfffffffc1f1f7810 */ /* 0x000fe40007ffe0ff */
[----:B------:R-:W-:Y:S01]  /*6480*/  IADD3 R32, R32, 0x4, RZ ;  /* 0x0000000420207810 */ /* 0x000fe20007ffe0ff */
[----:B0-----:R-:W-:Y:S01]  /*6490*/  @!P5 FADD.FTZ R36, R36, R20 ;  /* 0x000000142424d221 */ /* 0x001fe20000010000 */
[----:B------:R-:W-:Y:S01]  /*64a0*/  @!P5 FADD.FTZ R37, R37, R21 ;  /* 0x000000152525d221 */ /* 0x000fe20000010000 */
[----:B------:R-:W-:Y:S02]  /*64b0*/  ISETP.NE.AND P5, PT, R31, RZ, PT ;  /* 0x000000ff1f00720c */ /* 0x000fe40003fa5270 */
[----:B--2---:R-:W-:Y:S01]  /*64c0*/  @!P6 FADD.FTZ R36, R36, R22 ;  /* 0x000000162424e221 */ /* 0x004fe20000010000 */
[----:B------:R-:W-:-:S03]  /*64d0*/  @!P6 FADD.FTZ R37, R37, R23 ;  /* 0x000000172525e221 */ /* 0x000fc60000010000 */
[----:B---3--:R-:W-:Y:S01]  /*64e0*/  @!P4 FADD.FTZ R36, R36, R24 ;  /* 0x000000182424c221 */ /* 0x008fe20000010000 */
[----:B------:R-:W-:-:S03]  /*64f0*/  @!P4 FADD.FTZ R37, R37, R25 ;  /* 0x000000192525c221 */ /* 0x000fc60000010000 */
[----:B----4-:R-:W-:Y:S01]  /*6500*/  @!P0 FADD.FTZ R36, R36, R26 ;  /* 0x0000001a24248221 */ /* 0x010fe20000010000 */
[----:B------:R-:W-:Y:S02]  /*6510*/  @!P0 FADD.FTZ R37, R37, R27 ;  /* 0x0000001b25258221 */ /* 0x000fe40000010000 */
[----:B------:R-:W-:Y:S05]  /*6520*/  @P5 BRA `(.L_x_836) ;  /* 0xfffffffc00845947 */ /* 0x000fea000383ffff */
.L_x_835:
        /* <DEDUP_REMOVED lines=11> */
.L_x_841:
[----:B------:R-:W-:Y:S05]  /*65e0*/  BSYNC B0 ;  /* 0x0000000000007941 */ /* 0x000fea0003800000 */
.L_x_840:
        /* <DEDUP_REMOVED lines=16> */
.L_x_832:
[----:B------:R-:W1:Y:S01]  /*66f0*/  S2UR UR11, SR_CgaCtaId ;  /* 0x00000000000b79c3 */ /* 0x000e620000008800 */
[----:B------:R-:W-:Y:S01]  /*6700*/  UMOV UR10, 0x400 ;  /* 0x00000400000a7882 */ /* 0x000fe20000000000 */
[----:B------:R-:W-:Y:S01]  /*6710*/  ULDC UR19, c[0x0][0x2bc] ;  /* 0x0000af0000137ab9 */ /* 0x000fe20000000800 */
[----:B------:R-:W-:Y:S01]  /*6720*/  HADD2.F32 R25, -RZ, R60.H0_H0 ;  /* 0x2000003cff197230 */ /* 0x000fe20000004100 */
[----:B-1----:R-:W-:-:S09]  /*6730*/  ULEA UR10, UR11, UR10, 0x18 ;  /* 0x0000000a0b0a7291 */ /* 0x002fd2000f8ec03f */
[----:B------:R-:W-:Y:S01]  /*6740*/  @!P2 STS.64 [UR10+0xc8], R36 ;  /* 0x0000c824ff00a988 */ /* 0x000fe20008000a0a */
[----:B------:R-:W-:Y:S06]  /*6750*/  BAR.SYNC.DEFER_BLOCKING 0x0 ;  /* 0x0000000000007b1d */ /* 0x000fec0000010000 */
[----:B--2---:R-:W1:Y:S01]  /*6760*/  LDS.64 R20, [UR10+0xc8] ;  /* 0x0000c80aff147984 */ /* 0x004e620008000a00 */
[----:B------:R-:W-:Y:S02]  /*6770*/  ULDC.64 UR10, c[0x0][0x290] ;  /* 0x0000a400000a7ab9 */ /* 0x000fe40000000a00 */
[----:B------:R-:W-:-:S04]  /*6780*/  ISETP.GE.U32.AND P0, PT, R56, UR10, PT ;  /* 0x0000000a38007c0c */ /* 0x000fc8000bf06070 */
[----:B------:R-:W-:Y:S01]  /*6790*/  ISETP.GE.AND.EX P0, PT, R7, UR11, PT, P0 ;  /* 0x0000000b07007c0c */ /* 0x000fe2000bf06300 */
[----:B-1----:R-:W-:Y:S01]  /*67a0*/  FMUL.FTZ R22, R20, UR19 ;  /* 0x0000001314167c20 */ /* 0x002fe20008410000 */
[--C-:B------:R-:W-:Y:S02]  /*67b0*/  HADD2.F32 R20, -RZ, R52.reuse.H0_H0 ;  /* 0x20000034ff147230 */ /* 0x100fe40000004100 */
[----:B------:R-:W-:Y:S01]  /*67c0*/  FMUL.FTZ R24, R21, UR19 ;  /* 0x0000001315187c20 */ /* 0x000fe20008410000 */
[----:B------:R-:W-:Y:S01]  /*67d0*/  HADD2.F32 R52, -RZ, R52.H1_H1 ;  /* 0x30000034ff347230 */ /* 0x000fe20000004100 */
[----:B------:R-:W-:Y:S01]  /*67e0*/  R2UR UR18, R22 ;  /* 0x00000000161272ca */ /* 0x000fe200000e0000 */
[----:B------:R-:W-:Y:S01]  /*67f0*/  FADD.FTZ R20, R20, -UR14 ;  /* 0x8000000e14147e21 */ /* 0x000fe20008010000 */
[--C-:B------:R-:W-:Y:S02]  /*6800*/  HADD2.F32 R21, -RZ, R62.reuse.H0_H0 ;  /* 0x2000003eff157230 */ /* 0x100fe40000004100 */
[----:B------:R-:W-:Y:S01]  /*6810*/  FADD.FTZ R52, R52, -UR14 ;  /* 0x8000000e34347e21 */ /* 0x000fe20008010000 */
[----:B------:R-:W-:-:S02]  /*6820*/  HADD2.F32 R62, -RZ, R62.H1_H1 ;  /* 0x3000003eff3e7230 */ /* 0x000fc40000004100 */
[----:B------:R-:W-:Y:S01]  /*6830*/  FMUL.FTZ R35, R20, UR17 ;  /* 0x0000001114237c20 */ /* 0x000fe20008410000 */
[----:B------:R-:W-:Y:S01]  /*6840*/  FMUL.FTZ R52, R52, UR17 ;  /* 0x0000001134347c20 */ /* 0x000fe20008410000 */
[----:B------:R-:W-:Y:S06]  /*6850*/  @!P3 BRA `(.L_x_842) ;  /* 0x000000000048b947 */ /* 0x000fec0003800000 */
[----:B------:R-:W-:Y:S01]  /*6860*/  FFMA.FTZ R20, R35, R16, R18 ;  /* 0x0000001023147223 */ /* 0x000fe20000010012 */
[----:B------:R-:W-:-:S03]  /*6870*/  FFMA.FTZ R22, R52, R17, R19 ;  /* 0x0000001134167223 */ /* 0x000fc60000010013 */
[----:B------:R-:W-:Y:S01]  /*6880*/  FMUL.FTZ R23, R20, -1.4426950216293334961 ;  /* 0xbfb8aa3b14177820 */ /* 0x000fe20000410000 */
[----:B------:R-:W-:-:S05]  /*6890*/  FMUL.FTZ R27, R22, -1.4426950216293334961 ;  /* 0xbfb8aa3b161b7820 */ /* 0x000fca0000410000 */
[----:B------:R-:W1:Y:S08]  /*68a0*/  MUFU.EX2 R23, R23 ;  /* 0x0000001700177308 */ /* 0x000e700000000800 */
[----:B------:R-:W2:Y:S01]  /*68b0*/  MUFU.EX2 R27, R27 ;  /* 0x0000001b001b7308 */ /* 0x000ea20000000800 */
[----:B-1----:R-:W-:-:S07]  /*68c0*/  FADD.FTZ R26, R23, 1 ;  /* 0x3f800000171a7421 */ /* 0x002fce0000010000 */
[----:B------:R-:W1:Y:S01]  /*68d0*/  MUFU.RCP R26, R26 ;  /* 0x0000001a001a7308 */ /* 0x000e620000001000 */
[----:B--2---:R-:W-:-:S07]  /*68e0*/  FADD.FTZ R28, R27, 1 ;  /* 0x3f8000001b1c7421 */ /* 0x004fce0000010000 */
[----:B------:R-:W2:Y:S01]  /*68f0*/  MUFU.RCP R29, R28 ;  /* 0x0000001c001d7308 */ /* 0x000ea20000001000 */
[----:B-1----:R-:W-:Y:S01]  /*6900*/  FADD.FTZ R31, -R26, 1 ;  /* 0x3f8000001a1f7421 */ /* 0x002fe20000010100 */
[----:B------:R-:W-:-:S03]  /*6910*/  FMUL.FTZ R21, R21, R26 ;  /* 0x0000001a15157220 */ /* 0x000fc60000410000 */
[----:B------:R-:W-:Y:S01]  /*6920*/  FFMA.FTZ R20, R20, R31, 1 ;  /* 0x3f80000014147423 */ /* 0x000fe2000001001f */
[----:B--2---:R-:W-:Y:S01]  /*6930*/  FADD.FTZ R33, -R29, 1 ;  /* 0x3f8000001d217421 */ /* 0x004fe20000010100 */
[----:B------:R-:W-:Y:S02]  /*6940*/  FMUL.FTZ R62, R62, R29 ;  /* 0x0000001d3e3e7220 */ /* 0x000fe40000410000 */
[----:B------:R-:W-:Y:S01]  /*6950*/  FMUL.FTZ R21, R21, R20 ;  /* 0x0000001415157220 */ /* 0x000fe20000410000 */
[----:B------:R-:W-:-:S04]  /*6960*/  FFMA.FTZ R33, R22, R33, 1 ;  /* 0x3f80000016217423 */ /* 0x000fc80000010021 */
[----:B------:R-:W-:-:S07]  /*6970*/  FMUL.FTZ R62, R62, R33 ;  /* 0x000000213e3e7220 */ /* 0x000fce0000410000 */
.L_x_842:
[----:B------:R-:W-:Y:S04]  /*6980*/  BSSY B0, `(.L_x_843) ;  /* 0x0000014000007945 */ /* 0x000fe80003800000 */
[----:B------:R-:W-:Y:S05]  /*6990*/  @!P1 BRA `(.L_x_844) ;  /* 0x0000000000489947 */ /* 0x000fea0003800000 */
        /* <DEDUP_REMOVED lines=15> */
[----:B------:R-:W-:Y:S02]  /*6a90*/  F2FP.F16.F32.PACK_AB R21, R26, R27 ;  /* 0x0000001b1a15723e */ /* 0x000fe400000000ff */
[----:B------:R-:W-:-:S05]  /*6aa0*/  LEA.HI.X R23, R20, UR21, R29, 0x1, P2 ;  /* 0x0000001514177c11 */ /* 0x000fca00090f0c1d */
[----:B------:R1:W-:Y:S02]  /*6ab0*/  STG.E desc[UR12][R22.64], R21 ;  /* 0x0000001516007986 */ /* 0x0003e4000c10190c */
.L_x_844:
[----:B------:R-:W-:Y:S05]  /*6ac0*/  BSYNC B0 ;  /* 0x0000000000007941 */ /* 0x000fea0003800000 */
.L_x_843:
[----:B------:R-:W-:Y:S02]  /*6ad0*/  HADD2.F32 R60, -RZ, R60.H1_H1 ;  /* 0x3000003cff3c7230 */ /* 0x000fe40000004100 */
[----:B-1----:R-:W-:Y:S01]  /*6ae0*/  FADD.FTZ R22, R25, -UR14 ;  /* 0x8000000e19167e21 */ /* 0x002fe20008010000 */
[----:B------:R-:W-:Y:S01]  /*6af0*/  HADD2.F32 R25, -RZ, R63.H0_H0 ;  /* 0x2000003fff197230 */ /* 0x000fe20000004100 */
[----:B------:R-:W-:Y:S01]  /*6b00*/  ISETP.GT.U32.OR P0, PT, R58, 0x29f, P0 ;  /* 0x0000029f3a00780c */ /* 0x000fe20000704470 */
[--C-:B------:R-:W-:Y:S02]  /*6b10*/  HADD2.F32 R21, -RZ, R61.reuse.H0_H0 ;  /* 0x2000003dff157230 */ /* 0x100fe40000004100 */
[----:B------:R-:W-:Y:S01]  /*6b20*/  FADD.FTZ R60, R60, -UR14 ;  /* 0x8000000e3c3c7e21 */ /* 0x000fe20008010000 */
[----:B------:R-:W-:Y:S02]  /*6b30*/  HADD2.F32 R20, -RZ, R61.H1_H1 ;  /* 0x3000003dff147230 */ /* 0x000fe40000004100 */
        /* <DEDUP_REMOVED lines=22> */
.L_x_845:
[----:B------:R-:W-:Y:S04]  /*6ca0*/  BSSY B0, `(.L_x_846) ;  /* 0x0000014000007945 */ /* 0x000fe80003800000 */
[----:B------:R-:W-:Y:S05]  /*6cb0*/  @P0 BRA `(.L_x_847) ;  /* 0x0000000000480947 */ /* 0x000fea0003800000 */
[--C-:B------:R-:W-:Y:S01]  /*6cc0*/  FFMA.FTZ R22, R35, UR18, R24.reuse ;  /* 0x0000001223167c23 */ /* 0x100fe20008010018 */
[----:B------:R-:W-:Y:S01]  /*6cd0*/  FFMA.FTZ R23, R60, UR18, R24 ;  /* 0x000000123c177c23 */ /* 0x000fe20008010018 */
        /* <DEDUP_REMOVED lines=10> */
[----:B------:R-:W-:-:S03]  /*6d80*/  ULDC.64 UR20, c[0x0][0x210] ;  /* 0x0000840000147ab9 */ /* 0x000fc60000000a00 */
[----:B------:R-:W-:Y:S02]  /*6d90*/  F2FP.F16.F32.PACK_AB R7, R7, R26 ;  /* 0x0000001a0707723e */ /* 0x000fe400000000ff */
[----:B------:R-:W-:Y:S02]  /*6da0*/  LEA R22, P0, R20, UR20, 0x1 ;  /* 0x0000001414167c11 */ /* 0x000fe4000f8008ff */
[----:B------:R-:W-:-:S04]  /*6db0*/  IADD3 R27, R21, R27, RZ ;  /* 0x0000001b151b7210 */ /* 0x000fc80007ffe0ff */
[----:B------:R-:W-:-:S05]  /*6dc0*/  LEA.HI.X R23, R20, UR21, R27, 0x1, P0 ;  /* 0x0000001514177c11 */ /* 0x000fca00080f0c1b */
[----:B------:R1:W-:Y:S02]  /*6dd0*/  STG.E desc[UR12][R22.64], R7 ;  /* 0x0000000716007986 */ /* 0x0003e4000c10190c */
.L_x_847:
[----:B------:R-:W-:Y:S05]  /*6de0*/  BSYNC B0 ;  /* 0x0000000000007941 */ /* 0x000fea0003800000 */
.L_x_846:
[----:B------:R-:W-:Y:S01]  /*6df0*/  ISETP.GE.U32.AND P0, PT, R55, UR10, PT ;  /* 0x0000000a37007c0c */ /* 0x000fe2000bf06070 */
[----:B------:R-:W-:Y:S01]  /*6e00*/  FADD.FTZ R20, R25, -UR14 ;  /* 0x8000000e19147e21 */ /* 0x000fe20008010000 */
[----:B------:R-:W-:Y:S01]  /*6e10*/  ISETP.GE.U32.AND P2, PT, R54, UR10, PT ;  /* 0x0000000a36007c0c */ /* 0x000fe2000bf46070 */
[----:B------:R-:W-:Y:S01]  /*6e20*/  FADD.FTZ R63, R63, -UR14 ;  /* 0x8000000e3f3f7e21 */ /* 0x000fe20008010000 */
[----:B-1----:R-:W-:Y:S01]  /*6e30*/  IADD3 R7, R57, 0xa0, RZ ;  /* 0x000000a039077810 */ /* 0x002fe20007ffe0ff */
[--C-:B------:R-:W-:Y:S01]  /*6e40*/  HADD2.F32 R21, -RZ, R64.reuse.H0_H0 ;  /* 0x20000040ff157230 */ /* 0x100fe20000004100 */
[----:B------:R-:W-:Y:S01]  /*6e50*/  ISETP.GE.AND.EX P4, PT, R9, UR11, PT, P0 ;  /* 0x0000000b09007c0c */ /* 0x000fe2000bf86300 */
[--C-:B------:R-:W-:Y:S01]  /*6e60*/  HADD2.F32 R25, -RZ, R65.reuse.H0_H0 ;  /* 0x20000041ff197230 */ /* 0x100fe20000004100 */
[----:B------:R-:W-:Y:S01]  /*6e70*/  ISETP.GE.AND.EX P5, PT, R11, UR11, PT, P2 ;  /* 0x0000000b0b007c0c */ /* 0x000fe2000bfa6320 */
[----:B------:R-:W-:Y:S01]  /*6e80*/  HADD2.F32 R64, -RZ, R64.H1_H1 ;  /* 0x30000040ff407230 */ /* 0x000fe20000004100 */
[----:B------:R-:W-:Y:S01]  /*6e90*/  ISETP.GE.U32.AND P2, PT, R53, UR10, PT ;  /* 0x0000000a35007c0c */ /* 0x000fe2000bf46070 */
[----:B------:R-:W-:Y:S01]  /*6ea0*/  HADD2.F32 R65, -RZ, R65.H1_H1 ;  /* 0x30000041ff417230 */ /* 0x000fe20000004100 */
[----:B------:R-:W-:Y:S01]  /*6eb0*/  ISETP.GE.U32.AND P0, PT, R7, UR10, PT ;  /* 0x0000000a07007c0c */ /* 0x000fe2000bf06070 */
[----:B------:R-:W-:Y:S01]  /*6ec0*/  FMUL.FTZ R35, R20, UR17 ;  /* 0x0000001114237c20 */ /* 0x000fe20008410000 */
[C---:B------:R-:W-:Y:S01]  /*6ed0*/  ISETP.GT.U32.OR P4, PT, R58.reuse, 0x29f, P4 ;  /* 0x0000029f3a00780c */ /* 0x040fe20002784470 */
[----:B------:R-:W-:Y:S01]  /*6ee0*/  FMUL.FTZ R30, R63, UR17 ;  /* 0x000000113f1e7c20 */ /* 0x000fe20008410000 */
[----:B------:R-:W-:Y:S01]  /*6ef0*/  ISETP.GT.U32.OR P5, PT, R58, 0x29f, P5 ;  /* 0x0000029f3a00780c */ /* 0x000fe20002fa4470 */
[----:B------:R-:W-:-:S12]  /*6f00*/  @!P3 BRA `(.L_x_848) ;  /* 0x000000000048b947 */ /* 0x000fd80003800000 */
        /* <DEDUP_REMOVED lines=18> */
.L_x_848:
        /* <DEDUP_REMOVED lines=20> */
.L_x_850:
[----:B------:R-:W-:Y:S05]  /*7170*/  BSYNC B0 ;  /* 0x0000000000007941 */ /* 0x000fea0003800000 */
.L_x_849:
[----:B------:R-:W-:Y:S01]  /*7180*/  FADD.FTZ R25, R25, -UR14 ;  /* 0x8000000e19197e21 */ /* 0x000fe20008010000 */
[----:B------:R-:W-:Y:S01]  /*7190*/  FADD.FTZ R65, R65, -UR14 ;  /* 0x8000000e41417e21 */ /* 0x000fe20008010000 */
[--C-:B-1----:R-:W-:Y:S02]  /*71a0*/  HADD2.F32 R9, -RZ, R66.reuse.H0_H0 ;  /* 0x20000042ff097230 */ /* 0x102fe40000004100 */
        /* <DEDUP_REMOVED lines=22> */
.L_x_851:
        /* <DEDUP_REMOVED lines=20> */
.L_x_853:
[----:B------:R-:W-:Y:S05]  /*7450*/  BSYNC B0 ;  /* 0x0000000000007941 */ /* 0x000fea0003800000 */
.L_x_852:
[--C-:B-1----:R-:W-:Y:S01]  /*7460*/  HADD2.F32 R9, -RZ, R67.reuse.H0_H0 ;  /* 0x20000043ff097230 */ /* 0x102fe20000004100 */
[----:B------:R-:W-:Y:S01]  /*7470*/  SHF.R.S32.HI R11, RZ, 0x1f, R7 ;  /* 0x0000001fff0b7819 */ /* 0x000fe20000011407 */
[----:B------:R-:W-:Y:S01]  /*7480*/  HADD2.F32 R67, -RZ, R67.H1_H1 ;  /* 0x30000043ff437230 */ /* 0x000fe20000004100 */
[----:B------:R-:W-:Y:S01]  /*7490*/  ISETP.GE.AND.EX P2, PT, R13, UR11, PT, P2 ;  /* 0x0000000b0d007c0c */ /* 0x000fe2000bf46320 */
[--C-:B------:R-:W-:Y:S02]  /*74a0*/  HADD2.F32 R21, -RZ, R68.reuse.H0_H0 ;  /* 0x20000044ff157230 */ /* 0x100fe40000004100 */
[----:B------:R-:W-:Y:S01]  /*74b0*/  FADD.FTZ R20, R9, -UR14 ;  /* 0x8000000e09147e21 */ /* 0x000fe20008010000 */
[----:B------:R-:W-:Y:S01]  /*74c0*/  ISETP.GE.AND.EX P0, PT, R11, UR11, PT, P0 ;  /* 0x0000000b0b007c0c */ /* 0x000fe2000bf06300 */
[----:B------:R-:W-:Y:S01]  /*74d0*/  FADD.FTZ R67, R67, -UR14 ;  /* 0x8000000e43437e21 */ /* 0x000fe20008010000 */
[----:B------:R-:W-:Y:S01]  /*74e0*/  ISETP.GT.U32.OR P2, PT, R58, 0x29f, P2 ;  /* 0x0000029f3a00780c */ /* 0x000fe20001744470 */
[----:B------:R-:W-:Y:S01]  /*74f0*/  HADD2.F32 R68, -RZ, R68.H1_H1 ;  /* 0x30000044ff447230 */ /* 0x000fe20000004100 */
[----:B------:R-:W-:Y:S01]  /*7500*/  IADD3 R9, R57, 0xc0, RZ ;  /* 0x000000c039097810 */ /* 0x000fe20007ffe0ff */
[----:B------:R-:W-:Y:S01]  /*7510*/  FMUL.FTZ R35, R20, UR17 ;  /* 0x0000001114237c20 */ /* 0x000fe20008410000 */
[----:B------:R-:W-:Y:S01]  /*7520*/  FMUL.FTZ R30, R67, UR17 ;  /* 0x00000011431e7c20 */ /* 0x000fe20008410000 */
[----:B------:R-:W-:Y:S08]  /*7530*/  @!P3 BRA `(.L_x_854) ;  /* 0x000000000048b947 */ /* 0x000ff00003800000 */
        /* <DEDUP_REMOVED lines=18> */
.L_x_854:
        /* <DEDUP_REMOVED lines=20> */
.L_x_856:
[----:B------:R-:W-:Y:S05]  /*77a0*/  BSYNC B0 ;  /* 0x0000000000007941 */ /* 0x000fea0003800000 */
.L_x_855:
[--C-:B-1----:R-:W-:Y:S01]  /*77b0*/  HADD2.F32 R13, -RZ, R51.reuse.H0_H0 ;  /* 0x20000033ff0d7230 */ /* 0x102fe20000004100 */
[----:B------:R-:W-:Y:S01]  /*77c0*/  ISETP.GE.U32.AND P2, PT, R9, UR10, PT ;  /* 0x0000000a09007c0c */ /* 0x000fe2000bf46070 */
[----:B------:R-:W-:Y:S01]  /*77d0*/  HADD2.F32 R51, -RZ, R51.H1_H1 ;  /* 0x30000033ff337230 */ /* 0x000fe20000004100 */
[----:B------:R-:W-:Y:S01]  /*77e0*/  ISETP.GT.U32.OR P0, PT, R58, 0x29f, P0 ;  /* 0x0000029f3a00780c */ /* 0x000fe20000704470 */
[--C-:B------:R-:W-:Y:S02]  /*77f0*/  HADD2.F32 R21, -RZ, R50.reuse.H0_H0 ;  /* 0x20000032ff157230 */ /* 0x100fe40000004100 */
[----:B------:R-:W-:Y:S01]  /*7800*/  FADD.FTZ R20, R13, -UR14 ;  /* 0x8000000e0d147e21 */ /* 0x000fe20008010000 */
[----:B------:R-:W-:Y:S02]  /*7810*/  HADD2.F32 R50, -RZ, R50.H1_H1 ;  /* 0x30000032ff327230 */ /* 0x000fe40000004100 */
[----:B------:R-:W-:Y:S01]  /*7820*/  FADD.FTZ R51, R51, -UR14 ;  /* 0x8000000e33337e21 */ /* 0x000fe20008010000 */
[----:B------:R-:W-:Y:S01]  /*7830*/  SHF.R.S32.HI R13, RZ, 0x1f, R9 ;  /* 0x0000001fff0d7819 */ /* 0x000fe20000011409 */
[----:B------:R-:W-:-:S02]  /*7840*/  FMUL.FTZ R35, R20, UR17 ;  /* 0x0000001114237c20 */ /* 0x000fc40008410000 */
        /* <DEDUP_REMOVED lines=20> */
.L_x_857:
        /* <DEDUP_REMOVED lines=10> */
[C---:B------:R-:W-:Y:S02]  /*7a30*/  IMAD R11, R7.reuse, UR21, R26 ;  /* 0x00000015070b7c24 */ /* 0x040fe4000f8e021a */
        /* <DEDUP_REMOVED lines=9> */
.L_x_859:
[----:B------:R-:W-:Y:S05]  /*7ad0*/  BSYNC B0 ;  /* 0x0000000000007941 */ /* 0x000fea0003800000 */
.L_x_858:
[--C-:B-1----:R-:W-:Y:S01]  /*7ae0*/  HADD2.F32 R7, -RZ, R48.reuse.H0_H0 ;  /* 0x20000030ff077230 */ /* 0x102fe20000004100 */
[----:B------:R-:W-:Y:S01]  /*7af0*/  IADD3 R11, R57, 0xe0, RZ ;  /* 0x000000e0390b7810 */ /* 0x000fe20007ffe0ff */
[----:B------:R-:W-:Y:S01]  /*7b00*/  HADD2.F32 R48, -RZ, R48.H1_H1 ;  /* 0x30000030ff307230 */ /* 0x000fe20000004100 */
[----:B------:R-:W-:Y:S01]  /*7b10*/  ISETP.GE.AND.EX P2, PT, R13, UR11, PT, P2 ;  /* 0x0000000b0d007c0c */ /* 0x000fe2000bf46320 */
[--C-:B------:R-:W-:Y:S02]  /*7b20*/  HADD2.F32 R21, -RZ, R47.reuse.H0_H0 ;  /* 0x2000002fff157230 */ /* 0x100fe40000004100 */
[----:B------:R-:W-:Y:S01]  /*7b30*/  FADD.FTZ R22, R7, -UR14 ;  /* 0x8000000e07167e21 */ /* 0x000fe20008010000 */
[----:B------:R-:W-:Y:S01]  /*7b40*/  ISETP.GE.U32.AND P0, PT, R11, UR10, PT ;  /* 0x0000000a0b007c0c */ /* 0x000fe2000bf06070 */
[----:B------:R-:W-:Y:S01]  /*7b50*/  FADD.FTZ R48, R48, -UR14 ;  /* 0x8000000e30307e21 */ /* 0x000fe20008010000 */
[----:B------:R-:W-:Y:S01]  /*7b60*/  ISETP.GT.U32.OR P2, PT, R58, 0x29f, P2 ;  /* 0x0000029f3a00780c */ /* 0x000fe20001744470 */
[----:B------:R-:W-:Y:S01]  /*7b70*/  HADD2.F32 R20, -RZ, R47.H1_H1 ;  /* 0x3000002fff147230 */ /* 0x000fe20000004100 */
[----:B------:R-:W-:Y:S01]  /*7b80*/  IADD3 R7, R57, 0x100, RZ ;  /* 0x0000010039077810 */ /* 0x000fe20007ffe0ff */
[----:B------:R-:W-:Y:S01]  /*7b90*/  FMUL.FTZ R35, R22, UR17 ;  /* 0x0000001116237c20 */ /* 0x000fe20008410000 */
[----:B------:R-:W-:Y:S01]  /*7ba0*/  SHF.R.S32.HI R25, RZ, 0x1f, R11 ;  /* 0x0000001fff197819 */ /* 0x000fe2000001140b */
[----:B------:R-:W-:Y:S01]  /*7bb0*/  FMUL.FTZ R48, R48, UR17 ;  /* 0x0000001130307c20 */ /* 0x000fe20008410000 */
[----:B------:R-:W-:Y:S07]  /*7bc0*/  @!P3 BRA `(.L_x_860) ;  /* 0x000000000048b947 */ /* 0x000fee0003800000 */
        /* <DEDUP_REMOVED lines=18> */
.L_x_860:
        /* <DEDUP_REMOVED lines=9> */
[----:B------:R-:W-:-:S03]  /*7d80*/  MOV R21, R77 ;  /* 0x0000004d00157202 */ /* 0x000fc60000000f00 */
        /* <DEDUP_REMOVED lines=10> */
.L_x_862:
[----:B------:R-:W-:Y:S05]  /*7e30*/  BSYNC B0 ;  /* 0x0000000000007941 */ /* 0x000fea0003800000 */
.L_x_861:
[--C-:B-1----:R-:W-:Y:S01]  /*7e40*/  HADD2.F32 R9, -RZ, R49.reuse.H0_H0 ;  /* 0x20000031ff097230 */ /* 0x102fe20000004100 */
[----:B------:R-:W-:Y:S01]  /*7e50*/  ISETP.GE.U32.AND P2, PT, R7, UR10, PT ;  /* 0x0000000a07007c0c */ /* 0x000fe2000bf46070 */
[----:B------:R-:W-:Y:S01]  /*7e60*/  HADD2.F32 R49, -RZ, R49.H1_H1 ;  /* 0x30000031ff317230 */ /* 0x000fe20000004100 */
[----:B------:R-:W-:Y:S01]  /*7e70*/  SHF.R.S32.HI R13, RZ, 0x1f, R7 ;  /* 0x0000001fff0d7819 */ /* 0x000fe20000011407 */
[--C-:B------:R-:W-:Y:S01]  /*7e80*/  HADD2.F32 R21, -RZ, R46.reuse.H0_H0 ;  /* 0x2000002eff157230 */ /* 0x100fe20000004100 */
[----:B------:R-:W-:Y:S01]  /*7e90*/  ISETP.GE.AND.EX P0, PT, R25, UR11, PT, P0 ;  /* 0x0000000b19007c0c */ /* 0x000fe2000bf06300 */
[----:B------:R-:W-:Y:S01]  /*7ea0*/  FADD.FTZ R20, R9, -UR14 ;  /* 0x8000000e09147e21 */ /* 0x000fe20008010000 */
[----:B------:R-:W-:Y:S01]  /*7eb0*/  FADD.FTZ R49, R49, -UR14 ;  /* 0x8000000e31317e21 */ /* 0x000fe20008010000 */
[----:B------:R-:W-:Y:S01]  /*7ec0*/  ISETP.GE.AND.EX P2, PT, R13, UR11, PT, P2 ;  /* 0x0000000b0d007c0c */ /* 0x000fe2000bf46320 */
[----:B------:R-:W-:Y:S01]  /*7ed0*/  HADD2.F32 R46, -RZ, R46.H1_H1 ;  /* 0x3000002eff2e7230 */ /* 0x000fe20000004100 */
[----:B------:R-:W-:Y:S01]  /*7ee0*/  ISETP.GT.U32.OR P0, PT, R58, 0x29f, P0 ;  /* 0x0000029f3a00780c */ /* 0x000fe20000704470 */
[----:B------:R-:W-:Y:S01]  /*7ef0*/  FMUL.FTZ R35, R20, UR17 ;  /* 0x0000001114237c20 */ /* 0x000fe20008410000 */
[----:B------:R-:W-:Y:S01]  /*7f00*/  IADD3 R9, R57, 0x120, RZ ;  /* 0x0000012039097810 */ /* 0x000fe20007ffe0ff */
[----:B------:R-:W-:Y:S01]  /*7f10*/  FMUL.FTZ R30, R49, UR17 ;  /* 0x00000011311e7c20 */ /* 0x000fe20008410000 */
[----:B------:R-:W-:Y:S09]  /*7f20*/  @!P3 BRA `(.L_x_863) ;  /* 0x000000000048b947 */ /* 0x000ff20003800000 */
        /* <DEDUP_REMOVED lines=18> */
.L_x_863:
        /* <DEDUP_REMOVED lines=20> */
.L_x_865:
[----:B------:R-:W-:Y:S05]  /*8190*/  BSYNC B0 ;  /* 0x0000000000007941 */ /* 0x000fea0003800000 */
.L_x_864:
        /* <DEDUP_REMOVED lines=30> */
.L_x_866:
        /* <DEDUP_REMOVED lines=20> */
.L_x_868:
[----:B------:R-:W-:Y:S05]  /*84c0*/  BSYNC B0 ;  /* 0x0000000000007941 */ /* 0x000fea0003800000 */
.L_x_867:
        /* <DEDUP_REMOVED lines=33> */
.L_x_869:
        /* <DEDUP_REMOVED lines=20> */
.L_x_871:
[----:B------:R-:W-:Y:S05]  /*8820*/  BSYNC B0 ;  /* 0x0000000000007941 */ /* 0x000fea0003800000 */
.L_x_870:
[--C-:B------:R-:W-:Y:S01]  /*8830*/  HADD2.F32 R21, -RZ, R40.reuse.H0_H0 ;  /* 0x20000028ff157230 */ /* 0x100fe20000004100 */
[----:B------:R-:W-:Y:S01]  /*8840*/  ISETP.GE.U32.AND P0, PT, R7, UR10, PT ;  /* 0x0000000a07007c0c */ /* 0x000fe2000bf06070 */
[----:B------:R-:W-:Y:S01]  /*8850*/  HADD2.F32 R40, -RZ, R40.H1_H1 ;  /* 0x30000028ff287230 */ /* 0x000fe20000004100 */
[----:B-1----:R-:W-:Y:S01]  /*8860*/  SHF.R.S32.HI R9, RZ, 0x1f, R7 ;  /* 0x0000001fff097819 */ /* 0x002fe20000011407 */
[--C-:B------:R-:W-:Y:S01]  /*8870*/  HADD2.F32 R11, -RZ, R39.reuse.H0_H0 ;  /* 0x20000027ff0b7230 */ /* 0x100fe20000004100 */
[----:B------:R-:W-:Y:S01]  /*8880*/  ISETP.GE.AND.EX P2, PT, R20, UR11, PT, P2 ;  /* 0x0000000b14007c0c */ /* 0x000fe2000bf46320 */
[----:B------:R-:W-:Y:S01]  /*8890*/  FADD.FTZ R21, R21, -UR14 ;  /* 0x8000000e15157e21 */ /* 0x000fe20008010000 */
[----:B------:R-:W-:Y:S01]  /*88a0*/  FADD.FTZ R40, R40, -UR14 ;  /* 0x8000000e28287e21 */ /* 0x000fe20008010000 */
[----:B------:R-:W-:Y:S01]  /*88b0*/  ISETP.GE.AND.EX P0, PT, R9, UR11, PT, P0 ;  /* 0x0000000b09007c0c */ /* 0x000fe2000bf06300 */
[----:B------:R-:W-:Y:S01]  /*88c0*/  HADD2.F32 R22, -RZ, R39.H1_H1 ;  /* 0x30000027ff167230 */ /* 0x000fe20000004100 */
[----:B------:R-:W-:Y:S01]  /*88d0*/  ISETP.GT.U32.OR P2, PT, R58, 0x29f, P2 ;  /* 0x0000029f3a00780c */ /* 0x000fe20001744470 */
[----:B------:R-:W-:-:S02]  /*88e0*/  HADD2.F32 R33, -RZ, R41.H0_H0 ;  /* 0x20000029ff217230 */ /* 0x000fc40000004100 */
        /* <DEDUP_REMOVED lines=21> */
.L_x_872:
[----:B------:R-:W-:Y:S04]  /*8a40*/  BSSY B0, `(.L_x_873) ;  /* 0x0000014000007945 */ /* 0x000fe80003800000 */
[----:B------:R-:W-:Y:S05]  /*8a50*/  @P2 BRA `(.L_x_874) ;  /* 0x0000000000482947 */ /* 0x000fea0003800000 */
[--C-:B------:R-:W-:Y:S01]  /*8a60*/  FFMA.FTZ R26, R31, UR18, R24.reuse ;  /* 0x000000121f1a7c23 */ /* 0x100fe20008010018 */
[----:B------:R-:W-:Y:S01]  /*8a70*/  FFMA.FTZ R21, R40, UR18, R24 ;  /* 0x0000001228157c23 */ /* 0x000fe20008010018 */
        /* <DEDUP_REMOVED lines=16> */
.L_x_874:
[----:B------:R-:W-:Y:S05]  /*8b80*/  BSYNC B0 ;  /* 0x0000000000007941 */ /* 0x000fea0003800000 */
.L_x_873:
[----:B------:R-:W-:Y:S02]  /*8b90*/  HADD2.F32 R41, -RZ, R41.H1_H1 ;  /* 0x30000029ff297230 */ /* 0x000fe40000004100 */
[----:B------:R-:W-:Y:S01]  /*8ba0*/  FADD.FTZ R33, R33, -UR14 ;  /* 0x8000000e21217e21 */ /* 0x000fe20008010000 */
[--C-:B------:R-:W-:Y:S01]  /*8bb0*/  HADD2.F32 R21, -RZ, R38.reuse.H0_H0 ;  /* 0x20000026ff157230 */ /* 0x100fe20000004100 */
[----:B------:R-:W-:Y:S01]  /*8bc0*/  ISETP.GT.U32.OR P0, PT, R58, 0x29f, P0 ;  /* 0x0000029f3a00780c */ /* 0x000fe20000704470 */
[----:B------:R-:W-:Y:S02]  /*8bd0*/  HADD2.F32 R38, -RZ, R38.H1_H1 ;  /* 0x30000026ff267230 */ /* 0x000fe40000004100 */
[----:B------:R-:W-:Y:S01]  /*8be0*/  FADD.FTZ R41, R41, -UR14 ;  /* 0x8000000e29297e21 */ /* 0x000fe20008010000 */
[----:B------:R-:W-:Y:S01]  /*8bf0*/  IADD3 R13, R57, 0x180, RZ ;  /* 0x00000180390d7810 */ /* 0x000fe20007ffe0ff */
[----:B------:R-:W-:Y:S01]  /*8c00*/  FMUL.FTZ R35, R33, UR17 ;  /* 0x0000001121237c20 */ /* 0x000fe20008410000 */
[----:B-1----:R-:W-:Y:S01]  /*8c10*/  IADD3 R11, R57, 0x1a0, RZ ;  /* 0x000001a0390b7810 */ /* 0x002fe20007ffe0ff */
        /* <DEDUP_REMOVED lines=20> */
.L_x_875:
        /* <DEDUP_REMOVED lines=20> */
.L_x_877:
[----:B------:R-:W-:Y:S05]  /*8ea0*/  BSYNC B0 ;  /* 0x0000000000007941 */ /* 0x000fea0003800000 */
.L_x_876:
[--C-:B------:R-:W-:Y:S01]  /*8eb0*/  HADD2.F32 R22, -RZ, R12.reuse.H0_H0 ;  /* 0x2000000cff167230 */ /* 0x100fe20000004100 */
[C---:B------:R-:W-:Y:S01]  /*8ec0*/  IADD3 R9, R57.reuse, 0x1c0, RZ ;  /* 0x000001c039097810 */ /* 0x040fe20007ffe0ff */
[----:B------:R-:W-:Y:S01]  /*8ed0*/  HADD2.F32 R12, -RZ, R12.H1_H1 ;  /* 0x3000000cff0c7230 */ /* 0x000fe20000004100 */
[----:B-1----:R-:W-:Y:S01]  /*8ee0*/  IADD3 R7, R57, 0x1e0, RZ ;  /* 0x000001e039077810 */ /* 0x002fe20007ffe0ff */
[--C-:B------:R-:W-:Y:S01]  /*8ef0*/  HADD2.F32 R21, -RZ, R10.reuse.H0_H0 ;  /* 0x2000000aff157230 */ /* 0x100fe20000004100 */
[----:B------:R-:W-:Y:S01]  /*8f00*/  ISETP.GE.U32.AND P0, PT, R13, UR10, PT ;  /* 0x0000000a0d007c0c */ /* 0x000fe2000bf06070 */
[----:B------:R-:W-:Y:S01]  /*8f10*/  FADD.FTZ R22, R22, -UR14 ;  /* 0x8000000e16167e21 */ /* 0x000fe20008010000 */
[----:B------:R-:W-:Y:S01]  /*8f20*/  ISETP.GE.U32.AND P2, PT, R11, UR10, PT ;  /* 0x0000000a0b007c0c */ /* 0x000fe2000bf46070 */
[----:B------:R-:W-:Y:S01]  /*8f30*/  FADD.FTZ R12, R12, -UR14 ;  /* 0x8000000e0c0c7e21 */ /* 0x000fe20008010000 */
[----:B------:R-:W-:Y:S01]  /*8f40*/  SHF.R.S32.HI R34, RZ, 0x1f, R13 ;  /* 0x0000001fff227819 */ /* 0x000fe2000001140d */
[----:B------:R-:W-:Y:S01]  /*8f50*/  HADD2.F32 R10, -RZ, R10.H1_H1 ;  /* 0x3000000aff0a7230 */ /* 0x000fe20000004100 */
[----:B------:R-:W-:Y:S01]  /*8f60*/  SHF.R.S32.HI R20, RZ, 0x1f, R11 ;  /* 0x0000001fff147819 */ /* 0x000fe2000001140b */
[--C-:B------:R-:W-:Y:S01]  /*8f70*/  HADD2.F32 R30, -RZ, R14.reuse.H0_H0 ;  /* 0x2000000eff1e7230 */ /* 0x100fe20000004100 */
[----:B------:R-:W-:Y:S01]  /*8f80*/  ISETP.GE.U32.AND P5, PT, R9, UR10, PT ;  /* 0x0000000a09007c0c */ /* 0x000fe2000bfa6070 */
[----:B------:R-:W-:Y:S01]  /*8f90*/  HADD2.F32 R32, -RZ, R14.H1_H1 ;  /* 0x3000000eff207230 */ /* 0x000fe20000004100 */
[----:B------:R-:W-:Y:S01]  /*8fa0*/  ISETP.GE.U32.AND P4, PT, R7, UR10, PT ;  /* 0x0000000a07007c0c */ /* 0x000fe2000bf86070 */
[----:B------:R-:W-:Y:S01]  /*8fb0*/  FMUL.FTZ R33, R22, UR17 ;  /* 0x0000001116217c20 */ /* 0x000fe20008410000 */
[----:B------:R-:W-:Y:S01]  /*8fc0*/  ISETP.GE.AND.EX P0, PT, R34, UR11, PT, P0 ;  /* 0x0000000b22007c0c */ /* 0x000fe2000bf06300 */
[----:B------:R-:W-:Y:S01]  /*8fd0*/  FMUL.FTZ R28, R12, UR17 ;  /* 0x000000110c1c7c20 */ /* 0x000fe20008410000 */
[----:B------:R-:W-:-:S02]  /*8fe0*/  ISETP.GE.AND.EX P2, PT, R20, UR11, PT, P2 ;  /* 0x0000000b14007c0c */ /* 0x000fc4000bf46320 */
[----:B------:R-:W-:Y:S02]  /*8ff0*/  ISETP.GE.AND.EX P5, PT, R5, UR11, PT, P5 ;  /* 0x0000000b05007c0c */ /* 0x000fe4000bfa6350 */
[----:B------:R-:W-:Y:S02]  /*9000*/  ISETP.GE.AND.EX P4, PT, R15, UR11, PT, P4 ;  /* 0x0000000b0f007c0c */ /* 0x000fe4000bf86340 */
[C---:B------:R-:W-:Y:S02]  /*9010*/  ISETP.GT.U32.OR P0, PT, R58.reuse, 0x29f, P0 ;  /* 0x0000029f3a00780c */ /* 0x040fe40000704470 */
        /* <DEDUP_REMOVED lines=20> */
.L_x_878:
        /* <DEDUP_REMOVED lines=20> */
.L_x_880:
[----:B------:R-:W-:Y:S05]  /*92a0*/  BSYNC B0 ;  /* 0x0000000000007941 */ /* 0x000fea0003800000 */
.L_x_879:
        /* <DEDUP_REMOVED lines=25> */
.L_x_881:
        /* <DEDUP_REMOVED lines=20> */
.L_x_883:
[----:B------:R-:W-:Y:S05]  /*9580*/  BSYNC B0 ;  /* 0x0000000000007941 */ /* 0x000fea0003800000 */
.L_x_882:
[--C-:B------:R-:W-:Y:S01]  /*9590*/  HADD2.F32 R4, -RZ, R6.reuse.H0_H0 ;  /* 0x20000006ff047230 */ /* 0x100fe20000004100 */
[C---:B------:R-:W-:Y:S01]  /*95a0*/  ISETP.GT.U32.OR P5, PT, R58.reuse, 0x29f, P5 ;  /* 0x0000029f3a00780c */ /* 0x040fe20002fa4470 */
[----:B------:R-:W-:Y:S01]  /*95b0*/  HADD2.F32 R6, -RZ, R6.H1_H1 ;  /* 0x30000006ff067230 */ /* 0x000fe20000004100 */
[----:B------:R-:W-:Y:S01]  /*95c0*/  ISETP.GT.U32.OR P4, PT, R58, 0x29f, P4 ;  /* 0x0000029f3a00780c */ /* 0x000fe20002784470 */
[----:B-1----:R-:W-:Y:S02]  /*95d0*/  HADD2.F32 R11, -RZ, R8.H0_H0 ;  /* 0x20000008ff0b7230 */ /* 0x002fe40000004100 */
[----:B------:R-:W-:Y:S01]  /*95e0*/  FADD.FTZ R4, R4, -UR14 ;  /* 0x8000000e04047e21 */ /* 0x000fe20008010000 */
[----:B------:R-:W-:Y:S02]  /*95f0*/  HADD2.F32 R22, -RZ, R70.H0_H0 ;  /* 0x20000046ff167230 */ /* 0x000fe40000004100 */
[----:B------:R-:W-:Y:S01]  /*9600*/  FADD.FTZ R6, R6, -UR14 ;  /* 0x8000000e06067e21 */ /* 0x000fe20008010000 */
[----:B------:R-:W-:-:S02]  /*9610*/  HADD2.F32 R8, -RZ, R8.H1_H1 ;  /* 0x30000008ff087230 */ /* 0x000fc40000004100 */
        /* <DEDUP_REMOVED lines=22> */
.L_x_884:
        /* <DEDUP_REMOVED lines=17> */
[----:B------:R-:W-:Y:S02]  /*9890*/  F2FP.F16.F32.PACK_AB R9, R6, R9 ;  /* 0x000000090609723e */ /* 0x000fe400000000ff */
[----:B------:R-:W-:-:S05]  /*98a0*/  LEA.HI.X R5, R10, UR11, R5, 0x1, P0 ;  /* 0x0000000b0a057c11 */ /* 0x000fca00080f0c05 */
[----:B------:R1:W-:Y:S02]  /*98b0*/  STG.E desc[UR12][R4.64], R9 ;  /* 0x0000000904007986 */ /* 0x0003e4000c10190c */
.L_x_886:
[----:B------:R-:W-:Y:S05]  /*98c0*/  BSYNC B0 ;  /* 0x0000000000007941 */ /* 0x000fea0003800000 */
.L_x_885:
        /* <DEDUP_REMOVED lines=25> */
.L_x_887:
[----:B------:R-:W-:Y:S04]  /*9a60*/  BSSY B0, `(.L_x_888) ;  /* 0x0000013000007945 */ /* 0x000fe80003800000 */
[----:B------:R-:W-:Y:S05]  /*9a70*/  @P4 BRA `(.L_x_889) ;  /* 0x0000000000444947 */ /* 0x000fea0003800000 */
[----:B------:R-:W-:Y:S01]  /*9a80*/  ULDC.64 UR10, c[0x0][0x288] ;  /* 0x0000a200000a7ab9 */ /* 0x000fe20000000a00 */
[--C-:B------:R-:W-:Y:S01]  /*9a90*/  FFMA.FTZ R6, R21, UR18, R24.reuse ;  /* 0x0000001215067c23 */ /* 0x100fe20008010018 */
[----:B------:R-:W-:Y:S01]  /*9aa0*/  MOV R75, R77 ;  /* 0x0000004d004b7202 */ /* 0x000fe20000000f00 */
[----:B------:R-:W-:Y:S01]  /*9ab0*/  FFMA.FTZ R9, R70, UR18, R24 ;  /* 0x0000001246097c23 */ /* 0x000fe20008010018 */
[----:B------:R-:W-:Y:S02]  /*9ac0*/  IMAD R8, R15, UR10, RZ ;  /* 0x0000000a0f087c24 */ /* 0x000fe4000f8e02ff */
[----:B------:R-:W-:Y:S01]  /*9ad0*/  FFMA.FTZ R6, R5, R16, -R6 ;  /* 0x0000001005067223 */ /* 0x000fe20000010806 */
[----:B------:R-:W-:Y:S01]  /*9ae0*/  FFMA.FTZ R9, R4, R17, -R9 ;  /* 0x0000001104097223 */ /* 0x000fe20000010809 */
[----:B------:R-:W-:-:S04]  /*9af0*/  IMAD.WIDE.U32 R74, R7, UR10, R74 ;  /* 0x0000000a074a7c25 */ /* 0x000fc8000f8e004a */
[----:B------:R-:W-:Y:S01]  /*9b00*/  FMUL.FTZ R6, R6, UR17 ;  /* 0x0000001106067c20 */ /* 0x000fe20008410000 */
[----:B------:R-:W-:Y:S01]  /*9b10*/  IMAD R5, R7, UR11, R8 ;  /* 0x0000000b07057c24 */ /* 0x000fe2000f8e0208 */
[----:B------:R-:W-:Y:S01]  /*9b20*/  ULDC.64 UR10, c[0x0][0x210] ;  /* 0x00008400000a7ab9 */ /* 0x000fe20000000a00 */
[----:B------:R-:W-:Y:S01]  /*9b30*/  FMUL.FTZ R7, R9, UR17 ;  /* 0x0000001109077c20 */ /* 0x000fe20008410000 */
[C---:B------:R-:W-:Y:S02]  /*9b40*/  LEA R4, P0, R74.reuse, UR10, 0x1 ;  /* 0x0000000a4a047c11 */ /* 0x040fe4000f8008ff */
[----:B------:R-:W-:Y:S02]  /*9b50*/  IADD3 R5, R75, R5, RZ ;  /* 0x000000054b057210 */ /* 0x000fe40007ffe0ff */
[----:B------:R-:W-:Y:S02]  /*9b60*/  F2FP.F16.F32.PACK_AB R7, R7, R6 ;  /* 0x000000060707723e */ /* 0x000fe400000000ff */
[----:B------:R-:W-:-:S05]  /*9b70*/  LEA.HI.X R5, R74, UR11, R5, 0x1, P0 ;  /* 0x0000000b4a057c11 */ /* 0x000fca00080f0c05 */
[----:B------:R1:W-:Y:S02]  /*9b80*/  STG.E desc[UR12][R4.64], R7 ;  /* 0x0000000704007986 */ /* 0x0003e4000c10190c */
.L_x_889:
[----:B------:R-:W-:Y:S05]  /*9b90*/  BSYNC B0 ;  /* 0x0000000000007941 */ /* 0x000fea0003800000 */
.L_x_888:
[----:B------:R-:W-:Y:S01]  /*9ba0*/  ULDC UR11, c[0x0][0x2a0] ;  /* 0x0000a800000b7ab9 */ /* 0x000fe20000000800 */
[----:B------:R-:W-:Y:S01]  /*9bb0*/  ULDC UR14, c[0x0][0x270] ;  /* 0x00009c00000e7ab9 */ /* 0x000fe20000000800 */
[----:B------:R-:W-:Y:S01]  /*9bc0*/  ULDC UR10, c[0x0][0x10] ;  /* 0x00000400000a7ab9 */ /* 0x000fe20000000800 */
[----:B------:R-:W-:Y:S02]  /*9bd0*/  UIMAD UR11, UR11, UR14, URZ ;  /* 0x0000000e0b0b72a4 */ /* 0x000fe4000f8e023f */
[----:B------:R-:W-:Y:S02]  /*9be0*/  UIADD3 UR5, UR10, UR5, URZ ;  /* 0x000000050a057290 */ /* 0x000fe4000fffe03f */
[----:B------:R-:W-:Y:S02]  /*9bf0*/  UIADD3 UR4, UR4, 0x1, URZ ;  /* 0x0000000104047890 */ /* 0x000fe4000fffe03f */
[----:B------:R-:W-:-:S06]  /*9c00*/  UISETP.GE.AND UP0, UPT, UR5, UR11, UPT ;  /* 0x0000000b0500728c */ /* 0x000fcc000bf06270 */
[----:B------:R-:W-:-:S13]  /*9c10*/  PLOP3.LUT P0, PT, PT, PT, UP0, 0x80, 0x0 ;  /* 0x000000000000781c */ /* 0x000fda0003f0f008 */
[----:B------:R-:W-:Y:S05]  /*9c20*/  @!P0 BRA `(.L_x_890) ;  /* 0xffffff6400c48947 */ /* 0x000fea000383ffff */
.L_x_807:
[----:B-1----:R-:W1:Y:S01]  /*9c30*/  LDC R4, c[0x0][0xc] ;  /* 0x00000300ff047b82 */ /* 0x002e620000000800 */
        /* <DEDUP_REMOVED lines=18> */
.L_x_892:
[----:B------:R-:W-:Y:S05]  /*9d60*/  BSYNC B0 ;  /* 0x0000000000007941 */ /* 0x000fea0003800000 */
.L_x_891:
        /* <DEDUP_REMOVED lines=11> */
.L_x_894:
[----:B------:R-:W2:Y:S04]  /*9e20*/  LDG.E.STRONG.GPU R5, desc[UR12][R2.64] ;  /* 0x0000000c02057981 */ /* 0x000ea8000c1ef900 */
[----:B--2---:R-:W-:Y:S01]  /*9e30*/  CCTL.IVALL ;  /* 0x00000000ff00798f */ /* 0x004fe20002000000 */
[----:B------:R-:W-:Y:S05]  /*9e40*/  YIELD ;  /* 0x0000000000007946 */ /* 0x000fea0003800000 */
[----:B------:R-:W-:-:S13]  /*9e50*/  ISETP.NE.AND P0, PT, R5, R0, PT ;  /* 0x000000000500720c */ /* 0x000fda0003f05270 */
[----:B------:R-:W-:Y:S05]  /*9e60*/  @P0 BRA `(.L_x_894) ;  /* 0xfffffffc00ec0947 */ /* 0x000fea000383ffff */
.L_x_893:
        /* <DEDUP_REMOVED lines=24> */
.L_x_895:
        /* <DEDUP_REMOVED lines=23> */
.L_x_896:
        /* <DEDUP_REMOVED lines=10> */
.L_x_3239:


//--------------------- .text._Z35group_norm_nhwc_bwd_one_pass_kernelI11Fp16IOBf16WLi64ELi42ELi672EEv26Group_norm_nhwc_bwd_params --------------------------
	.section	.text._Z35group_norm_nhwc_bwd_one_pass_kernelI11Fp16IOBf16WLi64ELi42ELi672EEv26Group_norm_nhwc_bwd_params,"ax",@progbits
	.align	128
        .global         _Z35group_norm_nhwc_bwd_one_pass_kernelI11Fp16IOBf16WLi64ELi42ELi672EEv26Group_norm_nhwc_bwd_params
        .type           _Z35group_norm_nhwc_bwd_one_pass_kernelI11Fp16IOBf16WLi64ELi42ELi672EEv26Group_norm_nhwc_bwd_params,@function
        .size           _Z35group_norm_nhwc_bwd_one_pass_kernelI11Fp16IOBf16WLi64ELi42ELi672EEv26Group_norm_nhwc_bwd_params,(.L_x_3240 - _Z35group_norm_nhwc_bwd_one_pass_kernelI11Fp16IOBf16WLi64ELi42ELi672EEv26Group_norm_nhwc_bwd_params)
        .other          _Z35group_norm_nhwc_bwd_one_pass_kernelI11Fp16IOBf16WLi64ELi42ELi672EEv26Group_norm_nhwc_bwd_params,@"STO_CUDA_ENTRY STV_DEFAULT"
_Z35group_norm_nhwc_bwd_one_pass_kernelI11Fp16IOBf16WLi64ELi42ELi672EEv26Group_norm_nhwc_bwd_params:
.text._Z35group_norm_nhwc_bwd_one_pass_kernelI11Fp16IOBf16WLi64ELi42ELi672EEv26Group_norm_nhwc_bwd_params:
        /* <DEDUP_REMOVED lines=50> */
.L_x_924:
        /* <DEDUP_REMOVED lines=68> */
[----:B--2---:R-:W-:Y:S01]  /*0760*/  @P1 IADD3 R18, P2, R23, R18, RZ ;  /* 0x0000001217121210 */ /* 0x004fe20007f5e0ff */
[----:B------:R-:W-:-:S03]  /*0770*/  @!P0 IMAD.WIDE.U32 R20, R27, R16, R20 ;  /* 0x000000101b148225 */ /* 0x000fc600078e0014 */
[----:B------:R-:W-:Y:S02]  /*0780*/  @P1 IADD3.X R19, R4, R19, RZ, P2, !PT ;  /* 0x0000001304131210 */ /* 0x000fe400017fe4ff */
[----:B0-----:R-:W-:Y:S02]  /*0790*/  @P1 IADD3 R16, P2, R23, R10, RZ ;  /* 0x0000000a17101210 */ /* 0x001fe40007f5e0ff */
[----:B------:R-:W-:Y:S02]  /*07a0*/  @!P0 IADD3 R21, R21, R17, RZ ;  /* 0x0000001115158210 */ /* 0x000fe40007ffe0ff */
[----:B------:R-:W-:Y:S02]  /*07b0*/  @!P0 SHF.L.U32 R17, R20, 0x1, RZ ;  /* 0x0000000114118819 */ /* 0x000fe400000006ff */
[----:B------:R-:W-:Y:S02]  /*07c0*/  CS2R R24, SRZ ;  /* 0x0000000000187805 */ /* 0x000fe4000001ff00 */
[----:B-1----:R-:W-:-:S02]  /*07d0*/  @!P0 IADD3 R10, P3, R17, R12, RZ ;  /* 0x0000000c110a8210 */ /* 0x002fc40007f7e0ff */
[----:B------:R-:W-:Y:S02]  /*07e0*/  @!P0 IADD3 R6, P4, R17, R6, RZ ;  /* 0x0000000611068210 */ /* 0x000fe40007f9e0ff */
[----:B------:R0:W5:Y:S01]  /*07f0*/  @P1 LDG.E R25, desc[UR14][R18.64] ;  /* 0x0000000e12191981 */ /* 0x000162000c1e1900 */
[----:B------:R-:W-:-:S05]  /*0800*/  @P1 IADD3.X R17, R4, R11, RZ, P2, !PT ;  /* 0x0000000b04111210 */ /* 0x000fca00017fe4ff */
[----:B------:R0:W5:Y:S01]  /*0810*/  @P1 LDG.E R24, desc[UR14][R16.64] ;  /* 0x0000000e10181981 */ /* 0x000162000c1e1900 */
        /* <DEDUP_REMOVED lines=22> */
[----:B------:R-:W-:Y:S02]  /*0980*/  @UP0 UMOV UR13, UR8 ;  /* 0x00000008000d0c82 */ /* 0x000fe40008000000 */
[----:B0-----:R-:W-:Y:S05]  /*0990*/  @P0 BRA `(.L_x_899) ;  /* 0x0000000000400947 */ /* 0x001fea0003800000 */
        /* <DEDUP_REMOVED lines=16> */
.L_x_899:
[----:B------:R-:W-:Y:S05]  /*0aa0*/  BSYNC B0 ;  /* 0x0000000000007941 */ /* 0x000fea0003800000 */
.L_x_898:
[----:B------:R-:W-:Y:S01]  /*0ab0*/  ISETP.NE.AND P2, PT, RZ, UR18, PT ;  /* 0x00000012ff007c0c */ /* 0x000fe2000bf45270 */
[--C-:B-----5:R-:W-:Y:S02]  /*0ac0*/  HADD2.F32 R6, -RZ, R25.reuse.H0_H0 ;  /* 0x20000019ff067230 */ /* 0x120fe40000004100 */
[----:B------:R-:W-:Y:S02]  /*0ad0*/  HADD2.F32 R7, -RZ, R25.H1_H1 ;  /* 0x30000019ff077230 */ /* 0x000fe40000004100 */
[----:B------:R-:W-:Y:S02]  /*0ae0*/  HADD2.F32 R13, -RZ, R26.H0_H0 ;  /* 0x2000001aff0d7230 */ /* 0x000fe40000004100 */
[----:B------:R-:W-:Y:S01]  /*0af0*/  FADD.FTZ R6, R6, -UR19 ;  /* 0x8000001306067e21 */ /* 0x000fe20008010000 */
[--C-:B------:R-:W-:Y:S02]  /*0b00*/  HADD2.F32 R12, -RZ, R24.reuse.H0_H0 ;  /* 0x20000018ff0c7230 */ /* 0x100fe40000004100 */
[----:B------:R-:W-:Y:S01]  /*0b10*/  FADD.FTZ R14, R7, -UR19 ;  /* 0x80000013070e7e21 */ /* 0x000fe20008010000 */
[----:B------:R-:W-:-:S02]  /*0b20*/  HADD2.F32 R9, -RZ, R24.H1_H1 ;  /* 0x30000018ff097230 */ /* 0x000fc40000004100 */
[----:B------:R-:W-:Y:S01]  /*0b30*/  FMUL.FTZ R7, R6, UR13 ;  /* 0x0000000d06077c20 */ /* 0x000fe20008410000 */
[----:B------:R-:W-:Y:S02]  /*0b40*/  HADD2.F32 R8, -RZ, R26.H1_H1 ;  /* 0x3000001aff087230 */ /* 0x000fe40000004100 */
[----:B------:R-:W-:Y:S01]  /*0b50*/  FADD.FTZ R13, R13, -UR19 ;  /* 0x800000130d0d7e21 */ /* 0x000fe20008010000 */
        /* <DEDUP_REMOVED lines=22> */
.L_x_900:
        /* <DEDUP_REMOVED lines=26> */
.L_x_901:
[----:B------:R-:W-:Y:S01]  /*0e60*/  FFMA.FTZ R16, R6, R8, R15 ;  /* 0x0000000806107223 */ /* 0x000fe2000001000f */
[----:B------:R-:W-:Y:S01]  /*0e70*/  FADD.FTZ R17, R8, R17 ;  /* 0x0000001108117221 */ /* 0x000fe20000010000 */
[----:B------:R-:W-:Y:S01]  /*0e80*/  FMUL.FTZ R8, R10, R23 ;  /* 0x000000170a087220 */ /* 0x000fe20000410000 */
[----:B------:R-:W-:Y:S01]  /*0e90*/  ISETP.GT.AND P0, PT, R0, 0x1e, PT ;  /* 0x0000001e0000780c */ /* 0x000fe20003f04270 */
[----:B------:R-:W0:Y:S01]  /*0ea0*/  S2UR UR17, SR_CgaCtaId ;  /* 0x00000000001179c3 */ /* 0x000e220000008800 */
[----:B------:R-:W-:Y:S01]  /*0eb0*/  UMOV UR9, 0x400 ;  /* 0x0000040000097882 */ /* 0x000fe20000000000 */
[----:B------:R-:W-:Y:S01]  /*0ec0*/  FFMA.FTZ R15, R13, R8, R16 ;  /* 0x000000080d0f7223 */ /* 0x000fe20000010010 */
[----:B------:R-:W-:Y:S01]  /*0ed0*/  FMUL.FTZ R16, R11, R4 ;  /* 0x000000040b107220 */ /* 0x000fe20000410000 */
[----:B------:R-:W-:Y:S01]  /*0ee0*/  FADD.FTZ R17, R17, R8 ;  /* 0x0000000811117221 */ /* 0x000fe20000010000 */
[----:B------:R-:W-:Y:S01]  /*0ef0*/  FFMA.FTZ R18, R7, R12, RZ ;  /* 0x0000000c07127223 */ /* 0x000fe200000100ff */
[----:B------:R-:W-:Y:S01]  /*0f00*/  UIADD3 UR8, UR9, 0xd0, URZ ;  /* 0x000000d009087890 */ /* 0x000fe2000fffe03f */
[----:B------:R-:W-:Y:S01]  /*0f10*/  FFMA.FTZ R15, R14, R16, R15 ;  /* 0x000000100e0f7223 */ /* 0x000fe2000001000f */
[----:B------:R-:W-:Y:S01]  /*0f20*/  FADD.FTZ R16, R16, R17 ;  /* 0x0000001110107221 */ /* 0x000fe20000010000 */
[C---:B------:R-:W-:Y:S01]  /*0f30*/  ISETP.NE.AND P3, PT, R29.reuse, RZ, PT ;  /* 0x000000ff1d00720c */ /* 0x040fe20003f65270 */
[----:B------:R-:W-:Y:S01]  /*0f40*/  FADD.FTZ R7, RZ, R12 ;  /* 0x0000000cff077221 */ /* 0x000fe20000010000 */
[----:B------:R-:W-:Y:S01]  /*0f50*/  BSSY B0, `(.L_x_902) ;  /* 0x000005c000007945 */ /* 0x000fe20003800000 */
[----:B------:R-:W1:Y:S01]  /*0f60*/  SHFL.DOWN PT, R8, R15, 0x1, 0x1f ;  /* 0x08201f000f087f89 */ /* 0x000e6200000e0000 */
[----:B------:R-:W-:-:S03]  /*0f70*/  ISETP.GT.U32.AND P4, PT, R29, 0x14, PT ;  /* 0x000000141d00780c */ /* 0x000fc60003f84070 */
        /* <DEDUP_REMOVED lines=31> */
[----:B------:R-:W-:Y:S01]  /*1170*/  FADD.FTZ R11, R6, R11 ;  /* 0x0000000b060b7221 */ /* 0x000fe20000010000 */
[----:B------:R-:W-:-:S02]  /*1180*/  MOV R6, R15 ;  /* 0x0000000f00067202 */ /* 0x000fc40000000f00 */
[----:B------:R-:W-:Y:S02]  /*1190*/  MOV R7, R16 ;  /* 0x0000001000077202 */ /* 0x000fe40000000f00 */
[----:B------:R0:W-:Y:S05]  /*11a0*/  STS.128 [R31], R8 ;  /* 0x000000081f007388 */ /* 0x0001ea0000000c00 */
        /* <DEDUP_REMOVED lines=54> */
.L_x_903:
[----:B------:R-:W-:Y:S05]  /*1510*/  BSYNC B0 ;  /* 0x0000000000007941 */ /* 0x000fea0003800000 */
.L_x_902:
        /* <DEDUP_REMOVED lines=158> */
.L_x_905:
[----:B------:R-:W-:Y:S05]  /*1f00*/  BSYNC B0 ;  /* 0x0000000000007941 */ /* 0x000fea0003800000 */
.L_x_904:
        /* <DEDUP_REMOVED lines=11> */
[----:B------:R-:W-:-:S04]  /*1fc0*/  LEA R32, P4, R33, R16, 0x2 ;  /* 0x0000001021207211 */ /* 0x000fc800078810ff */
        /* <DEDUP_REMOVED lines=8> */
.L_x_907:
[----:B------:R-:W-:Y:S05]  /*2050*/  BSYNC B0 ;  /* 0x0000000000007941 */ /* 0x000fea0003800000 */
.L_x_906:
[----:B------:R-:W-:Y:S05]  /*2060*/  @!P0 BRA `(.L_x_908) ;  /* 0x0000001000908947 */ /* 0x000fea0003800000 */
[----:B---3--:R-:W1:Y:S01]  /*2070*/  LDC R16, c[0x0][0x10] ;  /* 0x00000400ff107b82 */ /* 0x008e620000000800 */
        /* <DEDUP_REMOVED lines=32> */
.L_x_910:
[----:B------:R-:W2:Y:S04]  /*2280*/  LDG.E.STRONG.GPU R10, desc[UR14][R8.64] ;  /* 0x0000000e080a7981 */ /* 0x000ea8000c1ef900 */
[----:B--2---:R-:W-:Y:S01]  /*2290*/  CCTL.IVALL ;  /* 0x00000000ff00798f */ /* 0x004fe20002000000 */
[----:B------:R-:W-:Y:S05]  /*22a0*/  YIELD ;  /* 0x0000000000007946 */ /* 0x000fea0003800000 */
[----:B------:R-:W-:-:S13]  /*22b0*/  ISETP.NE.AND P0, PT, R10, R13, PT ;  /* 0x0000000d0a00720c */ /* 0x000fda0003f05270 */
[----:B------:R-:W-:Y:S05]  /*22c0*/  @P0 BRA `(.L_x_910) ;  /* 0xfffffffc00ec0947 */ /* 0x000fea000383ffff */
.L_x_909:
        /* <DEDUP_REMOVED lines=17> */
.L_x_914:
[----:B------:R-:W-:-:S13]  /*23e0*/  ISETP.EQ.OR P6, PT, R18, UR16, P3 ;  /* 0x0000001012007c0c */ /* 0x000fda0009fc2670 */
[----:B------:R-:W-:-:S04]  /*23f0*/  @!P6 IMAD R11, R16, R18, R15 ;  /* 0x00000012100be224 */ /* 0x000fc800078e020f */
[----:B------:R-:W-:-:S05]  /*2400*/  @!P6 IMAD.WIDE.U32 R10, R11, 0x8, R32 ;  /* 0x000000080b0ae825 */ /* 0x000fca00078e0020 */
[----:B------:R-:W2:Y:S01]  /*2410*/  @!P6 LDG.E.64 R8, desc[UR14][R10.64] ;  /* 0x0000000e0a08e981 */ /* 0x000ea2000c1e1b00 */
[C---:B------:R-:W-:Y:S02]  /*2420*/  IADD3 R13, R18.reuse, 0x1, RZ ;  /* 0x00000001120d7810 */ /* 0x040fe40007ffe0ff */
[C---:B------:R-:W-:Y:S02]  /*2430*/  IADD3 R19, R18.reuse, 0x2, RZ ;  /* 0x0000000212137810 */ /* 0x040fe40007ffe0ff */
        /* <DEDUP_REMOVED lines=109> */
.L_x_913:
        /* <DEDUP_REMOVED lines=12> */
[C---:B------:R-:W-:Y:S02]  /*2bd0*/  IADD3 R19, R18.reuse, 0x3, RZ ;  /* 0x0000000312137810 */ /* 0x040fe40007ffe0ff */
        /* <DEDUP_REMOVED lines=48> */
.L_x_915:
[----:B------:R-:W-:-:S13]  /*2ee0*/  ISETP.NE.OR P0, PT, R17, RZ, P0 ;  /* 0x000000ff1100720c */ /* 0x000fda0000705670 */
[----:B------:R-:W-:Y:S05]  /*2ef0*/  @!P0 BRA `(.L_x_911) ;  /* 0x00000000007c8947 */ /* 0x000fea0003800000 */
.L_x_912:
[----:B------:R-:W-:-:S13]  /*2f00*/  ISETP.EQ.OR P5, PT, R18, UR16, P3 ;  /* 0x0000001012007c0c */ /* 0x000fda0009fa2670 */
[----:B------:R-:W-:-:S04]  /*2f10*/  @!P5 IMAD R11, R16, R18, R15 ;  /* 0x00000012100bd224 */ /* 0x000fc800078e020f */
[----:B------:R-:W-:-:S05]  /*2f20*/  @!P5 IMAD.WIDE.U32 R10, R11, 0x8, R32 ;  /* 0x000000080b0ad825 */ /* 0x000fca00078e0020 */
[----:B------:R0:W2:Y:S01]  /*2f30*/  @!P5 LDG.E.64 R8, desc[UR14][R10.64] ;  /* 0x0000000e0a08d981 */ /* 0x0000a2000c1e1b00 */
[C---:B------:R-:W-:Y:S02]  /*2f40*/  IADD3 R13, R18.reuse, 0x1, RZ ;  /* 0x00000001120d7810 */ /* 0x040fe40007ffe0ff */
[C---:B------:R-:W-:Y:S02]  /*2f50*/  IADD3 R19, R18.reuse, 0x2, RZ ;  /* 0x0000000212137810 */ /* 0x040fe40007ffe0ff */
        /* <DEDUP_REMOVED lines=25> */
.L_x_911:
        /* <DEDUP_REMOVED lines=11> */
.L_x_917:
[----:B------:R-:W-:Y:S05]  /*31a0*/  BSYNC B0 ;  /* 0x0000000000007941 */ /* 0x000fea0003800000 */
.L_x_916:
        /* <DEDUP_REMOVED lines=16> */
.L_x_908:
[----:B------:R-:W1:Y:S01]  /*32b0*/  S2UR UR9, SR_CgaCtaId ;  /* 0x00000000000979c3 */ /* 0x000e620000008800 */
[----:B------:R-:W-:Y:S01]  /*32c0*/  UMOV UR8, 0x400 ;  /* 0x0000040000087882 */ /* 0x000fe20000000000 */
[--C-:B------:R-:W-:Y:S02]  /*32d0*/  HADD2.F32 R12, -RZ, R25.reuse.H0_H0 ;  /* 0x20000019ff0c7230 */ /* 0x100fe40000004100 */
[----:B------:R-:W-:Y:S02]  /*32e0*/  HADD2.F32 R25, -RZ, R25.H1_H1 ;  /* 0x30000019ff197230 */ /* 0x000fe40000004100 */
[--C-:B------:R-:W-:Y:S02]  /*32f0*/  HADD2.F32 R13, -RZ, R26.reuse.H0_H0 ;  /* 0x2000001aff0d7230 */ /* 0x100fe40000004100 */
[----:B------:R-:W-:Y:S02]  /*3300*/  HADD2.F32 R26, -RZ, R26.H1_H1 ;  /* 0x3000001aff1a7230 */ /* 0x000fe40000004100 */
[----:B------:R-:W-:-:S02]  /*3310*/  HADD2.F32 R14, -RZ, R24.H0_H0 ;  /* 0x20000018ff0e7230 */ /* 0x000fc40000004100 */
[----:B------:R-:W-:Y:S01]  /*3320*/  FADD.FTZ R13, R13, -UR19 ;  /* 0x800000130d0d7e21 */ /* 0x000fe20008010000 */
[----:B------:R-:W-:Y:S01]  /*3330*/  HADD2.F32 R15, -RZ, R24.H1_H1 ;  /* 0x30000018ff0f7230 */ /* 0x000fe20000004100 */
        /* <DEDUP_REMOVED lines=8> */
[----:B---3--:R-:W0:Y:S01]  /*33c0*/  LDS.64 R8, [UR8+0xc8] ;  /* 0x0000c808ff087984 */ /* 0x008e220008000a00 */
        /* <DEDUP_REMOVED lines=22> */
.L_x_918:
        /* <DEDUP_REMOVED lines=20> */
.L_x_920:
[----:B------:R-:W-:Y:S05]  /*3670*/  BSYNC B0 ;  /* 0x0000000000007941 */ /* 0x000fea0003800000 */
.L_x_919:
[--C-:B------:R-:W-:Y:S02]  /*3680*/  HADD2.F32 R6, -RZ, R22.reuse.H0_H0 ;  /* 0x20000016ff067230 */ /* 0x100fe40000004100 */
[----:B------:R-:W-:Y:S01]  /*3690*/  FMUL.FTZ R13, R13, UR13 ;  /* 0x0000000d0d0d7c20 */ /* 0x000fe20008410000 */
[----:B0-----:R-:W-:Y:S02]  /*36a0*/  HADD2.F32 R7, -RZ, R22.H1_H1 ;  /* 0x30000016ff077230 */ /* 0x001fe40000004100 */
        /* <DEDUP_REMOVED lines=20> */
.L_x_921:
        /* <DEDUP_REMOVED lines=23> */
.L_x_923:
[----:B------:R-:W-:Y:S05]  /*3960*/  BSYNC B0 ;  /* 0x0000000000007941 */ /* 0x000fea0003800000 */
.L_x_922:
[----:B------:R-:W-:Y:S01]  /*3970*/  ULDC UR8, c[0x0][0x10] ;  /* 0x0000040000087ab9 */ /* 0x000fe20000000800 */
[----:B------:R-:W-:Y:S02]  /*3980*/  UIADD3 UR4, UR4, 0x1, URZ ;  /* 0x0000000104047890 */ /* 0x000fe4000fffe03f */
[----:B------:R-:W-:-:S04]  /*3990*/  UIADD3 UR7, UR8, UR7, URZ ;  /* 0x0000000708077290 */ /* 0x000fc8000fffe03f */
[----:B------:R-:W-:-:S06]  /*39a0*/  UISETP.GE.AND UP0, UPT, UR7, UR5, UPT ;  /* 0x000000050700728c */ /* 0x000fcc000bf06270 */
[----:B------:R-:W-:-:S13]  /*39b0*/  PLOP3.LUT P0, PT, PT, PT, UP0, 0x80, 0x0 ;  /* 0x000000000000781c */ /* 0x000fda0003f0f008 */
[----:B------:R-:W-:Y:S05]  /*39c0*/  @!P0 BRA `(.L_x_924) ;  /* 0xffffffc800548947 */ /* 0x000fea000383ffff */
.L_x_897:
        /* <DEDUP_REMOVED lines=19> */
.L_x_926:
[----:B------:R-:W-:Y:S05]  /*3b00*/  BSYNC B0 ;  /* 0x0000000000007941 */ /* 0x000fea0003800000 */
.L_x_925:
        /* <DEDUP_REMOVED lines=11> */
.L_x_928:
[----:B------:R-:W2:Y:S04]  /*3bc0*/  LDG.E.STRONG.GPU R5, desc[UR14][R2.64] ;  /* 0x0000000e02057981 */ /* 0x000ea8000c1ef900 */
[----:B--2---:R-:W-:Y:S01]  /*3bd0*/  CCTL.IVALL ;  /* 0x00000000ff00798f */ /* 0x004fe20002000000 */
[----:B------:R-:W-:Y:S05]  /*3be0*/  YIELD ;  /* 0x0000000000007946 */ /* 0x000fea0003800000 */
[----:B------:R-:W-:-:S13]  /*3bf0*/  ISETP.NE.AND P0, PT, R5, R0, PT ;  /* 0x000000000500720c */ /* 0x000fda0003f05270 */
[----:B------:R-:W-:Y:S05]  /*3c00*/  @P0 BRA `(.L_x_928) ;  /* 0xfffffffc00ec0947 */ /* 0x000fea000383ffff */
.L_x_927:
        /* <DEDUP_REMOVED lines=24> */
.L_x_929:
        /* <DEDUP_REMOVED lines=25> */
.L_x_930:
        /* <DEDUP_REMOVED lines=14> */
.L_x_3240:


//--------------------- .text._Z35group_norm_nhwc_bwd_one_pass_kernelI11Fp16IOBf16WLi128ELi42ELi672EEv26Group_norm_nhwc_bwd_params --------------------------
	.section	.text._Z35group_norm_nhwc_bwd_one_pass_kernelI11Fp16IOBf16WLi128ELi42ELi672EEv26Group_norm_nhwc_bwd_params,"ax",@progbits
	.align	128
        .global         _Z35group_norm_nhwc_bwd_one_pass_kernelI11Fp16IOBf16WLi128ELi42ELi672EEv26Group_norm_nhwc_bwd_params
        .type           _Z35group_norm_nhwc_bwd_one_pass_kernelI11Fp16IOBf16WLi128ELi42ELi672EEv26Group_norm_nhwc_bwd_params,@function
        .size           _Z35group_norm_nhwc_bwd_one_pass_kernelI11Fp16IOBf16WLi128ELi42ELi672EEv26Group_norm_nhwc_bwd_params,(.L_x_3241 - _Z35group_norm_nhwc_bwd_one_pass_kernelI11Fp16IOBf16WLi128ELi42ELi672EEv26Group_norm_nhwc_bwd_params)
        .other          _Z35group_norm_nhwc_bwd_one_pass_kernelI11Fp16IOBf16WLi128ELi42ELi672EEv26Group_norm_nhwc_bwd_params,@"STO_CUDA_ENTRY STV_DEFAULT"
_Z35group_norm_nhwc_bwd_one_pass_kernelI11Fp16IOBf16WLi128ELi42ELi672EEv26Group_norm_nhwc_bwd_params:
.text._Z35group_norm_nhwc_bwd_one_pass_kernelI11Fp16IOBf16WLi128ELi42ELi672EEv26Group_norm_nhwc_bwd_params:
        /* <DEDUP_REMOVED lines=17> */
[--C-:B------:R-:W-:Y:S01]  /*0110*/  SHF.R.S32.HI R3, RZ, 0x1f, R22.reuse ;  /* 0x0000001fff037819 */ /* 0x100fe20000011416 */
[----:B------:R-:W-:Y:S01]  /*0120*/  ULDC.64 UR18, c[0x0][0x290] ;  /* 0x0000a40000127ab9 */ /* 0x000fe20000000a00 */
[----:B------:R-:W-:Y:S01]  /*0130*/  ULDC.64 UR12, c[0x0][0x288] ;  /* 0x0000a200000c7ab9 */ /* 0x000fe20000000a00 */
[----:B------:R-:W-:Y:S01]  /*0140*/  IMAD R35, R2, -0x15, R22 ;  /* 0xffffffeb02237824 */ /* 0x000fe200078e0216 */
[----:B------:R-:W-:Y:S01]  /*0150*/  LEA.HI R3, R3, R22, RZ, 0x5 ;  /* 0x0000001603037211 */ /* 0x000fe200078f28ff */
[----:B------:R-:W0:Y:S01]  /*0160*/  LDC R23, c[0x0][0x2ac] ;  /* 0x0000ab00ff177b82 */ /* 0x000e220000000800 */
[----:B------:R-:W-:Y:S02]  /*0170*/  UIMAD.WIDE.U32 UR8, UR12, 0x3, URZ ;  /* 0x000000030c0878a5 */ /* 0x000fe4000f8e003f */
[----:B------:R-:W-:Y:S01]  /*0180*/  SHF.R.S32.HI R3, RZ, 0x5, R3 ;  /* 0x00000005ff037819 */ /* 0x000fe20000011403 */
[----:B------:R-:W-:Y:S01]  /*0190*/  UIMAD UR10, UR13, 0x3, URZ ;  /* 0x000000030d0a78a4 */ /* 0x000fe2000f8e023f */
[----:B------:R-:W-:Y:S01]  /*01a0*/  SHF.L.U32 R35, R35, 0x1, RZ ;  /* 0x0000000123237819 */ /* 0x000fe200000006ff */
[----:B------:R-:W-:-:S02]  /*01b0*/  ULEA.HI UR11, UP0, UR13, UR12, URZ, 0x1 ;  /* 0x0000000c0d0b7291 */ /* 0x000fc4000f81083f */
[----:B------:R-:W1:Y:S01]  /*01c0*/  S2UR UR7, SR_CgaCtaId ;  /* 0x00000000000779c3 */ /* 0x000e620000008800 */
[----:B------:R-:W-:Y:S02]  /*01d0*/  UIADD3 UR10, UR9, UR10, URZ ;  /* 0x0000000a090a7290 */ /* 0x000fe4000fffe03f */
[----:B------:R-:W-:Y:S02]  /*01e0*/  UIADD3.X UR12, URZ, UR13, URZ, UP0, !UPT ;  /* 0x0000000d3f0c7290 */ /* 0x000fe400087fe43f */
[----:B------:R-:W-:Y:S02]  /*01f0*/  ULEA.HI UR8, UP0, UR10, UR8, URZ, 0x1 ;  /* 0x000000080a087291 */ /* 0x000fe4000f81083f */
[----:B------:R-:W-:Y:S02]  /*0200*/  USHF.R.S32.HI UR9, URZ, 0x1, UR12 ;  /* 0x000000013f097899 */ /* 0x000fe4000801140c */
[----:B------:R-:W-:-:S04]  /*0210*/  UIADD3.X UR10, URZ, UR10, URZ, UP0, !UPT ;  /* 0x0000000a3f0a7290 */ /* 0x000fc800087fe43f */
[----:B------:R-:W-:Y:S02]  /*0220*/  USHF.R.S64 UR8, UR8, 0x1, UR10 ;  /* 0x0000000108087899 */ /* 0x000fe4000800100a */
[----:B------:R-:W-:Y:S01]  /*0230*/  USHF.R.S32.HI UR10, URZ, 0x1, UR10 ;  /* 0x000000013f0a7899 */ /* 0x000fe2000801140a */
[----:B0-----:R-:W-:-:S03]  /*0240*/  IMAD R23, R23, UR16, R2 ;  /* 0x0000001017177c24 */ /* 0x001fc6000f8e0202 */
[----:B------:R-:W-:Y:S02]  /*0250*/  USHF.L.U64.HI UR10, UR8, 0x2, UR10 ;  /* 0x00000002080a7899 */ /* 0x000fe4000801020a */
[C---:B------:R-:W-:Y:S01]  /*0260*/  ISETP.GE.U32.AND P1, PT, R23.reuse, UR18, PT ;  /* 0x0000001217007c0c */ /* 0x040fe2000bf26070 */
[----:B------:R-:W-:Y:S01]  /*0270*/  ULDC.U8 UR18, c[0x0][0x2a4] ;  /* 0x0000a90000127ab9 */ /* 0x000fe20000000000 */
[----:B------:R-:W-:Y:S01]  /*0280*/  SHF.R.S32.HI R0, RZ, 0x1f, R23 ;  /* 0x0000001fff007819 */ /* 0x000fe20000011417 */
[----:B-1----:R-:W-:Y:S01]  /*0290*/  ULEA UR4, UR7, UR4, 0x18 ;  /* 0x0000000407047291 */ /* 0x002fe2000f8ec03f */
[C---:B------:R-:W-:Y:S01]  /*02a0*/  IADD3 R37, R23.reuse, 0x20, RZ ;  /* 0x0000002017257810 */ /* 0x040fe20007ffe0ff */
[----:B------:R-:W-:Y:S01]  /*02b0*/  USHF.R.S64 UR7, UR11, 0x1, UR12 ;  /* 0x000000010b077899 */ /* 0x000fe2000800100c */
[----:B------:R-:W-:Y:S02]  /*02c0*/  ISETP.GE.AND.EX P1, PT, R0, UR19, PT, P1 ;  /* 0x0000001300007c0c */ /* 0x000fe4000bf26310 */
[----:B------:R-:W-:Y:S01]  /*02d0*/  IADD3 R36, R23, 0x40, RZ ;  /* 0x0000004017247810 */ /* 0x000fe20007ffe0ff */
[----:B------:R-:W-:Y:S01]  /*02e0*/  USHF.L.U64.HI UR9, UR7, 0x2, UR9 ;  /* 0x0000000207097899 */ /* 0x000fe20008010209 */
[----:B------:R-:W-:Y:S01]  /*02f0*/  LEA R0, R3, UR4, 0x3 ;  /* 0x0000000403007c11 */ /* 0x000fe2000f8e18ff */
[----:B------:R-:W-:Y:S01]  /*0300*/  UMOV UR4, URZ ;  /* 0x0000003f00047c82 */ /* 0x000fe20008000000 */
[----:B------:R-:W-:-:S02]  /*0310*/  ISETP.LT.U32.AND P1, PT, R22, 0x2a0, !P1 ;  /* 0x000002a01600780c */ /* 0x000fc40004f21070 */
[----:B------:R-:W-:Y:S01]  /*0320*/  IADD3 R2, R23, 0x60, RZ ;  /* 0x0000006017027810 */ /* 0x000fe20007ffe0ff */
[----:B------:R0:W-:Y:S10]  /*0330*/  STL [R1], R0 ;  /* 0x0000000001007387 */ /* 0x0001f40000100800 */
.L_x_966:
[----:B------:R-:W1:Y:S01]  /*0340*/  LDC R6, c[0x0][0x2a0] ;  /* 0x0000a800ff067b82 */ /* 0x000e620000000800 */
[----:B------:R-:W-:Y:S01]  /*0350*/  ISETP.LE.AND P2, PT, RZ, UR6, PT ;  /* 0x00000006ff007c0c */ /* 0x000fe2000bf43270 */
[----:B------:R-:W-:Y:S01]  /*0360*/  ULDC.64 UR12, c[0x0][0x248] ;  /* 0x00009200000c7ab9 */ /* 0x000fe20000000a00 */
[----:B------:R-:W-:Y:S01]  /*0370*/  ULDC.64 UR22, c[0x0][0x290] ;  /* 0x0000a40000167ab9 */ /* 0x000fe20000000a00 */
[----:B------:R-:W-:Y:S01]  /*0380*/  UIMAD.WIDE UR12, UR6, 0x8, UR12 ;  /* 0x00000008060c78a5 */ /* 0x000fe2000f8e020c */
[----:B------:R-:W-:Y:S01]  /*0390*/  SHF.R.S32.HI R20, RZ, 0x1f, R37 ;  /* 0x0000001fff147819 */ /* 0x000fe20000011425 */
[----:B------:R-:W-:Y:S01]  /*03a0*/  ULDC.64 UR20, c[0x0][0x298] ;  /* 0x0000a60000147ab9 */ /* 0x000fe20000000a00 */
[----:B------:R-:W-:Y:S01]  /*03b0*/  SHF.R.S32.HI R28, RZ, 0x1f, R36 ;  /* 0x0000001fff1c7819 */ /* 0x000fe20000011424 */
[----:B------:R-:W2:Y:S01]  /*03c0*/  @P1 LDC.64 R18, c[0x0][0x288] ;  /* 0x0000a200ff121b82 */ /* 0x000ea20000000a00 */
[----:B------:R-:W-:Y:S02]  /*03d0*/  IADD3 R27, R23, 0x60, RZ ;  /* 0x00000060171b7810 */ /* 0x000fe40007ffe0ff */
[----:B------:R-:W-:-:S02]  /*03e0*/  MOV R10, UR12 ;  /* 0x0000000c000a7c02 */ /* 0x000fc40008000f00 */
[----:B------:R-:W-:-:S03]  /*03f0*/  MOV R11, UR13 ;  /* 0x0000000d000b7c02 */ /* 0x000fc60008000f00 */
[----:B------:R-:W3:Y:S03]  /*0400*/  @P1 LDC.64 R16, c[0x0][0x230] ;  /* 0x00008c00ff101b82 */ /* 0x000ee60000000a00 */
[----:B------:R-:W4:Y:S01]  /*0410*/  LDG.E.64 R10, desc[UR14][R10.64] ;  /* 0x0000000e0a0a7981 */ /* 0x000f22000c1e1b00 */
[----:B01----:R-:W-:-:S04]  /*0420*/  IABS R5, R6 ;  /* 0x0000000600057213 */ /* 0x003fc80000000000 */
[----:B------:R-:W1:Y:S01]  /*0430*/  @P1 LDC.64 R12, c[0x0][0x228] ;  /* 0x00008a00ff0c1b82 */ /* 0x000e620000000a00 */
[----:B0-----:R-:W0:Y:S08]  /*0440*/  I2F.RP R0, R5 ;  /* 0x0000000500007306 */ /* 0x001e300000209400 */
[----:B0-----:R-:W0:Y:S02]  /*0450*/  MUFU.RCP R0, R0 ;  /* 0x0000000000007308 */ /* 0x001e240000001000 */
[----:B0-----:R-:W-:-:S06]  /*0460*/  IADD3 R2, R0, 0xffffffe, RZ ;  /* 0x0ffffffe00027810 */ /* 0x001fcc0007ffe0ff */
[----:B------:R0:W2:Y:S02]  /*0470*/  F2I.FTZ.U32.TRUNC.NTZ R3, R2 ;  /* 0x0000000200037305 */ /* 0x0000a4000021f000 */
[----:B0-----:R-:W-:Y:S01]  /*0480*/  HFMA2.MMA R2, -RZ, RZ, 0, 0 ;  /* 0x00000000ff027435 */ /* 0x001fe200000001ff */
[----:B--2--5:R-:W-:-:S05]  /*0490*/  IADD3 R4, RZ, -R3, RZ ;  /* 0x80000003ff047210 */ /* 0x024fca0007ffe0ff */
        /* <DEDUP_REMOVED lines=15> */
[----:B------:R-:W-:-:S04]  /*0590*/  SEL R0, R5, R0, !P5 ;  /* 0x0000000005007207 */ /* 0x000fc80006800000 */
[----:B------:R-:W-:Y:S02]  /*05a0*/  @!P2 IADD3 R0, -R0, RZ, RZ ;  /* 0x000000ff0000a210 */ /* 0x000fe40007ffe1ff */
[----:B------:R-:W-:Y:S02]  /*05b0*/  @P0 IADD3 R3, R3, 0x1, RZ ;  /* 0x0000000103030810 */ /* 0x000fe40007ffe0ff */
[----:B------:R-:W-:Y:S02]  /*05c0*/  ISETP.GE.U32.AND P0, PT, R37, UR22, PT ;  /* 0x0000001625007c0c */ /* 0x000fe4000bf06070 */
[----:B------:R-:W-:Y:S02]  /*05d0*/  MOV R2, R3 ;  /* 0x0000000300027202 */ /* 0x000fe40000000f00 */
[----:B------:R-:W-:Y:S02]  /*05e0*/  LOP3.LUT R3, RZ, R6, RZ, 0x33, !PT ;  /* 0x00000006ff037212 */ /* 0x000fe400078e33ff */
[----:B------:R-:W-:-:S02]  /*05f0*/  ISETP.GE.AND.EX P0, PT, R20, UR23, PT, P0 ;  /* 0x0000001714007c0c */ /* 0x000fc4000bf06300 */
[----:B------:R-:W-:Y:S02]  /*0600*/  @!P3 IADD3 R2, -R2, RZ, RZ ;  /* 0x000000ff0202b210 */ /* 0x000fe40007ffe1ff */
[C---:B------:R-:W-:Y:S02]  /*0610*/  SEL R34, R3.reuse, R0, !P4 ;  /* 0x0000000003227207 */ /* 0x040fe40006000000 */
[----:B------:R-:W-:Y:S02]  /*0620*/  ISETP.GT.U32.OR P0, PT, R22, 0x29f, P0 ;  /* 0x0000029f1600780c */ /* 0x000fe40000704470 */
[----:B------:R-:W-:Y:S01]  /*0630*/  SEL R7, R3, R2, !P4 ;  /* 0x0000000203077207 */ /* 0x000fe20006000000 */
[----:B------:R-:W-:Y:S01]  /*0640*/  IMAD R3, R34, 0x2a, RZ ;  /* 0x0000002a22037824 */ /* 0x000fe200078e02ff */
[----:B------:R-:W-:Y:S02]  /*0650*/  ISETP.GE.U32.AND P2, PT, R36, UR22, PT ;  /* 0x0000001624007c0c */ /* 0x000fe4000bf46070 */
[----:B------:R-:W-:-:S02]  /*0660*/  SHF.R.S32.HI R2, RZ, 0x1f, R35 ;  /* 0x0000001fff027819 */ /* 0x000fc40000011423 */
[----:B------:R-:W-:Y:S02]  /*0670*/  IADD3 R4, P3, R35, R3, RZ ;  /* 0x0000000323047210 */ /* 0x000fe40007f7e0ff */
[----:B------:R-:W-:Y:S02]  /*0680*/  SHF.R.S32.HI R0, RZ, 0x1f, R7 ;  /* 0x0000001fff007819 */ /* 0x000fe40000011407 */
[----:B------:R-:W-:Y:S01]  /*0690*/  ISETP.GE.AND.EX P2, PT, R28, UR23, PT, P2 ;  /* 0x000000171c007c0c */ /* 0x000fe2000bf46320 */
[----:B------:R-:W0:Y:S01]  /*06a0*/  @!P0 LDC.64 R14, c[0x0][0x288] ;  /* 0x0000a200ff0e8b82 */ /* 0x000e220000000a00 */
[----:B------:R-:W-:Y:S01]  /*06b0*/  LEA.HI.X.SX32 R5, R3, R2, 0x1, P3 ;  /* 0x0000000203057211 */ /* 0x000fe200018f0eff */
[----:B------:R-:W-:Y:S01]  /*06c0*/  IMAD R0, R0, UR20, RZ ;  /* 0x0000001400007c24 */ /* 0x000fe2000f8e02ff */
[----:B------:R-:W-:Y:S02]  /*06d0*/  ISETP.GT.U32.OR P2, PT, R22, 0x29f, P2 ;  /* 0x0000029f1600780c */ /* 0x000fe40001744470 */
[----:B------:R-:W-:Y:S01]  /*06e0*/  SHF.R.S32.HI R8, RZ, 0x1f, R23 ;  /* 0x0000001fff087819 */ /* 0x000fe20000011417 */
[----:B------:R-:W-:-:S02]  /*06f0*/  IMAD R9, R7, UR21, R0 ;  /* 0x0000001507097c24 */ /* 0x000fc4000f8e0200 */
[----:B------:R-:W-:-:S04]  /*0700*/  IMAD.WIDE.U32 R4, R7, UR20, R4 ;  /* 0x0000001407047c25 */ /* 0x000fc8000f8e0004 */
[----:B------:R-:W-:Y:S01]  /*0710*/  @P1 IMAD R0, R8, R18, RZ ;  /* 0x0000001208001224 */ /* 0x000fe200078e02ff */
[----:B------:R-:W-:Y:S02]  /*0720*/  IADD3 R7, R5, R9, RZ ;  /* 0x0000000905077210 */ /* 0x000fe40007ffe0ff */
[----:B------:R-:W-:Y:S01]  /*0730*/  @P1 MOV R6, R4 ;  /* 0x0000000400061202 */ /* 0x000fe20000000f00 */
[C---:B------:R-:W-:Y:S01]  /*0740*/  @P1 IMAD R21, R23.reuse, R19, R0 ;  /* 0x0000001317151224 */ /* 0x040fe200078e0200 */
[----:B------:R-:W2:Y:S03]  /*0750*/  @!P2 LDC.64 R24, c[0x0][0x288] ;  /* 0x0000a200ff18ab82 */ /* 0x000ea60000000a00 */
[----:B------:R-:W-:-:S05]  /*0760*/  @P1 IMAD.WIDE.U32 R18, R23, R18, R6 ;  /* 0x0000001217121225 */ /* 0x000fca00078e0006 */
[----:B------:R-:W-:Y:S01]  /*0770*/  @P1 IADD3 R19, R19, R21, RZ ;  /* 0x0000001513131210 */ /* 0x000fe20007ffe0ff */
[----:B0-----:R-:W-:Y:S01]  /*0780*/  @!P0 IMAD R2, R20, R14, RZ ;  /* 0x0000000e14028224 */ /* 0x001fe200078e02ff */
[C---:B------:R-:W-:Y:S01]  /*0790*/  @P1 SHF.L.U32 R26, R18.reuse, 0x1, RZ ;  /* 0x00000001121a1819 */ /* 0x040fe200000006ff */
[----:B------:R-:W0:Y:S01]  /*07a0*/  @!P0 LDC.64 R8, c[0x0][0x230] ;  /* 0x00008c00ff088b82 */ /* 0x000e220000000a00 */
[----:B------:R-:W-:Y:S02]  /*07b0*/  @P1 SHF.L.U64.HI R0, R18, 0x1, R19 ;  /* 0x0000000112001819 */ /* 0x000fe40000010213 */
[----:B---3--:R-:W-:Y:S02]  /*07c0*/  @P1 IADD3 R16, P4, R26, R16, RZ ;  /* 0x000000101a101210 */ /* 0x008fe40007f9e0ff */
[----:B------:R-:W-:Y:S02]  /*07d0*/  @!P0 MOV R18, R4 ;  /* 0x0000000400128202 */ /* 0x000fe40000000f00 */
[----:B------:R-:W-:Y:S01]  /*07e0*/  @!P0 MOV R19, R7 ;  /* 0x0000000700138202 */ /* 0x000fe20000000f00 */
[----:B------:R-:W-:Y:S01]  /*07f0*/  @!P0 IMAD R2, R37, R15, R2 ;  /* 0x0000000f25028224 */ /* 0x000fe200078e0202 */
[----:B------:R-:W-:-:S02]  /*0800*/  @P1 IADD3.X R17, R0, R17, RZ, P4, !PT ;  /* 0x0000001100111210 */ /* 0x000fc400027fe4ff */
[----:B------:R-:W-:Y:S02]  /*0810*/  CS2R R32, SRZ ;  /* 0x0000000000207805 */ /* 0x000fe4000001ff00 */
[----:B-1----:R-:W-:Y:S01]  /*0820*/  @P1 IADD3 R12, P4, R26, R12, RZ ;  /* 0x0000000c1a0c1210 */ /* 0x002fe20007f9e0ff */
[----:B------:R-:W-:Y:S01]  /*0830*/  @!P0 IMAD.WIDE.U32 R14, R37, R14, R18 ;  /* 0x0000000e250e8225 */ /* 0x000fe200078e0012 */
[----:B------:R-:W1:Y:S02]  /*0840*/  @!P0 LDC.64 R20, c[0x0][0x228] ;  /* 0x00008a00ff148b82 */ /* 0x000e640000000a00 */
[----:B------:R-:W-:Y:S02]  /*0850*/  @P1 IADD3.X R13, R0, R13, RZ, P4, !PT ;  /* 0x0000000d000d1210 */ /* 0x000fe400027fe4ff */
[----:B------:R-:W-:Y:S02]  /*0860*/  CS2R R30, SRZ ;  /* 0x00000000001e7805 */ /* 0x000fe4000001ff00 */
[----:B------:R-:W-:Y:S01]  /*0870*/  @!P0 IADD3 R2, R15, R2, RZ ;  /* 0x000000020f028210 */ /* 0x000fe20007ffe0ff */
[----:B------:R3:W4:Y:S03]  /*0880*/  @P1 LDG.E R33, desc[UR14][R16.64] ;  /* 0x0000000e10211981 */ /* 0x000726000c1e1900 */
[----:B------:R-:W-:Y:S01]  /*0890*/  @!P0 SHF.L.U64.HI R0, R14, 0x1, R2 ;  /* 0x000000010e008819 */ /* 0x000fe20000010202 */
[----:B------:R3:W5:Y:S01]  /*08a0*/  @P1 LDG.E R32, desc[UR14][R12.64] ;  /* 0x0000000e0c201981 */ /* 0x000762000c1e1900 */
[----:B--2---:R-:W-:-:S04]  /*08b0*/  @!P2 IMAD R2, R28, R24, RZ ;  /* 0x000000181c02a224 */ /* 0x004fc800078e02ff */
[----:B------:R-:W-:Y:S01]  /*08c0*/  @!P2 IMAD R2, R36, R25, R2 ;  /* 0x000000192402a224 */ /* 0x000fe200078e0202 */
[----:B------:R-:W-:Y:S01]  /*08d0*/  @!P0 SHF.L.U32 R26, R14, 0x1, RZ ;  /* 0x000000010e1a8819 */ /* 0x000fe200000006ff */
[----:B---3--:R-:W2:Y:S01]  /*08e0*/  @!P2 LDC.64 R16, c[0x0][0x230] ;  /* 0x00008c00ff10ab82 */ /* 0x008ea20000000a00 */
[----:B------:R-:W-:Y:S02]  /*08f0*/  @!P2 MOV R12, R4 ;  /* 0x00000004000ca202 */ /* 0x000fe40000000f00 */
[----:B------:R-:W-:-:S03]  /*0900*/  @!P2 MOV R13, R7 ;  /* 0x00000007000da202 */ /* 0x000fc60000000f00 */
[----:B------:R-:W-:-:S03]  /*0910*/  @!P2 IMAD.WIDE.U32 R24, R36, R24, R12 ;  /* 0x000000182418a225 */ /* 0x000fc600078e000c */
[----:B------:R-:W3:Y:S01]  /*0920*/  @!P2 LDC.64 R12, c[0x0][0x228] ;  /* 0x00008a00ff0cab82 */ /* 0x000ee20000000a00 */
[----:B0-----:R-:W-:Y:S01]  /*0930*/  @!P0 IADD3 R8, P4, R26, R8, RZ ;  /* 0x000000081a088210 */ /* 0x001fe20007f9e0ff */
[----:B------:R-:W-:-:S03]  /*0940*/  HFMA2.MMA R28, -RZ, RZ, 0, 0 ;  /* 0x00000000ff1c7435 */ /* 0x000fc600000001ff */
[----:B------:R-:W-:Y:S02]  /*0950*/  @!P0 IADD3.X R9, R0, R9, RZ, P4, !PT ;  /* 0x0000000900098210 */ /* 0x000fe400027fe4ff */
[----:B-1----:R-:W-:Y:S02]  /*0960*/  @!P0 IADD3 R20, P4, R26, R20, RZ ;  /* 0x000000141a148210 */ /* 0x002fe40007f9e0ff */
[----:B------:R-:W-:Y:S02]  /*0970*/  @!P2 IADD3 R25, R25, R2, RZ ;  /* 0x000000021919a210 */ /* 0x000fe40007ffe0ff */
[----:B------:R-:W-:Y:S01]  /*0980*/  @!P0 IADD3.X R21, R0, R21, RZ, P4, !PT ;  /* 0x0000001500158210 */ /* 0x000fe200027fe4ff */
[----:B------:R0:W5:Y:S01]  /*0990*/  @!P0 LDG.E R28, desc[UR14][R8.64] ;  /* 0x0000000e081c8981 */ /* 0x000162000c1e1900 */
[C---:B------:R-:W-:Y:S02]  /*09a0*/  @!P2 SHF.L.U32 R2, R24.reuse, 0x1, RZ ;  /* 0x000000011802a819 */ /* 0x040fe400000006ff */
[----:B------:R-:W-:Y:S01]  /*09b0*/  @!P2 SHF.L.U64.HI R0, R24, 0x1, R25 ;  /* 0x000000011800a819 */ /* 0x000fe20000010219 */
[----:B------:R1:W5:Y:S01]  /*09c0*/  @!P0 LDG.E R31, desc[UR14][R20.64] ;  /* 0x0000000e141f8981 */ /* 0x000362000c1e1900 */
[----:B---3--:R-:W-:-:S04]  /*09d0*/  @!P2 IADD3 R12, P0, R2, R12, RZ ;  /* 0x0000000c020ca210 */ /* 0x008fc80007f1e0ff */
[----:B------:R-:W-:-:S05]  /*09e0*/  @!P2 IADD3.X R13, R0, R13, RZ, P0, !PT ;  /* 0x0000000d000da210 */ /* 0x000fca00007fe4ff */
[----:B------:R-:W5:Y:S01]  /*09f0*/  @!P2 LDG.E R30, desc[UR14][R12.64] ;  /* 0x0000000e0c1ea981 */ /* 0x000f62000c1e1900 */
[----:B------:R-:W-:Y:S02]  /*0a00*/  SHF.R.S32.HI R29, RZ, 0x1f, R27 ;  /* 0x0000001fff1d7819 */ /* 0x000fe4000001141b */
[----:B------:R-:W-:-:S04]  /*0a10*/  ISETP.GE.U32.AND P3, PT, R27, UR22, PT ;  /* 0x000000161b007c0c */ /* 0x000fc8000bf66070 */
[----:B------:R-:W-:-:S04]  /*0a20*/  ISETP.GE.AND.EX P3, PT, R29, UR23, PT, P3 ;  /* 0x000000171d007c0c */ /* 0x000fc8000bf66330 */
[----:B------:R-:W-:Y:S02]  /*0a30*/  ISETP.GT.U32.OR P3, PT, R22, 0x29f, P3 ;  /* 0x0000029f1600780c */ /* 0x000fe40001f64470 */
[----:B--2---:R-:W-:-:S04]  /*0a40*/  @!P2 IADD3 R16, P4, R2, R16, RZ ;  /* 0x000000100210a210 */ /* 0x004fc80007f9e0ff */
[----:B------:R-:W-:-:S07]  /*0a50*/  @!P2 IADD3.X R17, R0, R17, RZ, P4, !PT ;  /* 0x000000110011a210 */ /* 0x000fce00027fe4ff */
[----:B------:R-:W2:Y:S01]  /*0a60*/  @!P3 LDC.64 R18, c[0x0][0x288] ;  /* 0x0000a200ff12bb82 */ /* 0x000ea20000000a00 */
[----:B----4-:R-:W-:-:S07]  /*0a70*/  R2UR UR19, R10 ;  /* 0x000000000a1372ca */ /* 0x010fce00000e0000 */
[----:B------:R-:W3:Y:S01]  /*0a80*/  @!P3 LDC.64 R14, c[0x0][0x230] ;  /* 0x00008c00ff0ebb82 */ /* 0x000ee20000000a00 */
[----:B------:R-:W-:Y:S02]  /*0a90*/  @!P3 MOV R24, R4 ;  /* 0x000000040018b202 */ /* 0x000fe40000000f00 */
[----:B------:R-:W-:-:S05]  /*0aa0*/  @!P3 MOV R25, R7 ;  /* 0x000000070019b202 */ /* 0x000fca0000000f00 */
[----:B0-----:R-:W0:Y:S01]  /*0ab0*/  @!P3 LDC.64 R8, c[0x0][0x228] ;  /* 0x00008a00ff08bb82 */ /* 0x001e220000000a00 */
[----:B------:R-:W-:-:S05]  /*0ac0*/  MOV R0, UR19 ;  /* 0x0000001300007c02 */ /* 0x000fca0008000f00 */
[----:B------:R-:W-:-:S05]  /*0ad0*/  FFMA.FTZ R11, -R0, UR19, R11 ;  /* 0x00000013000b7c23 */ /* 0x000fca000801010b */
[----:B------:R-:W-:Y:S01]  /*0ae0*/  FSETP.GTU.FTZ.AND P0, PT, R11, RZ, PT ;  /* 0x000000ff0b00720b */ /* 0x000fe20003f1c000 */
[----:B--2---:R-:W-:-:S04]  /*0af0*/  @!P3 IMAD R26, R29, R18, RZ ;  /* 0x000000121d1ab224 */ /* 0x004fc800078e02ff */
[C---:B------:R-:W-:Y:S02]  /*0b00*/  @!P3 IMAD R26, R27.reuse, R19, R26 ;  /* 0x000000131b1ab224 */ /* 0x040fe400078e021a */
[----:B------:R-:W-:-:S06]  /*0b10*/  @!P3 IMAD.WIDE.U32 R18, R27, R18, R24 ;  /* 0x000000121b12b225 */ /* 0x000fcc00078e0018 */
[----:B------:R-:W-:Y:S01]  /*0b20*/  VOTEU.ANY UP0, P0 ;  /* 0x00000000003f7886 */ /* 0x000fe20000000100 */
[----:B------:R-:W-:Y:S02]  /*0b30*/  PLOP3.LUT P0, PT, PT, PT, UP0, 0x80, 0x0 ;  /* 0x000000000000781c */ /* 0x000fe40003f0f008 */
[----:B-1----:R-:W-:Y:S02]  /*0b40*/  @!P3 IADD3 R20, R19, R26, RZ ;  /* 0x0000001a1314b210 */ /* 0x002fe40007ffe0ff */
[----:B------:R-:W-:Y:S01]  /*0b50*/  CS2R R26, SRZ ;  /* 0x00000000001a7805 */ /* 0x000fe2000001ff00 */
[----:B------:R-:W-:-:S05]  /*0b60*/  @UP0 ULDC UR11, c[0x0][0x250] ;  /* 0x00009400000b0ab9 */ /* 0x000fca0000000800 */
[----:B------:R1:W5:Y:S03]  /*0b70*/  @!P2 LDG.E R26, desc[UR14][R16.64] ;  /* 0x0000000e101aa981 */ /* 0x000366000c1e1900 */
[----:B-1----:R-:W-:-:S06]  /*0b80*/  @P0 FADD.FTZ R16, R11, UR11 ;  /* 0x0000000b0b100e21 */ /* 0x002fcc0008010000 */
[----:B------:R-:W1:Y:S01]  /*0b90*/  @P0 MUFU.RSQ R16, R16 ;  /* 0x0000001000100308 */ /* 0x000e620000001400 */
[C---:B------:R-:W-:Y:S01]  /*0ba0*/  @!P3 SHF.L.U32 R19, R18.reuse, 0x1, RZ ;  /* 0x000000011213b819 */ /* 0x040fe200000006ff */
[----:B------:R-:W-:Y:S01]  /*0bb0*/  HFMA2.MMA R29, -RZ, RZ, 0, 0 ;  /* 0x00000000ff1d7435 */ /* 0x000fe200000001ff */
[----:B------:R-:W-:Y:S02]  /*0bc0*/  @!P3 SHF.L.U64.HI R18, R18, 0x1, R20 ;  /* 0x000000011212b819 */ /* 0x000fe40000010214 */
[C---:B---3--:R-:W-:Y:S02]  /*0bd0*/  @!P3 IADD3 R14, P4, R19.reuse, R14, RZ ;  /* 0x0000000e130eb210 */ /* 0x048fe40007f9e0ff */
[----:B0-----:R-:W-:Y:S02]  /*0be0*/  @!P3 IADD3 R8, P5, R19, R8, RZ ;  /* 0x000000081308b210 */ /* 0x001fe40007fbe0ff */
[----:B-1----:R-:W-:Y:S02]  /*0bf0*/  @P0 R2UR UR11, R16 ;  /* 0x00000000100b02ca */ /* 0x002fe400000e0000 */
[----:B------:R-:W-:-:S02]  /*0c00*/  ISETP.GT.U32.AND P0, PT, R22, 0x29f, PT ;  /* 0x0000029f1600780c */ /* 0x000fc40003f04070 */
[C---:B------:R-:W-:Y:S02]  /*0c10*/  @!P3 IADD3.X R15, R18.reuse, R15, RZ, P4, !PT ;  /* 0x0000000f120fb210 */ /* 0x040fe400027fe4ff */
[----:B------:R-:W-:Y:S01]  /*0c20*/  @!P3 IADD3.X R9, R18, R9, RZ, P5, !PT ;  /* 0x000000091209b210 */ /* 0x000fe20002ffe4ff */
[----:B------:R-:W-:Y:S01]  /*0c30*/  UMOV UR13, 0x3f800000 ;  /* 0x3f800000000d7882 */ /* 0x000fe20000000000 */
[----:B------:R-:W-:Y:S01]  /*0c40*/  BSSY B0, `(.L_x_932) ;  /* 0x000001b000007945 */ /* 0x000fe20003800000 */
[----:B------:R-:W-:Y:S01]  /*0c50*/  HFMA2.MMA R0, -RZ, RZ, 0, 0 ;  /* 0x00000000ff007435 */ /* 0x000fe200000001ff */
[----:B------:R0:W5:Y:S03]  /*0c60*/  @!P3 LDG.E R27, desc[UR14][R14.64] ;  /* 0x0000000e0e1bb981 */ /* 0x000166000c1e1900 */
[----:B------:R-:W-:Y:S01]  /*0c70*/  @UP0 UMOV UR13, UR11 ;  /* 0x0000000b000d0c82 */ /* 0x000fe20008000000 */
[----:B------:R0:W5:Y:S01]  /*0c80*/  @!P3 LDG.E R29, desc[UR14][R8.64] ;  /* 0x0000000e081db981 */ /* 0x000162000c1e1900 */
[----:B------:R-:W-:-:S02]  /*0c90*/  ISETP.NE.AND P3, PT, RZ, UR18, PT ;  /* 0x00000012ff007c0c */ /* 0x000fc4000bf65270 */
[----:B------:R-:W-:Y:S02]  /*0ca0*/  CS2R R24, SRZ ;  /* 0x0000000000187805 */ /* 0x000fe4000001ff00 */
[----:B------:R-:W-:Y:S01]  /*0cb0*/  MOV R2, RZ ;  /* 0x000000ff00027202 */ /* 0x000fe20000000f00 */
[--C-:B------:R-:W-:Y:S02]  /*0cc0*/  HADD2.F32 R11, -RZ, R33.reuse.H0_H0 ;  /* 0x20000021ff0b7230 */ /* 0x100fe40000004100 */
[----:B------:R-:W-:Y:S01]  /*0cd0*/  HADD2.F32 R10, -RZ, R33.H1_H1 ;  /* 0x30000021ff0a7230 */ /* 0x000fe20000004100 */
[----:B0-----:R-:W-:Y:S06]  /*0ce0*/  @P0 BRA `(.L_x_933) ;  /* 0x0000000000400947 */ /* 0x001fec0003800000 */
[----:B------:R-:W-:Y:S01]  /*0cf0*/  ISETP.NE.AND P0, PT, RZ, UR18, PT ;  /* 0x00000012ff007c0c */ /* 0x000fe2000bf05270 */
[----:B------:R-:W0:Y:S01]  /*0d00*/  LDC.64 R12, c[0x0][0x238] ;  /* 0x00008e00ff0c7b82 */ /* 0x000e220000000a00 */
[----:B------:R-:W-:-:S04]  /*0d10*/  IADD3 R3, R35, R3, RZ ;  /* 0x0000000323037210 */ /* 0x000fc80007ffe0ff */
[----:B------:R-:W-:-:S07]  /*0d20*/  SHF.R.S32.HI R0, RZ, 0x1f, R3 ;  /* 0x0000001fff007819 */ /* 0x000fce0000011403 */
[----:B------:R-:W1:Y:S02]  /*0d30*/  @P0 LDC.64 R8, c[0x0][0x240] ;  /* 0x00009000ff080b82 */ /* 0x000e640000000a00 */
[----:B-1----:R-:W-:-:S04]  /*0d40*/  @P0 LEA R8, P2, R3, R8, 0x1 ;  /* 0x0000000803080211 */ /* 0x002fc800078408ff */
[C---:B------:R-:W-:Y:S01]  /*0d50*/  @P0 LEA.HI.X R9, R3.reuse, R9, R0, 0x1, P2 ;  /* 0x0000000903090211 */ /* 0x040fe200010f0c00 */
[----:B0-----:R-:W-:-:S04]  /*0d60*/  IMAD.WIDE R2, R3, 0x2, R12 ;  /* 0x0000000203027825 */ /* 0x001fc800078e020c */
[----:B------:R-:W2:Y:S04]  /*0d70*/  @P0 LDG.E.U16 R14, desc[UR14][R8.64] ;  /* 0x0000000e080e0981 */ /* 0x000ea8000c1e1500 */
[----:B------:R-:W3:Y:S04]  /*0d80*/  @P0 LDG.E.U16 R13, desc[UR14][R8.64+0x2] ;  /* 0x0000020e080d0981 */ /* 0x000ee8000c1e1500 */
[----:B------:R-:W4:Y:S04]  /*0d90*/  LDG.E.U16 R0, desc[UR14][R2.64] ;  /* 0x0000000e02007981 */ /* 0x000f28000c1e1500 */
[----:B------:R-:W4:Y:S01]  /*0da0*/  LDG.E.U16 R12, desc[UR14][R2.64+0x2] ;  /* 0x0000020e020c7981 */ /* 0x000f22000c1e1500 */
[----:B--2---:R-:W-:-:S02]  /*0db0*/  @P0 SHF.L.U32 R25, R14, 0x10, RZ ;  /* 0x000000100e190819 */ /* 0x004fc400000006ff */
[----:B---3--:R-:W-:Y:S02]  /*0dc0*/  @P0 SHF.L.U32 R24, R13, 0x10, RZ ;  /* 0x000000100d180819 */ /* 0x008fe400000006ff */
[----:B----4-:R-:W-:Y:S02]  /*0dd0*/  SHF.L.U32 R0, R0, 0x10, RZ ;  /* 0x0000001000007819 */ /* 0x010fe400000006ff */
[----:B------:R-:W-:-:S07]  /*0de0*/  SHF.L.U32 R2, R12, 0x10, RZ ;  /* 0x000000100c027819 */ /* 0x000fce00000006ff */
.L_x_933:
[----:B------:R-:W-:Y:S05]  /*0df0*/  BSYNC B0 ;  /* 0x0000000000007941 */ /* 0x000fea0003800000 */
.L_x_932:
[----:B------:R-:W-:Y:S01]  /*0e00*/  FADD.FTZ R11, R11, -UR19 ;  /* 0x800000130b0b7e21 */ /* 0x000fe20008010000 */
        /* <DEDUP_REMOVED lines=9> */
[----:B------:R-:W-:-:S03]  /*0ea0*/  FMUL.FTZ R18, R11, -1.4426950216293334961 ;  /* 0xbfb8aa3b0b127820 */ /* 0x000fc60000410000 */
        /* <DEDUP_REMOVED lines=14> */
.L_x_934:
[----:B------:R-:W-:Y:S01]  /*0f90*/  FMUL.FTZ R15, R8, R0 ;  /* 0x00000000080f7220 */ /* 0x000fe20000410000 */
[--C-:B------:R-:W-:Y:S02]  /*0fa0*/  HADD2.F32 R13, -RZ, R28.reuse.H0_H0 ;  /* 0x2000001cff0d7230 */ /* 0x100fe40000004100 */
[----:B------:R-:W-:Y:S01]  /*0fb0*/  FMUL.FTZ R11, R9, R2 ;  /* 0x00000002090b7220 */ /* 0x000fe20000410000 */
[----:B------:R-:W-:Y:S02]  /*0fc0*/  HADD2.F32 R12, -RZ, R28.H1_H1 ;  /* 0x3000001cff0c7230 */ /* 0x000fe40000004100 */
[----:B------:R-:W-:Y:S01]  /*0fd0*/  FFMA.FTZ R10, R14, R15, RZ ;  /* 0x0000000f0e0a7223 */ /* 0x000fe200000100ff */
[----:B------:R-:W-:Y:S01]  /*0fe0*/  FADD.FTZ R15, RZ, R15 ;  /* 0x0000000fff0f7221 */ /* 0x000fe20000010000 */
[----:B------:R-:W-:Y:S01]  /*0ff0*/  FADD.FTZ R13, R13, -UR19 ;  /* 0x800000130d0d7e21 */ /* 0x000fe20008010000 */
[--C-:B------:R-:W-:Y:S02]  /*1000*/  HADD2.F32 R19, -RZ, R31.reuse.H0_H0 ;  /* 0x2000001fff137230 */ /* 0x100fe40000004100 */
[----:B------:R-:W-:Y:S01]  /*1010*/  FADD.FTZ R12, R12, -UR19 ;  /* 0x800000130c0c7e21 */ /* 0x000fe20008010000 */
[----:B------:R-:W-:Y:S01]  /*1020*/  FFMA.FTZ R10, R3, R11, R10 ;  /* 0x0000000b030a7223 */ /* 0x000fe2000001000a */
[----:B------:R-:W-:Y:S01]  /*1030*/  FADD.FTZ R11, R11, R15 ;  /* 0x0000000f0b0b7221 */ /* 0x000fe20000010000 */
[----:B------:R-:W-:-:S02]  /*1040*/  HADD2.F32 R18, -RZ, R31.H1_H1 ;  /* 0x3000001fff127230 */ /* 0x000fc40000004100 */
[----:B------:R-:W-:Y:S01]  /*1050*/  FMUL.FTZ R13, R13, UR13 ;  /* 0x0000000d0d0d7c20 */ /* 0x000fe20008410000 */
[----:B------:R-:W-:Y:S01]  /*1060*/  FFMA.FTZ R14, R14, R8, RZ ;  /* 0x000000080e0e7223 */ /* 0x000fe200000100ff */
        /* <DEDUP_REMOVED lines=20> */
.L_x_935:
[----:B------:R-:W-:Y:S01]  /*11b0*/  FADD.FTZ R15, RZ, R8 ;  /* 0x00000008ff0f7221 */ /* 0x000fe20000010000 */
[----:B------:R-:W-:Y:S01]  /*11c0*/  FMUL.FTZ R8, R19, R0 ;  /* 0x0000000013087220 */ /* 0x000fe20000410000 */
[----:B------:R-:W-:Y:S01]  /*11d0*/  FFMA.FTZ R14, R13, R19, R14 ;  /* 0x000000130d0e7223 */ /* 0x000fe2000001000e */
        /* <DEDUP_REMOVED lines=11> */
[----:B------:R-:W-:Y:S01]  /*1290*/  FADD.FTZ R10, R11, -UR19 ;  /* 0x800000130b0a7e21 */ /* 0x000fe20008010000 */
[----:B------:R-:W-:Y:S01]  /*12a0*/  FADD.FTZ R9, R9, -UR19 ;  /* 0x8000001309097e21 */ /* 0x000fe20008010000 */
[----:B------:R-:W-:Y:S01]  /*12b0*/  FADD.FTZ R8, R13, R8 ;  /* 0x000000080d087221 */ /* 0x000fe20000010000 */
[--C-:B------:R-:W-:Y:S02]  /*12c0*/  HADD2.F32 R17, -RZ, R30.reuse.H0_H0 ;  /* 0x2000001eff117230 */ /* 0x100fe40000004100 */
        /* <DEDUP_REMOVED lines=22> */
.L_x_936:
        /* <DEDUP_REMOVED lines=8> */
[----:B------:R-:W-:Y:S01]  /*14b0*/  FADD.FTZ R8, R17, -UR19 ;  /* 0x8000001311087e21 */ /* 0x000fe20008010000 */
[----:B------:R-:W-:-:S02]  /*14c0*/  HADD2.F32 R11, -RZ, R29.H1_H1 ;  /* 0x3000001dff0b7230 */ /* 0x000fc40000004100 */
[----:B------:R-:W-:Y:S01]  /*14d0*/  FADD.FTZ R12, R12, -UR19 ;  /* 0x800000130c0c7e21 */ /* 0x000fe20008010000 */
[----:B------:R-:W-:Y:S01]  /*14e0*/  FFMA.FTZ R13, R9, R10, R13 ;  /* 0x0000000a090d7223 */ /* 0x000fe2000001000d */
[----:B------:R-:W-:Y:S01]  /*14f0*/  FADD.FTZ R15, R10, R15 ;  /* 0x0000000f0a0f7221 */ /* 0x000fe20000010000 */
[----:B------:R-:W-:Y:S02]  /*1500*/  HADD2.F32 R10, -RZ, R29.H0_H0 ;  /* 0x2000001dff0a7230 */ /* 0x000fe40000004100 */
[----:B------:R-:W-:Y:S01]  /*1510*/  FMUL.FTZ R8, R8, UR13 ;  /* 0x0000000d08087c20 */ /* 0x000fe20008410000 */
        /* <DEDUP_REMOVED lines=20> */
.L_x_937:
[----:B------:R0:W-:Y:S01]  /*1660*/  STL [R1+0x4], R4 ;  /* 0x0000040401007387 */ /* 0x0001e20000100800 */
[----:B------:R-:W-:Y:S01]  /*1670*/  FMUL.FTZ R17, R10, R0 ;  /* 0x000000000a117220 */ /* 0x000fe20000410000 */
[----:B------:R-:W-:-:S03]  /*1680*/  FMUL.FTZ R21, R11, R2 ;  /* 0x000000020b157220 */ /* 0x000fc60000410000 */
[----:B------:R-:W-:Y:S01]  /*1690*/  FFMA.FTZ R13, R8, R17, R13 ;  /* 0x00000011080d7223 */ /* 0x000fe2000001000d */
[----:B------:R-:W-:Y:S02]  /*16a0*/  FADD.FTZ R15, R15, R17 ;  /* 0x000000110f0f7221 */ /* 0x000fe40000010000 */
[----:B------:R-:W2:Y:S01]  /*16b0*/  LDL R17, [R1] ;  /* 0x0000000001117983 */ /* 0x000ea20000100800 */
[----:B------:R-:W-:Y:S01]  /*16c0*/  FFMA.FTZ R20, R12, R21, R13 ;  /* 0x000000150c147223 */ /* 0x000fe2000001000d */
[----:B------:R-:W-:Y:S01]  /*16d0*/  FADD.FTZ R21, R21, R15 ;  /* 0x0000000f15157221 */ /* 0x000fe20000010000 */
[----:B------:R-:W1:Y:S01]  /*16e0*/  S2UR UR17, SR_CgaCtaId ;  /* 0x00000000001179c3 */ /* 0x000e620000008800 */
[----:B0-----:R-:W0:Y:S02]  /*16f0*/  S2R R4, SR_LANEID ;  /* 0x0000000000047919 */ /* 0x001e240000000000 */
[----:B------:R-:W3:Y:S04]  /*1700*/  SHFL.DOWN PT, R13, R20, 0x1, 0x1f ;  /* 0x08201f00140d7f89 */ /* 0x000ee800000e0000 */
[----:B------:R-:W4:Y:S01]  /*1710*/  SHFL.DOWN PT, R15, R21, 0x1, 0x1f ;  /* 0x08201f00150f7f89 */ /* 0x000f2200000e0000 */
[----:B0-----:R-:W-:-:S13]  /*1720*/  ISETP.GT.AND P0, PT, R4, 0x1e, PT ;  /* 0x0000001e0400780c */ /* 0x001fda0003f04270 */
[----:B---3--:R-:W-:Y:S01]  /*1730*/  @!P0 FADD.FTZ R20, R20, R13 ;  /* 0x0000000d14148221 */ /* 0x008fe20000010000 */
[----:B----4-:R-:W-:Y:S01]  /*1740*/  @!P0 FADD.FTZ R21, R21, R15 ;  /* 0x0000000f15158221 */ /* 0x010fe20000010000 */
[----:B------:R-:W-:-:S03]  /*1750*/  ISETP.GT.AND P0, PT, R4, 0x1d, PT ;  /* 0x0000001d0400780c */ /* 0x000fc60003f04270 */
[----:B------:R-:W0:Y:S04]  /*1760*/  SHFL.DOWN PT, R13, R20, 0x2, 0x1f ;  /* 0x08401f00140d7f89 */ /* 0x000e2800000e0000 */
[----:B------:R-:W3:Y:S06]  /*1770*/  SHFL.DOWN PT, R15, R21, 0x2, 0x1f ;  /* 0x08401f00150f7f89 */ /* 0x000eec00000e0000 */
[----:B0-----:R-:W-:Y:S01]  /*1780*/  @!P0 FADD.FTZ R20, R20, R13 ;  /* 0x0000000d14148221 */ /* 0x001fe20000010000 */
[----:B---3--:R-:W-:-:S04]  /*1790*/  @!P0 FADD.FTZ R21, R21, R15 ;  /* 0x0000000f15158221 */ /* 0x008fc80000010000 */
[----:B------:R-:W0:Y:S01]  /*17a0*/  SHFL.DOWN PT, R13, R20, 0x4, 0x1f ;  /* 0x08801f00140d7f89 */ /* 0x000e2200000e0000 */
[----:B------:R-:W-:-:S03]  /*17b0*/  ISETP.GT.AND P0, PT, R4, 0x1b, PT ;  /* 0x0000001b0400780c */ /* 0x000fc60003f04270 */
[----:B------:R-:W3:Y:S10]  /*17c0*/  SHFL.DOWN PT, R15, R21, 0x4, 0x1f ;  /* 0x08801f00150f7f89 */ /* 0x000ef400000e0000 */
[----:B0-----:R-:W-:Y:S01]  /*17d0*/  @!P0 FADD.FTZ R20, R20, R13 ;  /* 0x0000000d14148221 */ /* 0x001fe20000010000 */
[----:B---3--:R-:W-:-:S04]  /*17e0*/  @!P0 FADD.FTZ R21, R21, R15 ;  /* 0x0000000f15158221 */ /* 0x008fc80000010000 */
[----:B------:R-:W0:Y:S01]  /*17f0*/  SHFL.DOWN PT, R13, R20, 0x8, 0x1f ;  /* 0x09001f00140d7f89 */ /* 0x000e2200000e0000 */
[----:B------:R-:W-:-:S03]  /*1800*/  ISETP.GT.AND P0, PT, R4, 0x17, PT ;  /* 0x000000170400780c */ /* 0x000fc60003f04270 */
[----:B------:R-:W3:Y:S10]  /*1810*/  SHFL.DOWN PT, R15, R21, 0x8, 0x1f ;  /* 0x09001f00150f7f89 */ /* 0x000ef400000e0000 */
[----:B0-----:R-:W-:Y:S01]  /*1820*/  @!P0 FADD.FTZ R20, R20, R13 ;  /* 0x0000000d14148221 */ /* 0x001fe20000010000 */
[----:B---3--:R-:W-:Y:S01]  /*1830*/  @!P0 FADD.FTZ R21, R21, R15 ;  /* 0x0000000f15158221 */ /* 0x008fe20000010000 */
[----:B------:R-:W-:Y:S01]  /*1840*/  ISETP.GT.AND P0, PT, R4, 0xf, PT ;  /* 0x0000000f0400780c */ /* 0x000fe20003f04270 */
[----:B------:R-:W-:Y:S01]  /*1850*/  FFMA.FTZ R3, R9, R16, R3 ;  /* 0x0000001009037223 */ /* 0x000fe20000010003 */
[----:B------:R0:W5:Y:S01]  /*1860*/  LDL.LU R4, [R1+0x4] ;  /* 0x0000040001047983 */ /* 0x0001620000300800 */
[----:B------:R-:W3:Y:S03]  /*1870*/  S2R R9, SR_LANEID ;  /* 0x0000000000097919 */ /* 0x000ee60000000000 */
[----:B------:R-:W4:Y:S04]  /*1880*/  SHFL.DOWN PT, R15, R20, 0x10, 0x1f ;  /* 0x0a001f00140f7f89 */ /* 0x000f2800000e0000 */
[----:B------:R-:W0:Y:S01]  /*1890*/  SHFL.DOWN PT, R13, R21, 0x10, 0x1f ;  /* 0x0a001f00150d7f89 */ /* 0x000e2200000e0000 */
[----:B------:R-:W-:-:S02]  /*18a0*/  UMOV UR12, 0x400 ;  /* 0x00000400000c7882 */ /* 0x000fc40000000000 */
[----:B------:R-:W-:Y:S01]  /*18b0*/  UIADD3 UR11, UR12, 0xd0, URZ ;  /* 0x000000d00c0b7890 */ /* 0x000fe2000fffe03f */
[----:B------:R-:W-:Y:S01]  /*18c0*/  ISETP.NE.AND P2, PT, R22, RZ, PT ;  /* 0x000000ff1600720c */ /* 0x000fe20003f45270 */
[----:B------:R-:W-:Y:S02]  /*18d0*/  FADD.FTZ R18, R18, R16 ;  /* 0x0000001012127221 */ /* 0x000fe40000010000 */
[----:B-1----:R-:W-:Y:S01]  /*18e0*/  ULEA UR11, UR17, UR11, 0x18 ;  /* 0x0000000b110b7291 */ /* 0x002fe2000f8ec03f */
[----:B------:R-:W-:Y:S01]  /*18f0*/  FFMA.FTZ R8, R8, R10, R14 ;  /* 0x0000000a08087223 */ /* 0x000fe2000001000e */
[----:B------:R-:W-:Y:S01]  /*1900*/  FADD.FTZ R10, R19, R10 ;  /* 0x0000000a130a7221 */ /* 0x000fe20000010000 */
[----:B----4-:R-:W-:Y:S01]  /*1910*/  @!P0 FADD.FTZ R20, R20, R15 ;  /* 0x0000000f14148221 */ /* 0x010fe20000010000 */
[----:B0-----:R-:W-:Y:S01]  /*1920*/  @!P0 FADD.FTZ R21, R21, R13 ;  /* 0x0000000d15158221 */ /* 0x001fe20000010000 */
[----:B---3--:R-:W-:Y:S01]  /*1930*/  ISETP.NE.AND P0, PT, R9, RZ, PT ;  /* 0x000000ff0900720c */ /* 0x008fe20003f05270 */
[----:B------:R-:W-:Y:S01]  /*1940*/  FFMA.FTZ R9, R12, R11, R3 ;  /* 0x0000000b0c097223 */ /* 0x000fe20000010003 */
[----:B------:R-:W-:Y:S01]  /*1950*/  FADD.FTZ R11, R18, R11 ;  /* 0x0000000b120b7221 */ /* 0x000fe20000010000 */
[C---:B------:R-:W-:Y:S01]  /*1960*/  LEA R3, R22.reuse, UR11, 0x4 ;  /* 0x0000000b16037c11 */ /* 0x040fe2000f8e20ff */
[----:B------:R-:W-:Y:S04]  /*1970*/  BSSY B0, `(.L_x_938) ;  /* 0x0000039000007945 */ /* 0x000fe80003800000 */
[----:B------:R0:W-:Y:S01]  /*1980*/  STS.128 [R3], R8 ;  /* 0x0000000803007388 */ /* 0x0001e20000000c00 */
[----:B------:R-:W-:-:S04]  /*1990*/  ISETP.GT.U32.AND P4, PT, R22, 0x14, PT ;  /* 0x000000141600780c */ /* 0x000fc80003f84070 */
[----:B--2---:R0:W-:Y:S01]  /*19a0*/  @!P0 STS.64 [R17+0x18], R20 ;  /* 0x0000181411008388 */ /* 0x0041e20000000a00 */
[----:B------:R-:W-:Y:S06]  /*19b0*/  BAR.SYNC.DEFER_BLOCKING 0x0 ;  /* 0x0000000000007b1d */ /* 0x000fec0000010000 */
[----:B------:R-:W-:Y:S05]  /*19c0*/  @P2 BRA `(.L_x_939) ;  /* 0x0000000000cc2947 */ /* 0x000fea0003800000 */
[----:B------:R-:W-:-:S09]  /*19d0*/  ULEA UR11, UR17, UR12, 0x18 ;  /* 0x0000000c110b7291 */ /* 0x000fd2000f8ec03f */
[----:B0-----:R-:W0:Y:S04]  /*19e0*/  LDS.128 R16, [UR11+0x20] ;  /* 0x0000200bff107984 */ /* 0x001e280008000c00 */
[----:B------:R-:W1:Y:S01]  /*19f0*/  LDS.128 R12, [UR11+0x30] ;  /* 0x0000300bff0c7984 */ /* 0x000e620008000c00 */
[----:B0-----:R-:W-:Y:S01]  /*1a00*/  FADD.FTZ R16, R20, R16 ;  /* 0x0000001014107221 */ /* 0x001fe20000010000 */
[----:B------:R-:W-:-:S03]  /*1a10*/  FADD.FTZ R17, R21, R17 ;  /* 0x0000001115117221 */ /* 0x000fc60000010000 */
[----:B------:R-:W-:Y:S01]  /*1a20*/  FADD.FTZ R16, R16, R18 ;  /* 0x0000001210107221 */ /* 0x000fe20000010000 */
[----:B------:R-:W-:-:S03]  /*1a30*/  FADD.FTZ R20, R17, R19 ;  /* 0x0000001311147221 */ /* 0x000fc60000010000 */
[----:B-1----:R-:W-:Y:S01]  /*1a40*/  FADD.FTZ R12, R16, R12 ;  /* 0x0000000c100c7221 */ /* 0x002fe20000010000 */
[----:B------:R-:W-:Y:S01]  /*1a50*/  FADD.FTZ R20, R20, R13 ;  /* 0x0000000d14147221 */ /* 0x000fe20000010000 */
[----:B------:R-:W0:Y:S02]  /*1a60*/  LDS.128 R16, [UR11+0x40] ;  /* 0x0000400bff107984 */ /* 0x000e240008000c00 */
[----:B------:R-:W-:Y:S01]  /*1a70*/  FADD.FTZ R12, R12, R14 ;  /* 0x0000000e0c0c7221 */ /* 0x000fe20000010000 */
[----:B------:R-:W-:-:S03]  /*1a80*/  FADD.FTZ R20, R20, R15 ;  /* 0x0000000f14147221 */ /* 0x000fc60000010000 */
[----:B0-----:R-:W-:Y:S01]  /*1a90*/  FADD.FTZ R16, R12, R16 ;  /* 0x000000100c107221 */ /* 0x001fe20000010000 */
        /* <DEDUP_REMOVED lines=35> */
[----:B------:R-:W-:-:S03]  /*1cd0*/  FADD.FTZ R13, R17, R13 ;  /* 0x0000000d110d7221 */ /* 0x000fc60000010000 */
[----:B------:R-:W-:Y:S01]  /*1ce0*/  FADD.FTZ R20, R12, R14 ;  /* 0x0000000e0c147221 */ /* 0x000fe20000010000 */
[----:B------:R-:W-:-:S07]  /*1cf0*/  FADD.FTZ R21, R13, R15 ;  /* 0x0000000f0d157221 */ /* 0x000fce0000010000 */
.L_x_939:
[----:B------:R-:W-:Y:S05]  /*1d00*/  BSYNC B0 ;  /* 0x0000000000007941 */ /* 0x000fea0003800000 */
.L_x_938:
[----:B------:R-:W-:Y:S06]  /*1d10*/  BAR.SYNC.DEFER_BLOCKING 0x0 ;  /* 0x0000000000007b1d */ /* 0x000fec0000010000 */
[----:B------:R-:W-:Y:S04]  /*1d20*/  BSSY B0, `(.L_x_940) ;  /* 0x000009d000007945 */ /* 0x000fe80003800000 */
[----:B------:R-:W-:Y:S05]  /*1d30*/  @P4 BRA `(.L_x_941) ;  /* 0x00000008006c4947 */ /* 0x000fea0003800000 */
[----:B------:R-:W1:Y:S04]  /*1d40*/  LDS.128 R12, [R3+0x150] ;  /* 0x00015000030c7984 */ /* 0x000e680000000c00 */
[----:B0-----:R-:W0:Y:S01]  /*1d50*/  LDS.128 R16, [R3+0x2a0] ;  /* 0x0002a00003107984 */ /* 0x001e220000000c00 */
[----:B-1----:R-:W-:Y:S01]  /*1d60*/  FADD.FTZ R12, R8, R12 ;  /* 0x0000000c080c7221 */ /* 0x002fe20000010000 */
[----:B------:R-:W-:Y:S01]  /*1d70*/  FADD.FTZ R13, R9, R13 ;  /* 0x0000000d090d7221 */ /* 0x000fe20000010000 */
[----:B------:R-:W-:Y:S01]  /*1d80*/  FADD.FTZ R14, R10, R14 ;  /* 0x0000000e0a0e7221 */ /* 0x000fe20000010000 */
[----:B------:R-:W-:Y:S01]  /*1d90*/  FADD.FTZ R15, R11, R15 ;  /* 0x0000000f0b0f7221 */ /* 0x000fe20000010000 */
[----:B0-----:R-:W-:Y:S01]  /*1da0*/  FADD.FTZ R12, R12, R16 ;  /* 0x000000100c0c7221 */ /* 0x001fe20000010000 */
[----:B------:R-:W0:Y:S01]  /*1db0*/  LDS.128 R8, [R3+0x3f0] ;  /* 0x0003f00003087984 */ /* 0x000e220000000c00 */
[----:B------:R-:W-:Y:S01]  /*1dc0*/  FADD.FTZ R17, R13, R17 ;  /* 0x000000110d117221 */ /* 0x000fe20000010000 */
[----:B------:R-:W-:Y:S01]  /*1dd0*/  FADD.FTZ R18, R14, R18 ;  /* 0x000000120e127221 */ /* 0x000fe20000010000 */
[----:B------:R-:W-:Y:S01]  /*1de0*/  FADD.FTZ R19, R15, R19 ;  /* 0x000000130f137221 */ /* 0x000fe20000010000 */
[----:B0-----:R-:W-:Y:S01]  /*1df0*/  FADD.FTZ R8, R12, R8 ;  /* 0x000000080c087221 */ /* 0x001fe20000010000 */
[----:B------:R-:W-:Y:S01]  /*1e00*/  FADD.FTZ R17, R17, R9 ;  /* 0x0000000911117221 */ /* 0x000fe20000010000 */
[----:B------:R-:W0:Y:S01]  /*1e10*/  LDS.128 R12, [R3+0x540] ;  /* 0x00054000030c7984 */ /* 0x000e220000000c00 */
        /* <DEDUP_REMOVED lines=141> */
.L_x_941:
[----:B------:R-:W-:Y:S05]  /*26f0*/  BSYNC B0 ;  /* 0x0000000000007941 */ /* 0x000fea0003800000 */
.L_x_940:
[----:B0-----:R-:W0:Y:S01]  /*2700*/  LDC R3, c[0x0][0xc] ;  /* 0x00000300ff037b82 */ /* 0x001e220000000800 */
[----:B------:R-:W-:Y:S01]  /*2710*/  IMAD R34, R34, 0x15, R22 ;  /* 0x0000001522227824 */ /* 0x000fe200078e0216 */
[----:B------:R-:W-:Y:S06]  /*2720*/  BSSY B0, `(.L_x_942) ;  /* 0x0000012000007945 */ /* 0x000fec0003800000 */
[----:B------:R-:W1:Y:S01]  /*2730*/  LDC.64 R18, c[0x0][0x268] ;  /* 0x00009a00ff127b82 */ /* 0x000e620000000a00 */
[----:B0-----:R-:W-:Y:S01]  /*2740*/  ISETP.GE.U32.AND P0, PT, R3, 0x2, PT ;  /* 0x000000020300780c */ /* 0x001fe20003f06070 */
[----:B-1----:R-:W-:Y:S01]  /*2750*/  IMAD.WIDE R18, R34, 0x4, R18 ;  /* 0x0000000422127825 */ /* 0x002fe200078e0212 */
[----:B------:R-:W-:Y:S11]  /*2760*/  @P4 BRA `(.L_x_943) ;  /* 0x0000000000344947 */ /* 0x000ff60003800000 */
[----:B------:R-:W0:Y:S01]  /*2770*/  LDC.64 R16, c[0x0][0x288] ;  /* 0x0000a200ff107b82 */ /* 0x000e220000000a00 */
[----:B------:R-:W-:Y:S01]  /*2780*/  MOV R14, UR7 ;  /* 0x00000007000e7c02 */ /* 0x000fe20008000f00 */
[----:B------:R1:W-:Y:S03]  /*2790*/  REDG.E.ADD.F32.FTZ.RN.STRONG.GPU desc[UR14][R18.64], R8 ;  /* 0x00000008120079a6 */ /* 0x0003e6000c10f38e */
[----:B------:R-:W-:-:S04]  /*27a0*/  LEA R14, P4, R14, R18, 0x2 ;  /* 0x000000120e0e7211 */ /* 0x000fc800078810ff */
[----:B------:R-:W-:Y:S02]  /*27b0*/  IADD3.X R15, R19, UR9, RZ, P4, !PT ;  /* 0x00000009130f7c10 */ /* 0x000fe4000a7fe4ff */
[----:B-1----:R-:W-:-:S03]  /*27c0*/  MOV R8, UR8 ;  /* 0x0000000800087c02 */ /* 0x002fc60008000f00 */
[----:B------:R1:W-:Y:S01]  /*27d0*/  REDG.E.ADD.F32.FTZ.RN.STRONG.GPU desc[UR14][R14.64], R9 ;  /* 0x000000090e0079a6 */ /* 0x0003e2000c10f38e */
[-C--:B0-----:R-:W-:Y:S02]  /*27e0*/  LEA R12, P5, R16, R18.reuse, 0x2 ;  /* 0x00000012100c7211 */ /* 0x081fe400078a10ff */
[----:B------:R-:W-:Y:S02]  /*27f0*/  LEA R18, P6, R8, R18, 0x2 ;  /* 0x0000001208127211 */ /* 0x000fe400078c10ff */
[----:B------:R-:W-:Y:S02]  /*2800*/  LEA.HI.X R13, R16, R19, R17, 0x2, P5 ;  /* 0x00000013100d7211 */ /* 0x000fe400028f1411 */
[----:B------:R-:W-:-:S03]  /*2810*/  IADD3.X R19, R19, UR10, RZ, P6, !PT ;  /* 0x0000000a13137c10 */ /* 0x000fc6000b7fe4ff */
[----:B------:R1:W-:Y:S04]  /*2820*/  REDG.E.ADD.F32.FTZ.RN.STRONG.GPU desc[UR14][R12.64], R10 ;  /* 0x0000000a0c0079a6 */ /* 0x0003e8000c10f38e */
[----:B------:R1:W-:Y:S02]  /*2830*/  REDG.E.ADD.F32.FTZ.RN.STRONG.GPU desc[UR14][R18.64], R11 ;  /* 0x0000000b120079a6 */ /* 0x0003e4000c10f38e */
.L_x_943:
[----:B------:R-:W-:Y:S05]  /*2840*/  BSYNC B0 ;  /* 0x0000000000007941 */ /* 0x000fea0003800000 */
.L_x_942:
[----:B------:R-:W-:Y:S05]  /*2850*/  @!P0 BRA `(.L_x_944) ;  /* 0x0000001000908947 */ /* 0x000fea0003800000 */
[----:B------:R-:W0:Y:S01]  /*2860*/  LDC R8, c[0x0][0x10] ;  /* 0x00000400ff087b82 */ /* 0x000e220000000800 */
[----:B-1----:R-:W1:Y:S01]  /*2870*/  S2R R9, SR_CTAID.Y ;  /* 0x0000000000097919 */ /* 0x002e620000002600 */
        /* <DEDUP_REMOVED lines=12> */
[----:B------:R-:W-:Y:S02]  /*2940*/  ULOP3.LUT UP0, URZ, UR4, 0x2, URZ, 0xc0, !UPT ;  /* 0x00000002043f7892 */ /* 0x000fe4000f80c03f */
[----:B------:R-:W-:Y:S01]  /*2950*/  UFLO.U32 UR17, UR12 ;  /* 0x0000000c001172bd */ /* 0x000fe200080e0000 */
[----:B------:R-:W-:Y:S01]  /*2960*/  UMOV UR11, 0x1 ;  /* 0x00000001000b7882 */ /* 0x000fe20000000000 */
[----:B------:R-:W-:Y:S02]  /*2970*/  UPOPC UR12, UR12 ;  /* 0x0000000c000c72bf */ /* 0x000fe40008000000 */
[----:B------:R-:W-:-:S04]  /*2980*/  USEL UR11, UR11, 0xffffffff, !UP0 ;  /* 0xffffffff0b0b7887 */ /* 0x000fc8000c000000 */
[----:B------:R-:W-:-:S06]  /*2990*/  UIMAD UR11, UR11, UR12, URZ ;  /* 0x0000000c0b0b72a4 */ /* 0x000fcc000f8e023f */
[----:B------:R-:W-:Y:S02]  /*29a0*/  MOV R16, UR11 ;  /* 0x0000000b00107c02 */ /* 0x000fe40008000f00 */
[----:B0-----:R-:W-:Y:S01]  /*29b0*/  ISETP.EQ.U32.AND P0, PT, R14, UR17, PT ;  /* 0x000000110e007c0c */ /* 0x001fe2000bf02070 */
[----:B------:R-:W-:-:S04]  /*29c0*/  IMAD R14, R8, UR16, R9 ;  /* 0x00000010080e7c24 */ /* 0x000fc8000f8e0209 */
[----:B------:R-:W-:-:S05]  /*29d0*/  IMAD.WIDE.U32 R14, R14, 0x8, R12 ;  /* 0x000000080e0e7825 */ /* 0x000fca00078e000c */
[----:B------:R0:W-:Y:S03]  /*29e0*/  STG.E.64 desc[UR14][R14.64], R20 ;  /* 0x000000140e007986 */ /* 0x0001e6000c101b0e */
[----:B------:R-:W-:Y:S06]  /*29f0*/  @P0 MEMBAR.ALL.GPU ;  /* 0x0000000000000992 */ /* 0x000fec000000a000 */
[----:B------:R-:W-:-:S00]  /*2a00*/  @P0 ERRBAR ;  /* 0x00000000000009ab */ /* 0x000fc00000000000 */
[----:B------:R-:W-:Y:S06]  /*2a10*/  @P0 CGAERRBAR ;  /* 0x00000000000005ab */ /* 0x000fec0000000000 */
[----:B------:R1:W-:Y:S01]  /*2a20*/  @P0 REDG.E.ADD.S32.STRONG.GPU desc[UR14][R10.64], R16 ;  /* 0x000000100a00098e */ /* 0x0003e2000c10e38e */
[----:B------:R-:W-:-:S04]  /*2a30*/  PLOP3.LUT P0, PT, PT, PT, UP0, 0x80, 0x0 ;  /* 0x000000000000781c */ /* 0x000fc80003f0f008 */
[----:B0-----:R-:W-:-:S04]  /*2a40*/  SEL R14, R3, RZ, !P0 ;  /* 0x000000ff030e7207 */ /* 0x001fc80004000000 */
[----:B------:R-:W-:-:S13]  /*2a50*/  ISETP.NE.AND P0, PT, R14, -0x1, PT ;  /* 0xffffffff0e00780c */ /* 0x000fda0003f05270 */
[----:B-1----:R-:W-:Y:S05]  /*2a60*/  @!P0 BRA `(.L_x_945) ;  /* 0x0000000000148947 */ /* 0x002fea0003800000 */
.L_x_946:
[----:B------:R-:W2:Y:S04]  /*2a70*/  LDG.E.STRONG.GPU R15, desc[UR14][R10.64] ;  /* 0x0000000e0a0f7981 */ /* 0x000ea8000c1ef900 */
[----:B--2---:R-:W-:Y:S01]  /*2a80*/  CCTL.IVALL ;  /* 0x00000000ff00798f */ /* 0x004fe20002000000 */
[----:B------:R-:W-:Y:S05]  /*2a90*/  YIELD ;  /* 0x0000000000007946 */ /* 0x000fea0003800000 */
[----:B------:R-:W-:-:S13]  /*2aa0*/  ISETP.NE.AND P0, PT, R15, R14, PT ;  /* 0x0000000e0f00720c */ /* 0x000fda0003f05270 */
[----:B------:R-:W-:Y:S05]  /*2ab0*/  @P0 BRA `(.L_x_946) ;  /* 0xfffffffc00ec0947 */ /* 0x000fea000383ffff */
.L_x_945:
        /* <DEDUP_REMOVED lines=17> */
.L_x_950:
        /* <DEDUP_REMOVED lines=115> */
.L_x_949:
        /* <DEDUP_REMOVED lines=15> */
[----:B------:R-:W-:-:S11]  /*33f0*/  IADD3 R11, R11, 0x4, RZ ;  /* 0x000000040b0b7810 */ /* 0x000fd60007ffe0ff */
[--C-:B------:R-:W-:Y:S02]  /*3400*/  @!P6 IMAD R18, R8, R18, R9.reuse ;  /* 0x000000120812e224 */ /* 0x100fe400078e0209 */
[----:B--2---:R-:W-:Y:S01]  /*3410*/  @!P0 FADD.FTZ R20, R20, R16 ;  /* 0x0000001014148221 */ /* 0x004fe20000010000 */
[----:B------:R-:W-:Y:S02]  /*3420*/  @!P5 IMAD R16, R8, R19, R9 ;  /* 0x000000130810d224 */ /* 0x000fe400078e0209 */
[----:B------:R-:W-:Y:S01]  /*3430*/  @!P0 FADD.FTZ R21, R21, R17 ;  /* 0x0000001115158221 */ /* 0x000fe20000010000 */
[----:B------:R-:W-:Y:S01]  /*3440*/  ISETP.EQ.OR P0, PT, R11, UR16, P2 ;  /* 0x000000100b007c0c */ /* 0x000fe20009702670 */
[----:B------:R-:W-:-:S04]  /*3450*/  @!P5 IMAD.WIDE.U32 R16, R16, 0x8, R12 ;  /* 0x000000081010d825 */ /* 0x000fc800078e000c */
[----:B------:R-:W-:Y:S02]  /*3460*/  @!P6 IMAD.WIDE.U32 R18, R18, 0x8, R12 ;  /* 0x000000081212e825 */ /* 0x000fe400078e000c */
[----:B------:R-:W2:Y:S02]  /*3470*/  @!P5 LDG.E.64 R16, desc[UR14][R16.64] ;  /* 0x0000000e1010d981 */ /* 0x000ea4000c1e1b00 */
[----:B---3--:R-:W-:Y:S02]  /*3480*/  @!P4 FADD.FTZ R20, R20, R14 ;  /* 0x0000000e1414c221 */ /* 0x008fe40000010000 */
[----:B------:R-:W3:Y:S02]  /*3490*/  @!P6 LDG.E.64 R18, desc[UR14][R18.64] ;  /* 0x0000000e1212e981 */ /* 0x000ee4000c1e1b00 */
[----:B------:R-:W-:Y:S02]  /*34a0*/  @!P0 IMAD R14, R8, R11, R9 ;  /* 0x0000000b080e8224 */ /* 0x000fe400078e0209 */
[----:B------:R-:W-:-:S02]  /*34b0*/  @!P4 FADD.FTZ R21, R21, R15 ;  /* 0x0000000f1515c221 */ /* 0x000fc40000010000 */
[----:B------:R-:W-:-:S06]  /*34c0*/  @!P0 IMAD.WIDE.U32 R14, R14, 0x8, R12 ;  /* 0x000000080e0e8825 */ /* 0x000fcc00078e000c */
[----:B------:R-:W4:Y:S01]  /*34d0*/  @!P0 LDG.E.64 R14, desc[UR14][R14.64] ;  /* 0x0000000e0e0e8981 */ /* 0x000f22000c1e1b00 */
[----:B--2---:R-:W-:Y:S01]  /*34e0*/  @!P5 FADD.FTZ R21, R21, R17 ;  /* 0x000000111515d221 */ /* 0x004fe20000010000 */
[C---:B------:R-:W-:Y:S01]  /*34f0*/  IADD3 R17, R11.reuse, 0x1, RZ ;  /* 0x000000010b117810 */ /* 0x040fe20007ffe0ff */
[----:B------:R-:W-:Y:S01]  /*3500*/  @!P5 FADD.FTZ R20, R20, R16 ;  /* 0x000000101414d221 */ /* 0x000fe20000010000 */
[----:B------:R-:W-:Y:S01]  /*3510*/  IADD3 R16, R11, 0x2, RZ ;  /* 0x000000020b107810 */ /* 0x000fe20007ffe0ff */
[----:B---3--:R-:W-:Y:S01]  /*3520*/  @!P6 FADD.FTZ R21, R21, R19 ;  /* 0x000000131515e221 */ /* 0x008fe20000010000 */
[----:B------:R-:W-:Y:S01]  /*3530*/  ISETP.EQ.OR P5, PT, R17, UR16, P2 ;  /* 0x0000001011007c0c */ /* 0x000fe200097a2670 */
[----:B------:R-:W-:Y:S01]  /*3540*/  @!P6 FADD.FTZ R20, R20, R18 ;  /* 0x000000121414e221 */ /* 0x000fe20000010000 */
[----:B------:R-:W-:Y:S02]  /*3550*/  ISETP.EQ.OR P6, PT, R16, UR16, P2 ;  /* 0x0000001010007c0c */ /* 0x000fe400097c2670 */
[----:B------:R-:W-:-:S04]  /*3560*/  IADD3 R18, R11, 0x3, RZ ;  /* 0x000000030b127810 */ /* 0x000fc80007ffe0ff */
[----:B------:R-:W-:Y:S01]  /*3570*/  ISETP.EQ.OR P4, PT, R18, UR16, P2 ;  /* 0x0000001012007c0c */ /* 0x000fe20009782670 */
[----:B----4-:R-:W-:Y:S01]  /*3580*/  @!P0 FADD.FTZ R20, R20, R14 ;  /* 0x0000000e14148221 */ /* 0x010fe20000010000 */
[----:B------:R-:W-:-:S03]  /*3590*/  @!P0 FADD.FTZ R21, R21, R15 ;  /* 0x0000000f15158221 */ /* 0x000fc60000010000 */
[C-C-:B------:R-:W-:Y:S02]  /*35a0*/  @!P5 IMAD R17, R8.reuse, R17, R9.reuse ;  /* 0x000000110811d224 */ /* 0x140fe400078e0209 */
[----:B------:R-:W-:Y:S02]  /*35b0*/  @!P6 IMAD R14, R8, R16, R9 ;  /* 0x00000010080ee224 */ /* 0x000fe400078e0209 */
[----:B------:R-:W-:-:S04]  /*35c0*/  @!P5 IMAD.WIDE.U32 R16, R17, 0x8, R12 ;  /* 0x000000081110d825 */ /* 0x000fc800078e000c */
[----:B------:R-:W-:Y:S02]  /*35d0*/  @!P4 IMAD R18, R8, R18, R9 ;  /* 0x000000120812c224 */ /* 0x000fe400078e0209 */
[--C-:B------:R-:W-:Y:S01]  /*35e0*/  @!P6 IMAD.WIDE.U32 R14, R14, 0x8, R12.reuse ;  /* 0x000000080e0ee825 */ /* 0x100fe200078e000c */
[----:B------:R-:W2:Y:S03]  /*35f0*/  @!P5 LDG.E.64 R16, desc[UR14][R16.64] ;  /* 0x0000000e1010d981 */ /* 0x000ea6000c1e1b00 */
        /* <DEDUP_REMOVED lines=13> */
.L_x_951:
[----:B------:R-:W-:-:S13]  /*36d0*/  ISETP.NE.OR P0, PT, R10, RZ, P0 ;  /* 0x000000ff0a00720c */ /* 0x000fda0000705670 */
[----:B------:R-:W-:Y:S05]  /*36e0*/  @!P0 BRA `(.L_x_947) ;  /* 0x00000000007c8947 */ /* 0x000fea0003800000 */
.L_x_948:
        /* <DEDUP_REMOVED lines=10> */
[----:B------:R-:W-:-:S04]  /*3790*/  @!P6 IMAD R16, R8, R16, R9 ;  /* 0x000000100810e224 */ /* 0x000fc800078e0209 */
[----:B------:R-:W-:-:S04]  /*37a0*/  @!P6 IMAD.WIDE.U32 R16, R16, 0x8, R12 ;  /* 0x000000081010e825 */ /* 0x000fc800078e000c */
[--C-:B------:R-:W-:Y:S02]  /*37b0*/  @!P0 IMAD R18, R8, R18, R9.reuse ;  /* 0x0000001208128224 */ /* 0x100fe400078e0209 */
[----:B------:R-:W3:Y:S01]  /*37c0*/  @!P6 LDG.E.64 R16, desc[UR14][R16.64] ;  /* 0x0000000e1010e981 */ /* 0x000ee2000c1e1b00 */
[----:B--2---:R-:W-:Y:S01]  /*37d0*/  @!P5 FADD.FTZ R20, R20, R14 ;  /* 0x0000000e1414d221 */ /* 0x004fe20000010000 */
[----:B------:R-:W-:Y:S02]  /*37e0*/  @!P4 IMAD R14, R8, R19, R9 ;  /* 0x00000013080ec224 */ /* 0x000fe400078e0209 */
[----:B------:R-:W-:Y:S02]  /*37f0*/  @!P5 FADD.FTZ R21, R21, R15 ;  /* 0x0000000f1515d221 */ /* 0x000fe40000010000 */
[----:B------:R-:W-:-:S04]  /*3800*/  @!P4 IMAD.WIDE.U32 R14, R14, 0x8, R12 ;  /* 0x000000080e0ec825 */ /* 0x000fc800078e000c */
[----:B------:R-:W-:Y:S02]  /*3810*/  @!P0 IMAD.WIDE.U32 R18, R18, 0x8, R12 ;  /* 0x0000000812128825 */ /* 0x000fe400078e000c */
[----:B------:R-:W2:Y:S04]  /*3820*/  @!P4 LDG.E.64 R14, desc[UR14][R14.64] ;  /* 0x0000000e0e0ec981 */ /* 0x000ea8000c1e1b00 */
[----:B------:R-:W4:Y:S01]  /*3830*/  @!P0 LDG.E.64 R18, desc[UR14][R18.64] ;  /* 0x0000000e12128981 */ /* 0x000f22000c1e1b00 */
[----:B------:R-:W-:-:S04]  /*3840*/  IADD3 R10, R10, -0x4, RZ ;  /* 0xfffffffc0a0a7810 */ /* 0x000fc80007ffe0ff */
[----:B------:R-:W-:Y:S01]  /*3850*/  ISETP.NE.AND P5, PT, R10, RZ, PT ;  /* 0x000000ff0a00720c */ /* 0x000fe20003fa5270 */
[----:B---3--:R-:W-:Y:S01]  /*3860*/  @!P6 FADD.FTZ R20, R20, R16 ;  /* 0x000000101414e221 */ /* 0x008fe20000010000 */
[----:B------:R-:W-:Y:S01]  /*3870*/  @!P6 FADD.FTZ R21, R21, R17 ;  /* 0x000000111515e221 */ /* 0x000fe20000010000 */
[----:B------:R-:W-:Y:S02]  /*3880*/  IADD3 R11, R11, 0x4, RZ ;  /* 0x000000040b0b7810 */ /* 0x000fe40007ffe0ff */
[----:B--2---:R-:W-:Y:S01]  /*3890*/  @!P4 FADD.FTZ R20, R20, R14 ;  /* 0x0000000e1414c221 */ /* 0x004fe20000010000 */
[----:B------:R-:W-:-:S03]  /*38a0*/  @!P4 FADD.FTZ R21, R21, R15 ;  /* 0x0000000f1515c221 */ /* 0x000fc60000010000 */
[----:B----4-:R-:W-:Y:S01]  /*38b0*/  @!P0 FADD.FTZ R20, R20, R18 ;  /* 0x0000001214148221 */ /* 0x010fe20000010000 */
[----:B------:R-:W-:-:S03]  /*38c0*/  @!P0 FADD.FTZ R21, R21, R19 ;  /* 0x0000001315158221 */ /* 0x000fc60000010000 */
[----:B------:R-:W-:Y:S05]  /*38d0*/  @P5 BRA `(.L_x_948) ;  /* 0xfffffffc00845947 */ /* 0x000fea000383ffff */
.L_x_947:
        /* <DEDUP_REMOVED lines=11> */
.L_x_953:
[----:B------:R-:W-:Y:S05]  /*3990*/  BSYNC B0 ;  /* 0x0000000000007941 */ /* 0x000fea0003800000 */
.L_x_952:
        /* <DEDUP_REMOVED lines=16> */
.L_x_944:
[----:B------:R-:W0:Y:S01]  /*3aa0*/  S2UR UR12, SR_CgaCtaId ;  /* 0x00000000000c79c3 */ /* 0x000e220000008800 */
[----:B------:R-:W-:Y:S01]  /*3ab0*/  UMOV UR11, 0x400 ;  /* 0x00000400000b7882 */ /* 0x000fe20000000000 */
[C---:B------:R-:W-:Y:S01]  /*3ac0*/  IADD3 R34, R23.reuse, 0x60, RZ ;  /* 0x0000006017227810 */ /* 0x040fe20007ffe0ff */
[----:B------:R-:W-:Y:S01]  /*3ad0*/  ULDC.64 UR20, c[0x0][0x290] ;  /* 0x0000a40000147ab9 */ /* 0x000fe20000000a00 */
[----:B------:R-:W-:Y:S01]  /*3ae0*/  IADD3 R3, R23, 0x60, RZ ;  /* 0x0000006017037810 */ /* 0x000fe20007ffe0ff */
[--C-:B-1----:R-:W-:Y:S01]  /*3af0*/  HADD2.F32 R13, -RZ, R28.reuse.H0_H0 ;  /* 0x2000001cff0d7230 */ /* 0x102fe20000004100 */
[----:B------:R-:W-:Y:S01]  /*3b00*/  ISETP.GE.U32.AND P0, PT, R37, UR20, PT ;  /* 0x0000001425007c0c */ /* 0x000fe2000bf06070 */
[----:B------:R-:W-:Y:S01]  /*3b10*/  HADD2.F32 R28, -RZ, R28.H1_H1 ;  /* 0x3000001cff1c7230 */ /* 0x000fe20000004100 */
[----:B------:R-:W-:Y:S02]  /*3b20*/  SHF.R.S32.HI R10, RZ, 0x1f, R36 ;  /* 0x0000001fff0a7819 */ /* 0x000fe40000011424 */
[----:B------:R-:W-:-:S02]  /*3b30*/  ISETP.GE.U32.AND P5, PT, R34, UR20, PT ;  /* 0x0000001422007c0c */ /* 0x000fc4000bfa6070 */
[----:B------:R-:W-:Y:S01]  /*3b40*/  SHF.R.S32.HI R3, RZ, 0x1f, R3 ;  /* 0x0000001fff037819 */ /* 0x000fe20000011403 */
[----:B0-----:R-:W-:-:S09]  /*3b50*/  ULEA UR11, UR12, UR11, 0x18 ;  /* 0x0000000b0c0b7291 */ /* 0x001fd2000f8ec03f */
[----:B------:R0:W-:Y:S01]  /*3b60*/  @!P2 STS.64 [UR11+0xc8], R20 ;  /* 0x0000c814ff00a988 */ /* 0x0001e20008000a0b */
[----:B------:R-:W-:Y:S01]  /*3b70*/  BAR.SYNC.DEFER_BLOCKING 0x0 ;  /* 0x0000000000007b1d */ /* 0x000fe20000010000 */
[----:B------:R-:W-:Y:S02]  /*3b80*/  ISETP.GE.U32.AND P2, PT, R36, UR20, PT ;  /* 0x0000001424007c0c */ /* 0x000fe4000bf46070 */
[----:B0-----:R-:W-:-:S04]  /*3b90*/  SHF.R.S32.HI R21, RZ, 0x1f, R37 ;  /* 0x0000001fff157819 */ /* 0x001fc80000011425 */
[----:B------:R-:W-:Y:S02]  /*3ba0*/  ISETP.GE.AND.EX P4, PT, R21, UR21, PT, P0 ;  /* 0x0000001515007c0c */ /* 0x000fe4000bf86300 */
[----:B------:R-:W-:Y:S02]  /*3bb0*/  ISETP.GE.AND.EX P0, PT, R10, UR21, PT, P2 ;  /* 0x000000150a007c0c */ /* 0x000fe4000bf06320 */
[----:B------:R-:W-:Y:S02]  /*3bc0*/  ISETP.GE.AND.EX P2, PT, R3, UR21, PT, P5 ;  /* 0x0000001503007c0c */ /* 0x000fe4000bf46350 */
[----:B------:R-:W-:Y:S01]  /*3bd0*/  ISETP.GT.U32.OR P4, PT, R22, 0x29f, P4 ;  /* 0x0000029f1600780c */ /* 0x000fe20002784470 */
[----:B------:R-:W0:Y:S01]  /*3be0*/  LDS.64 R8, [UR11+0xc8] ;  /* 0x0000c80bff087984 */ /* 0x000e220008000a00 */
[----:B------:R-:W-:Y:S02]  /*3bf0*/  ULDC UR11, c[0x0][0x2bc] ;  /* 0x0000af00000b7ab9 */ /* 0x000fe40000000800 */
[----:B0-----:R-:W-:Y:S01]  /*3c00*/  FMUL.FTZ R12, R9, UR11 ;  /* 0x0000000b090c7c20 */ /* 0x001fe20008410000 */
[----:B------:R-:W-:-:S02]  /*3c10*/  HADD2.F32 R9, -RZ, R33.H0_H0 ;  /* 0x20000021ff097230 */ /* 0x000fc40000004100 */
[----:B------:R-:W-:Y:S01]  /*3c20*/  FMUL.FTZ R3, R8, UR11 ;  /* 0x0000000b08037c20 */ /* 0x000fe20008410000 */
[----:B------:R-:W-:Y:S02]  /*3c30*/  HADD2.F32 R33, -RZ, R33.H1_H1 ;  /* 0x30000021ff217230 */ /* 0x000fe40000004100 */
[--C-:B------:R-:W-:Y:S02]  /*3c40*/  HADD2.F32 R8, -RZ, R32.reuse.H0_H0 ;  /* 0x20000020ff087230 */ /* 0x100fe40000004100 */
[----:B------:R-:W-:Y:S01]  /*3c50*/  FADD.FTZ R9, R9, -UR19 ;  /* 0x8000001309097e21 */ /* 0x000fe20008010000 */
[----:B------:R-:W-:Y:S02]  /*3c60*/  HADD2.F32 R32, -RZ, R32.H1_H1 ;  /* 0x30000020ff207230 */ /* 0x000fe40000004100 */
[----:B------:R-:W-:Y:S01]  /*3c70*/  FADD.FTZ R10, R33, -UR19 ;  /* 0x80000013210a7e21 */ /* 0x000fe20008010000 */
[----:B------:R-:W-:-:S03]  /*3c80*/  FMUL.FTZ R9, R9, UR13 ;  /* 0x0000000d09097c20 */ /* 0x000fc60008410000 */
        /* <DEDUP_REMOVED lines=20> */
.L_x_954:
[----:B------:R-:W-:Y:S04]  /*3dd0*/  BSSY B0, `(.L_x_955) ;  /* 0x0000015000007945 */ /* 0x000fe80003800000 */
[----:B------:R-:W-:Y:S05]  /*3de0*/  @!P1 BRA `(.L_x_956) ;  /* 0x00000000004c9947 */ /* 0x000fea0003800000 */
[C-C-:B------:R-:W-:Y:S01]  /*3df0*/  FFMA.FTZ R9, R3.reuse, R9, R12.reuse ;  /* 0x0000000903097223 */ /* 0x140fe2000001000c */
[----:B------:R-:W-:Y:S01]  /*3e00*/  SHF.R.S32.HI R14, RZ, 0x1f, R23 ;  /* 0x0000001fff0e7819 */ /* 0x000fe20000011417 */
[----:B------:R-:W-:Y:S01]  /*3e10*/  FFMA.FTZ R11, R3, R10, R12 ;  /* 0x0000000a030b7223 */ /* 0x000fe2000001000c */
[----:B------:R-:W-:Y:S01]  /*3e20*/  ULDC.64 UR20, c[0x0][0x288] ;  /* 0x0000a20000147ab9 */ /* 0x000fe20000000a00 */
[----:B------:R-:W-:Y:S01]  /*3e30*/  FFMA.FTZ R10, R8, R0, -R9 ;  /* 0x00000000080a7223 */ /* 0x000fe20000010809 */
[----:B-----5:R-:W-:Y:S01]  /*3e40*/  MOV R8, R4 ;  /* 0x0000000400087202 */ /* 0x020fe20000000f00 */
[----:B------:R-:W-:Y:S01]  /*3e50*/  IMAD R14, R14, UR20, RZ ;  /* 0x000000140e0e7c24 */ /* 0x000fe2000f8e02ff */
[----:B------:R-:W-:Y:S01]  /*3e60*/  MOV R9, R7 ;  /* 0x0000000700097202 */ /* 0x000fe20000000f00 */
[----:B------:R-:W-:Y:S02]  /*3e70*/  FFMA.FTZ R32, R32, R2, -R11 ;  /* 0x0000000220207223 */ /* 0x000fe4000001080b */
[----:B------:R-:W-:-:S02]  /*3e80*/  IMAD R11, R23, UR21, R14 ;  /* 0x00000015170b7c24 */ /* 0x000fc4000f8e020e */
        /* <DEDUP_REMOVED lines=9> */
.L_x_956:
[----:B------:R-:W-:Y:S05]  /*3f20*/  BSYNC B0 ;  /* 0x0000000000007941 */ /* 0x000fea0003800000 */
.L_x_955:
        /* <DEDUP_REMOVED lines=25> */
.L_x_957:
[----:B------:R-:W-:Y:S04]  /*40c0*/  BSSY B0, `(.L_x_958) ;  /* 0x0000014000007945 */ /* 0x000fe80003800000 */
[----:B------:R-:W-:Y:S05]  /*40d0*/  @P4 BRA `(.L_x_959) ;  /* 0x0000000000484947 */ /* 0x000fea0003800000 */
[C-C-:B------:R-:W-:Y:S01]  /*40e0*/  FFMA.FTZ R8, R3.reuse, R8, R12.reuse ;  /* 0x0000000803087223 */ /* 0x140fe2000001000c */
[----:B------:R-:W-:Y:S01]  /*40f0*/  FFMA.FTZ R10, R3, R9, R12 ;  /* 0x00000009030a7223 */ /* 0x000fe2000001000c */
[----:B------:R-:W-:Y:S01]  /*4100*/  ULDC.64 UR20, c[0x0][0x288] ;  /* 0x0000a20000147ab9 */ /* 0x000fe20000000a00 */
[----:B------:R-:W-:Y:S01]  /*4110*/  MOV R9, R7 ;  /* 0x0000000700097202 */ /* 0x000fe20000000f00 */
[----:B------:R-:W-:Y:S01]  /*4120*/  FFMA.FTZ R11, R11, R0, -R8 ;  /* 0x000000000b0b7223 */ /* 0x000fe20000010808 */
[----:B-----5:R-:W-:Y:S01]  /*4130*/  MOV R8, R4 ;  /* 0x0000000400087202 */ /* 0x020fe20000000f00 */
[----:B------:R-:W-:Y:S02]  /*4140*/  IMAD R14, R21, UR20, RZ ;  /* 0x00000014150e7c24 */ /* 0x000fe4000f8e02ff */
[----:B------:R-:W-:Y:S02]  /*4150*/  FFMA.FTZ R10, R31, R2, -R10 ;  /* 0x000000021f0a7223 */ /* 0x000fe4000001080a */
        /* <DEDUP_REMOVED lines=10> */
.L_x_959:
[----:B------:R-:W-:Y:S05]  /*4200*/  BSYNC B0 ;  /* 0x0000000000007941 */ /* 0x000fea0003800000 */
.L_x_958:
[--C-:B------:R-:W-:Y:S01]  /*4210*/  HADD2.F32 R8, -RZ, R26.reuse.H0_H0 ;  /* 0x2000001aff087230 */ /* 0x100fe20000004100 */
[C---:B------:R-:W-:Y:S01]  /*4220*/  ISETP.GT.U32.OR P0, PT, R22.reuse, 0x29f, P0 ;  /* 0x0000029f1600780c */ /* 0x040fe20000704470 */
[----:B------:R-:W-:Y:S01]  /*4230*/  HADD2.F32 R26, -RZ, R26.H1_H1 ;  /* 0x3000001aff1a7230 */ /* 0x000fe20000004100 */
[----:B------:R-:W-:Y:S01]  /*4240*/  ISETP.GT.U32.OR P2, PT, R22, 0x29f, P2 ;  /* 0x0000029f1600780c */ /* 0x000fe20001744470 */
[----:B0-----:R-:W-:Y:S02]  /*4250*/  HADD2.F32 R13, -RZ, R27.H0_H0 ;  /* 0x2000001bff0d7230 */ /* 0x001fe40000004100 */
[----:B------:R-:W-:Y:S01]  /*4260*/  FADD.FTZ R8, R8, -UR19 ;  /* 0x8000001308087e21 */ /* 0x000fe20008010000 */
[--C-:B------:R-:W-:Y:S02]  /*4270*/  HADD2.F32 R9, -RZ, R30.reuse.H0_H0 ;  /* 0x2000001eff097230 */ /* 0x100fe40000004100 */
        /* <DEDUP_REMOVED lines=24> */
.L_x_960:
[----:B------:R-:W-:Y:S04]  /*4400*/  BSSY B0, `(.L_x_961) ;  /* 0x0000015000007945 */ /* 0x000fe80003800000 */
[----:B------:R-:W-:Y:S05]  /*4410*/  @P0 BRA `(.L_x_962) ;  /* 0x00000000004c0947 */ /* 0x000fea0003800000 */
[C---:B------:R-:W-:Y:S01]  /*4420*/  FFMA.FTZ R8, R3.reuse, R8, R12 ;  /* 0x0000000803087223 */ /* 0x040fe2000001000c */
[----:B------:R-:W-:Y:S01]  /*4430*/  SHF.R.S32.HI R16, RZ, 0x1f, R36 ;  /* 0x0000001fff107819 */ /* 0x000fe20000011424 */
[----:B------:R-:W-:Y:S01]  /*4440*/  ULDC.64 UR20, c[0x0][0x288] ;  /* 0x0000a20000147ab9 */ /* 0x000fe20000000a00 */
[----:B------:R-:W-:Y:S01]  /*4450*/  FFMA.FTZ R14, R3, R15, R12 ;  /* 0x0000000f030e7223 */ /* 0x000fe2000001000c */
        /* <DEDUP_REMOVED lines=10> */
[----:B------:R-:W-:Y:S02]  /*4500*/  LEA R10, P0, R8, UR20, 0x1 ;  /* 0x00000014080a7c11 */ /* 0x000fe4000f8008ff */
[----:B------:R-:W-:Y:S02]  /*4510*/  IADD3 R11, R9, R11, RZ ;  /* 0x0000000b090b7210 */ /* 0x000fe40007ffe0ff */
[----:B------:R-:W-:Y:S02]  /*4520*/  F2FP.F16.F32.PACK_AB R9, R14, R15 ;  /* 0x0000000f0e09723e */ /* 0x000fe400000000ff */
[----:B------:R-:W-:-:S05]  /*4530*/  LEA.HI.X R11, R8, UR21, R11, 0x1, P0 ;  /* 0x00000015080b7c11 */ /* 0x000fca00080f0c0b */
[----:B------:R0:W-:Y:S02]  /*4540*/  STG.E desc[UR14][R10.64], R9 ;  /* 0x000000090a007986 */ /* 0x0001e4000c10190e */
.L_x_962:
[----:B------:R-:W-:Y:S05]  /*4550*/  BSYNC B0 ;  /* 0x0000000000007941 */ /* 0x000fea0003800000 */
.L_x_961:
[----:B------:R-:W-:Y:S01]  /*4560*/  FADD.FTZ R8, R13, -UR19 ;  /* 0x800000130d087e21 */ /* 0x000fe20008010000 */
[----:B0-----:R-:W-:Y:S01]  /*4570*/  FADD.FTZ R11, R27, -UR19 ;  /* 0x800000131b0b7e21 */ /* 0x001fe20008010000 */
        /* <DEDUP_REMOVED lines=23> */
.L_x_963:
[----:B------:R-:W-:Y:S04]  /*46f0*/  BSSY B0, `(.L_x_964) ;  /* 0x0000015000007945 */ /* 0x000fe80003800000 */
[----:B------:R-:W-:Y:S05]  /*4700*/  @P2 BRA `(.L_x_965) ;  /* 0x00000000004c2947 */ /* 0x000fea0003800000 */
[----:B------:R-:W-:Y:S01]  /*4710*/  IADD3 R10, R23, 0x60, RZ ;  /* 0x00000060170a7810 */ /* 0x000fe20007ffe0ff */
[C-C-:B------:R-:W-:Y:S01]  /*4720*/  FFMA.FTZ R8, R3.reuse, R8, R12.reuse ;  /* 0x0000000803087223 */ /* 0x140fe2000001000c */
[----:B------:R-:W-:Y:S01]  /*4730*/  ULDC.64 UR20, c[0x0][0x288] ;  /* 0x0000a20000147ab9 */ /* 0x000fe20000000a00 */
[----:B------:R-:W-:Y:S01]  /*4740*/  FFMA.FTZ R12, R3, R11, R12 ;  /* 0x0000000b030c7223 */ /* 0x000fe2000001000c */
[----:B------:R-:W-:Y:S01]  /*4750*/  SHF.R.S32.HI R10, RZ, 0x1f, R10 ;  /* 0x0000001fff0a7819 */ /* 0x000fe2000001140a */
[----:B------:R-:W-:Y:S01]  /*4760*/  FFMA.FTZ R8, R9, R0, -R8 ;  /* 0x0000000009087223 */ /* 0x000fe20000010808 */
[----:B------:R-:W-:Y:S01]  /*4770*/  MOV R5, R7 ;  /* 0x0000000700057202 */ /* 0x000fe20000000f00 */
[----:B------:R-:W-:Y:S02]  /*4780*/  FFMA.FTZ R12, R29, R2, -R12 ;  /* 0x000000021d0c7223 */ /* 0x000fe4000001080c */
[----:B------:R-:W-:Y:S02]  /*4790*/  IMAD R3, R10, UR20, RZ ;  /* 0x000000140a037c24 */ /* 0x000fe4000f8e02ff */
[----:B------:R-:W-:Y:S01]  /*47a0*/  FMUL.FTZ R8, R8, UR13 ;  /* 0x0000000d08087c20 */ /* 0x000fe20008410000 */
[----:B-----5:R-:W-:-:S04]  /*47b0*/  IMAD.WIDE.U32 R4, R34, UR20, R4 ;  /* 0x0000001422047c25 */ /* 0x020fc8000f8e0004 */
[----:B------:R-:W-:Y:S01]  /*47c0*/  FMUL.FTZ R7, R12, UR13 ;  /* 0x0000000d0c077c20 */ /* 0x000fe20008410000 */
[----:B------:R-:W-:Y:S01]  /*47d0*/  IMAD R3, R34, UR21, R3 ;  /* 0x0000001522037c24 */ /* 0x000fe2000f8e0203 */
[----:B------:R-:W-:Y:S02]  /*47e0*/  ULDC.64 UR20, c[0x0][0x210] ;  /* 0x0000840000147ab9 */ /* 0x000fe40000000a00 */
[C---:B------:R-:W-:Y:S02]  /*47f0*/  LEA R2, P0, R4.reuse, UR20, 0x1 ;  /* 0x0000001404027c11 */ /* 0x040fe4000f8008ff */
[----:B------:R-:W-:Y:S02]  /*4800*/  IADD3 R3, R5, R3, RZ ;  /* 0x0000000305037210 */ /* 0x000fe40007ffe0ff */
[----:B------:R-:W-:Y:S02]  /*4810*/  F2FP.F16.F32.PACK_AB R5, R7, R8 ;  /* 0x000000080705723e */ /* 0x000fe400000000ff */
[----:B------:R-:W-:-:S05]  /*4820*/  LEA.HI.X R3, R4, UR21, R3, 0x1, P0 ;  /* 0x0000001504037c11 */ /* 0x000fca00080f0c03 */
[----:B------:R0:W-:Y:S02]  /*4830*/  STG.E desc[UR14][R2.64], R5 ;  /* 0x0000000502007986 */ /* 0x0001e4000c10190e */
.L_x_965:
[----:B------:R-:W-:Y:S05]  /*4840*/  BSYNC B0 ;  /* 0x0000000000007941 */ /* 0x000fea0003800000 */
.L_x_964:
[----:B------:R-:W-:Y:S01]  /*4850*/  ULDC UR11, c[0x0][0x10] ;  /* 0x00000400000b7ab9 */ /* 0x000fe20000000800 */
[----:B------:R-:W-:Y:S02]  /*4860*/  UIADD3 UR4, UR4, 0x1, URZ ;  /* 0x0000000104047890 */ /* 0x000fe4000fffe03f */
[----:B------:R-:W-:-:S04]  /*4870*/  UIADD3 UR6, UR11, UR6, URZ ;  /* 0x000000060b067290 */ /* 0x000fc8000fffe03f */
[----:B------:R-:W-:-:S06]  /*4880*/  UISETP.GE.AND UP0, UPT, UR6, UR5, UPT ;  /* 0x000000050600728c */ /* 0x000fcc000bf06270 */
[----:B------:R-:W-:-:S13]  /*4890*/  PLOP3.LUT P0, PT, PT, PT, UP0, 0x80, 0x0 ;  /* 0x000000000000781c */ /* 0x000fda0003f0f008 */
[----:B------:R-:W-:Y:S05]  /*48a0*/  @!P0 BRA `(.L_x_966) ;  /* 0xffffffb800a48947 */ /* 0x000fea000383ffff */
.L_x_931:
[----:B-----5:R-:W1:Y:S01]  /*48b0*/  LDC R4, c[0x0][0xc] ;  /* 0x00000300ff047b82 */ /* 0x020e620000000800 */
        /* <DEDUP_REMOVED lines=18> */
.L_x_968:
[----:B------:R-:W-:Y:S05]  /*49e0*/  BSYNC B0 ;  /* 0x0000000000007941 */ /* 0x000fea0003800000 */
.L_x_967:
        /* <DEDUP_REMOVED lines=11> */
.L_x_970:
[----:B------:R-:W2:Y:S04]  /*4aa0*/  LDG.E.STRONG.GPU R5, desc[UR14][R2.64] ;  /* 0x0000000e02057981 */ /* 0x000ea8000c1ef900 */
[----:B--2---:R-:W-:Y:S01]  /*4ab0*/  CCTL.IVALL ;  /* 0x00000000ff00798f */ /* 0x004fe20002000000 */
[----:B------:R-:W-:Y:S05]  /*4ac0*/  YIELD ;  /* 0x0000000000007946 */ /* 0x000fea0003800000 */
[----:B------:R-:W-:-:S13]  /*4ad0*/  ISETP.NE.AND P0, PT, R5, R0, PT ;  /* 0x000000000500720c */ /* 0x000fda0003f05270 */
[----:B------:R-:W-:Y:S05]  /*4ae0*/  @P0 BRA `(.L_x_970) ;  /* 0xfffffffc00ec0947 */ /* 0x000fea000383ffff */
.L_x_969:
        /* <DEDUP_REMOVED lines=20> */
[----:B------:R-:W-:-:S02]  /*4c30*/  IADD3.X R11, RZ, R15, RZ, P0, !PT ;  /* 0x0000000fff0b7210 */ /* 0x000fc400007fe4ff */
[----:B------:R-:W-:Y:S02]  /*4c40*/  MOV R15, R13 ;  /* 0x0000000d000f7202 */ /* 0x000fe40000000f00 */
[--C-:B------:R-:W-:Y:S02]  /*4c50*/  SHF.R.S64 R27, R10, 0x1, R11.reuse ;  /* 0x000000010a1b7819 */ /* 0x100fe4000000100b */
[----:B------:R-:W-:-:S04]  /*4c60*/  SHF.R.S32.HI R8, RZ, 0x1, R11 ;  /* 0x00000001ff087819 */ /* 0x000fc8000001140b */
[----:B------:R-:W-:-:S07]  /*4c70*/  SHF.L.U64.HI R29, R27, 0x2, R8 ;  /* 0x000000021b1d7819 */ /* 0x000fce0000010208 */
.L_x_971:
[----:B------:R-:W-:-:S04]  /*4c80*/  LEA R14, P0, R22, UR4, 0x2 ;  /* 0x00000004160e7c11 */ /* 0x000fc8000f8010ff */
[----:B------:R-:W-:Y:S02]  /*4c90*/  LEA.HI.X R15, R22, UR5, R15, 0x2, P0 ;  /* 0x00000005160f7c11 */ /* 0x000fe400080f140f */
[-C--:B------:R-:W-:Y:S02]  /*4ca0*/  LEA R16, P0, R9, R14.reuse, 0x2 ;  /* 0x0000000e09107211 */ /* 0x080fe400078010ff */
[-C--:B------:R-:W-:Y:S01]  /*4cb0*/  LEA R20, P2, R27, R14.reuse, 0x2 ;  /* 0x0000000e1b147211 */ /* 0x080fe200078410ff */
[----:B--2---:R2:W3:Y:S01]  /*4cc0*/  LDG.E R3, desc[UR14][R14.64] ;  /* 0x0000000e0e037981 */ /* 0x0044e2000c1e1900 */
[----:B------:R-:W-:Y:S02]  /*4cd0*/  LEA R18, P1, R2, R14, 0x2 ;  /* 0x0000000e02127211 */ /* 0x000fe400078210ff */
[C---:B------:R-:W-:Y:S02]  /*4ce0*/  IADD3.X R17, R15.reuse, R31, RZ, P0, !PT ;  /* 0x0000001f0f117210 */ /* 0x040fe400007fe4ff */
[----:B------:R-:W-:-:S02]  /*4cf0*/  IADD3.X R21, R15, R29, RZ, P2, !PT ;  /* 0x0000001d0f157210 */ /* 0x000fc400017fe4ff */
[----:B------:R-:W-:Y:S01]  /*4d00*/  IADD3.X R19, R25, R15, RZ, P1, !PT ;  /* 0x0000000f19137210 */ /* 0x000fe20000ffe4ff */
[----:B------:R-:W3:Y:S04]  /*4d10*/  LDG.E R16, desc[UR14][R16.64] ;  /* 0x0000000e10107981 */ /* 0x000ee8000c1e1900 */
[----:B------:R-:W4:Y:S04]  /*4d20*/  LDG.E R18, desc[UR14][R18.64] ;  /* 0x0000000e12127981 */ /* 0x000f28000c1e1900 */
[----:B------:R-:W4:Y:S01]  /*4d30*/  LDG.E R21, desc[UR14][R20.64] ;  /* 0x0000000e14157981 */ /* 0x000f22000c1e1900 */
[----:B------:R-:W-:-:S02]  /*4d40*/  SHF.L.U32 R13, R22, 0x1, RZ ;  /* 0x00000001160d7819 */ /* 0x000fc400000006ff */
[----:B------:R-:W-:-:S03]  /*4d50*/  IADD3 R22, R22, 0x2a0, RZ ;  /* 0x000002a016167810 */ /* 0x000fc60007ffe0ff */
[----:B0-----:R-:W-:-:S04]  /*4d60*/  IMAD.WIDE R10, R13, 0x2, R4 ;  /* 0x000000020d0a7825 */ /* 0x001fc800078e0204 */
[----:B-1----:R-:W-:Y:S01]  /*4d70*/  IMAD.WIDE R12, R13, 0x2, R6 ;  /* 0x000000020d0c7825 */ /* 0x002fe200078e0206 */
[----:B------:R-:W-:Y:S02]  /*4d80*/  ISETP.GT.U32.AND P0, PT, R9, R22, PT ;  /* 0x000000160900720c */ /* 0x000fe40003f04070 */
[----:B--2---:R-:W-:-:S04]  /*4d90*/  SHF.R.S32.HI R15, RZ, 0x1f, R22 ;  /* 0x0000001fff0f7819 */ /* 0x004fc80000011416 */
[----:B------:R-:W-:Y:S02]  /*4da0*/  ISETP.GT.AND.EX P0, PT, R0, R15, PT, P0 ;  /* 0x0000000f0000720c */ /* 0x000fe40003f04300 */
[----:B---3--:R-:W-:Y:S02]  /*4db0*/  F2FP.BF16.F32.PACK_AB R3, R16, R3 ;  /* 0x000000031003723e */ /* 0x008fe400000010ff */
[----:B----4-:R-:W-:-:S03]  /*4dc0*/  F2FP.BF16.F32.PACK_AB R23, R21, R18 ;  /* 0x000000121517723e */ /* 0x010fc600000010ff */
[----:B------:R2:W-:Y:S04]  /*4dd0*/  STG.E desc[UR14][R10.64], R3 ;  /* 0x000000030a007986 */ /* 0x0005e8000c10190e */
[----:B------:R2:W-:Y:S02]  /*4de0*/  STG.E desc[UR14][R12.64], R23 ;  /* 0x000000170c007986 */ /* 0x0005e4000c10190e */
[----:B------:R-:W-:Y:S05]  /*4df0*/  @P0 BRA `(.L_x_971) ;  /* 0xfffffffc00a00947 */ /* 0x000fea000383ffff */
[----:B------:R-:W-:Y:S05]  /*4e00*/  EXIT ;  /* 0x000000000000794d */ /* 0x000fea0003800000 */
.L_x_972:
        /* <DEDUP_REMOVED lines=15> */
.L_x_3241:


//--------------------- .text._Z35group_norm_nhwc_bwd_one_pass_kernelI11Fp16IOBf16WLi256ELi42ELi672EEv26Group_norm_nhwc_bwd_params --------------------------
	.section	.text._Z35group_norm_nhwc_bwd_one_pass_kernelI11Fp16IOBf16WLi256ELi42ELi672EEv26Group_norm_nhwc_bwd_params,"ax",@progbits
	.align	128
        .global         _Z35group_norm_nhwc_bwd_one_pass_kernelI11Fp16IOBf16WLi256ELi42ELi672EEv26Group_norm_nhwc_bwd_params
        .type           _Z35group_norm_nhwc_bwd_one_pass_kernelI11Fp16IOBf16WLi256ELi42ELi672EEv26Group_norm_nhwc_bwd_params,@function
        .size           _Z35group_norm_nhwc_bwd_one_pass_kernelI11Fp16IOBf16WLi256ELi42ELi672EEv26Group_norm_nhwc_bwd_params,(.L_x_3242 - _Z35group_norm_nhwc_bwd_one_pass_kernelI11Fp16IOBf16WLi256ELi42ELi672EEv26Group_norm_nhwc_bwd_params)
        .other          _Z35group_norm_nhwc_bwd_one_pass_kernelI11Fp16IOBf16WLi256ELi42ELi672EEv26Group_norm_nhwc_bwd_params,@"STO_CUDA_ENTRY STV_DEFAULT"
_Z35group_norm_nhwc_bwd_one_pass_kernelI11Fp16IOBf16WLi256ELi42ELi672EEv26Group_norm_nhwc_bwd_params:
.text._Z35group_norm_nhwc_bwd_one_pass_kernelI11Fp16IOBf16WLi256ELi42ELi672EEv26Group_norm_nhwc_bwd_params:
        /* <DEDUP_REMOVED lines=30> */
[----:B-1----:R-:W-:Y:S01]  /*01e0*/  IMAD R47, R47, UR7, R0 ;  /* 0x000000072f2f7c24 */ /* 0x002fe2000f8e0200 */
[----:B------:R-:W-:Y:S01]  /*01f0*/  LEA.HI R2, R2, R49, RZ, 0x5 ;  /* 0x0000003102027211 */ /* 0x000fe200078f28ff */
[----:B------:R-:W0:Y:S01]  /*0200*/  S2R R0, SR_LANEID ;  /* 0x0000000000007919 */ /* 0x000e220000000000 */
[----:B------:R-:W-:-:S02]  /*0210*/  SHF.R.S64 R4, R4, 0x1, R7 ;  /* 0x0000000104047819 */ /* 0x000fc40000001007 */
[----:B------:R-:W-:Y:S01]  /*0220*/  ISETP.GE.U32.AND P1, PT, R47, UR10, PT ;  /* 0x0000000a2f007c0c */ /* 0x000fe2000bf26070 */
[----:B------:R-:W-:Y:S01]  /*0230*/  ULDC.U8 UR10, c[0x0][0x2a4] ;  /* 0x0000a900000a7ab9 */ /* 0x000fe20000000000 */
[----:B------:R-:W-:Y:S01]  /*0240*/  SHF.R.S32.HI R3, RZ, 0x1f, R47 ;  /* 0x0000001fff037819 */ /* 0x000fe2000001142f */
[----:B--2---:R-:W-:Y:S01]  /*0250*/  ULEA UR5, UR6, UR5, 0x18 ;  /* 0x0000000506057291 */ /* 0x004fe2000f8ec03f */
[----:B------:R-:W-:Y:S02]  /*0260*/  SHF.R.S32.HI R5, RZ, 0x5, R2 ;  /* 0x00000005ff057819 */ /* 0x000fe40000011402 */
[--C-:B------:R-:W-:Y:S02]  /*0270*/  SHF.R.S64 R2, R6, 0x1, R9.reuse ;  /* 0x0000000106027819 */ /* 0x100fe40000001009 */
[----:B------:R-:W-:Y:S02]  /*0280*/  ISETP.GE.AND.EX P1, PT, R3, UR11, PT, P1 ;  /* 0x0000000b03007c0c */ /* 0x000fe4000bf26310 */
[----:B------:R-:W-:-:S02]  /*0290*/  SHF.R.S32.HI R9, RZ, 0x1, R9 ;  /* 0x00000001ff097819 */ /* 0x000fc40000011409 */
[----:B------:R-:W-:Y:S02]  /*02a0*/  SHF.R.S32.HI R7, RZ, 0x1, R7 ;  /* 0x00000001ff077819 */ /* 0x000fe40000011407 */
[C---:B------:R-:W-:Y:S02]  /*02b0*/  IADD3 R46, R47.reuse, 0x20, RZ ;  /* 0x000000202f2e7810 */ /* 0x040fe40007ffe0ff */
[C---:B------:R-:W-:Y:S02]  /*02c0*/  IADD3 R45, R47.reuse, 0x40, RZ ;  /* 0x000000402f2d7810 */ /* 0x040fe40007ffe0ff */
[C---:B------:R-:W-:Y:S02]  /*02d0*/  IADD3 R44, R47.reuse, 0x60, RZ ;  /* 0x000000602f2c7810 */ /* 0x040fe40007ffe0ff */
[C---:B------:R-:W-:Y:S02]  /*02e0*/  IADD3 R43, R47.reuse, 0x80, RZ ;  /* 0x000000802f2b7810 */ /* 0x040fe40007ffe0ff */
[----:B------:R-:W-:-:S02]  /*02f0*/  IADD3 R42, R47, 0xa0, RZ ;  /* 0x000000a02f2a7810 */ /* 0x000fc40007ffe0ff */
[----:B------:R-:W-:Y:S02]  /*0300*/  IADD3 R41, R47, 0xc0, RZ ;  /* 0x000000c02f297810 */ /* 0x000fe40007ffe0ff */
[----:B------:R-:W-:Y:S02]  /*0310*/  ISETP.LT.U32.AND P1, PT, R49, 0x2a0, !P1 ;  /* 0x000002a03100780c */ /* 0x000fe40004f21070 */
[----:B------:R-:W-:Y:S02]  /*0320*/  IADD3 R40, R47, 0xe0, RZ ;  /* 0x000000e02f287810 */ /* 0x000fe40007ffe0ff */
[----:B------:R-:W-:Y:S02]  /*0330*/  LEA R5, R5, UR5, 0x3 ;  /* 0x0000000505057c11 */ /* 0x000fe4000f8e18ff */
[----:B------:R-:W-:Y:S02]  /*0340*/  SHF.L.U64.HI R6, R2, 0x2, R9 ;  /* 0x0000000202067819 */ /* 0x000fe40000010209 */
[----:B0-----:R-:W-:-:S07]  /*0350*/  SHF.L.U64.HI R7, R4, 0x2, R7 ;  /* 0x0000000204077819 */ /* 0x001fce0000010207 */
.L_x_1024:
[----:B------:R-:W0:Y:S01]  /*0360*/  LDC R15, c[0x0][0x2a0] ;  /* 0x0000a800ff0f7b82 */ /* 0x000e220000000800 */
[----:B------:R-:W-:Y:S01]  /*0370*/  ULDC.64 UR14, c[0x0][0x290] ;  /* 0x0000a400000e7ab9 */ /* 0x000fe20000000a00 */
[----:B------:R-:W-:Y:S01]  /*0380*/  ISETP.GE.AND P4, PT, R48, RZ, PT ;  /* 0x000000ff3000720c */ /* 0x000fe20003f86270 */
[----:B------:R-:W-:Y:S01]  /*0390*/  ULDC.64 UR12, c[0x0][0x298] ;  /* 0x0000a600000c7ab9 */ /* 0x000fe20000000a00 */
[----:B------:R-:W-:-:S04]  /*03a0*/  ISETP.GE.U32.AND P2, PT, R46, UR14, PT ;  /* 0x0000000e2e007c0c */ /* 0x000fc8000bf46070 */
        /* <DEDUP_REMOVED lines=12> */
[----:B------:R-:W-:-:S04]  /*0470*/  LOP3.LUT R8, R48, R15, RZ, 0x3c, !PT ;  /* 0x0000000f30087212 */ /* 0x000fc800078e3cff */
[----:B------:R-:W-:Y:S01]  /*0480*/  ISETP.GE.AND P6, PT, R8, RZ, PT ;  /* 0x000000ff0800720c */ /* 0x000fe20003fc6270 */
[----:B------:R-:W-:Y:S01]  /*0490*/  IMAD.HI.U32 R11, R9, R12, RZ ;  /* 0x0000000c090b7227 */ /* 0x000fe200078e00ff */
[----:B------:R-:W-:-:S04]  /*04a0*/  SHF.R.S32.HI R9, RZ, 0x1f, R46 ;  /* 0x0000001fff097819 */ /* 0x000fc8000001142e */
[----:B------:R-:W-:Y:S02]  /*04b0*/  IADD3 R10, -R11, RZ, RZ ;  /* 0x000000ff0b0a7210 */ /* 0x000fe40007ffe1ff */
[----:B------:R-:W-:-:S03]  /*04c0*/  ISETP.GE.AND.EX P2, PT, R9, UR15, PT, P2 ;  /* 0x0000000f09007c0c */ /* 0x000fc6000bf46320 */
[----:B------:R-:W-:Y:S01]  /*04d0*/  IMAD R10, R13, R10, R12 ;  /* 0x0000000a0d0a7224 */ /* 0x000fe200078e020c */
[----:B------:R-:W-:-:S04]  /*04e0*/  ISETP.GT.U32.OR P2, PT, R49, 0x29f, P2 ;  /* 0x0000029f3100780c */ /* 0x000fc80001744470 */
[----:B------:R-:W-:-:S09]  /*04f0*/  ISETP.GT.U32.AND P0, PT, R13, R10, PT ;  /* 0x0000000a0d00720c */ /* 0x000fd20003f04070 */
[----:B------:R-:W0:Y:S04]  /*0500*/  @!P2 LDC.64 R24, c[0x0][0x288] ;  /* 0x0000a200ff18ab82 */ /* 0x000e280000000a00 */
[-C--:B------:R-:W-:Y:S02]  /*0510*/  @!P0 IADD3 R10, R10, -R13.reuse, RZ ;  /* 0x8000000d0a0a8210 */ /* 0x080fe40007ffe0ff */
[----:B------:R-:W-:Y:S02]  /*0520*/  @!P0 IADD3 R11, R11, 0x1, RZ ;  /* 0x000000010b0b8810 */ /* 0x000fe40007ffe0ff */
[----:B------:R-:W-:Y:S01]  /*0530*/  ISETP.GE.U32.AND P3, PT, R10, R13, PT ;  /* 0x0000000d0a00720c */ /* 0x000fe20003f66070 */
[----:B------:R-:W3:Y:S01]  /*0540*/  @!P2 LDC.64 R16, c[0x0][0x230] ;  /* 0x00008c00ff10ab82 */ /* 0x000ee20000000a00 */
[----:B------:R-:W-:-:S02]  /*0550*/  ISETP.GT.U32.AND P5, PT, R13, R10, PT ;  /* 0x0000000a0d00720c */ /* 0x000fc40003fa4070 */
[----:B------:R-:W-:Y:S02]  /*0560*/  IADD3 R13, R10, -R13, RZ ;  /* 0x8000000d0a0d7210 */ /* 0x000fe40007ffe0ff */
[----:B------:R-:W-:Y:S02]  /*0570*/  ISETP.NE.AND P0, PT, R15, RZ, PT ;  /* 0x000000ff0f00720c */ /* 0x000fe40003f05270 */
[----:B------:R-:W-:Y:S01]  /*0580*/  SEL R10, R13, R10, !P5 ;  /* 0x0000000a0d0a7207 */ /* 0x000fe20006800000 */
[----:B------:R-:W4:Y:S01]  /*0590*/  @!P2 LDC.64 R22, c[0x0][0x228] ;  /* 0x00008a00ff16ab82 */ /* 0x000f220000000a00 */
[----:B------:R-:W-:Y:S02]  /*05a0*/  LOP3.LUT R13, RZ, R15, RZ, 0x33, !PT ;  /* 0x0000000fff0d7212 */ /* 0x000fe400078e33ff */
[----:B------:R-:W-:Y:S02]  /*05b0*/  @!P4 IADD3 R10, -R10, RZ, RZ ;  /* 0x000000ff0a0ac210 */ /* 0x000fe40007ffe1ff */
[----:B------:R-:W-:-:S02]  /*05c0*/  @P3 IADD3 R11, R11, 0x1, RZ ;  /* 0x000000010b0b3810 */ /* 0x000fc40007ffe0ff */
[----:B------:R-:W-:Y:S01]  /*05d0*/  SEL R66, R13, R10, !P0 ;  /* 0x0000000a0d427207 */ /* 0x000fe20004000000 */
[----:B------:R-:W1:Y:S01]  /*05e0*/  @P1 LDC.64 R14, c[0x0][0x288] ;  /* 0x0000a200ff0e1b82 */ /* 0x000e620000000a00 */
[----:B------:R-:W-:Y:S02]  /*05f0*/  @!P6 IADD3 R11, -R11, RZ, RZ ;  /* 0x000000ff0b0be210 */ /* 0x000fe40007ffe1ff */
[----:B------:R-:W-:Y:S01]  /*0600*/  SHF.R.S32.HI R10, RZ, 0x1f, R50 ;  /* 0x0000001fff0a7819 */ /* 0x000fe20000011432 */
[----:B------:R-:W-:Y:S01]  /*0610*/  IMAD R37, R66, 0x2a, RZ ;  /* 0x0000002a42257824 */ /* 0x000fe200078e02ff */
[----:B------:R-:W-:Y:S02]  /*0620*/  SEL R13, R13, R11, !P0 ;  /* 0x0000000b0d0d7207 */ /* 0x000fe40004000000 */
[----:B------:R-:W-:Y:S02]  /*0630*/  SHF.R.S32.HI R11, RZ, 0x1f, R45 ;  /* 0x0000001fff0b7819 */ /* 0x000fe4000001142d */
[----:B------:R-:W-:-:S02]  /*0640*/  IADD3 R68, P0, R50, R37, RZ ;  /* 0x0000002532447210 */ /* 0x000fc40007f1e0ff */
[----:B------:R-:W-:Y:S02]  /*0650*/  SHF.R.S32.HI R8, RZ, 0x1f, R13 ;  /* 0x0000001fff087819 */ /* 0x000fe4000001140d */
[----:B------:R-:W-:Y:S02]  /*0660*/  ISETP.GE.U32.AND P3, PT, R45, UR14, PT ;  /* 0x0000000e2d007c0c */ /* 0x000fe4000bf66070 */
[----:B------:R-:W-:Y:S01]  /*0670*/  LEA.HI.X.SX32 R69, R37, R10, 0x1, P0 ;  /* 0x0000000a25457211 */ /* 0x000fe200000f0eff */
[----:B------:R-:W-:Y:S01]  /*0680*/  IMAD R8, R8, UR12, RZ ;  /* 0x0000000c08087c24 */ /* 0x000fe2000f8e02ff */
[----:B------:R-:W-:Y:S02]  /*0690*/  ISETP.GE.AND.EX P3, PT, R11, UR15, PT, P3 ;  /* 0x0000000f0b007c0c */ /* 0x000fe4000bf66330 */
[----:B------:R-:W-:Y:S01]  /*06a0*/  ISETP.GE.U32.AND P0, PT, R44, UR14, PT ;  /* 0x0000000e2c007c0c */ /* 0x000fe2000bf06070 */
[----:B------:R-:W-:Y:S01]  /*06b0*/  IMAD R71, R13, UR13, R8 ;  /* 0x0000000d0d477c24 */ /* 0x000fe2000f8e0208 */
[----:B------:R-:W-:Y:S01]  /*06c0*/  ISETP.GT.U32.OR P3, PT, R49, 0x29f, P3 ;  /* 0x0000029f3100780c */ /* 0x000fe20001f64470 */
[----:B------:R-:W-:Y:S01]  /*06d0*/  IMAD.WIDE.U32 R68, R13, UR12, R68 ;  /* 0x0000000c0d447c25 */ /* 0x000fe2000f8e0044 */
[----:B------:R-:W-:-:S03]  /*06e0*/  SHF.R.S32.HI R13, RZ, 0x1f, R44 ;  /* 0x0000001fff0d7819 */ /* 0x000fc6000001142c */
[----:B-1----:R-:W-:Y:S01]  /*06f0*/  @P1 IMAD R8, R3, R14, RZ ;  /* 0x0000000e03081224 */ /* 0x002fe200078e02ff */
[----:B------:R-:W-:Y:S02]  /*0700*/  IADD3 R71, R69, R71, RZ ;  /* 0x0000004745477210 */ /* 0x000fe40007ffe0ff */
[----:B------:R-:W-:Y:S01]  /*0710*/  @P1 MOV R70, R68 ;  /* 0x0000004400461202 */ /* 0x000fe20000000f00 */
[----:B------:R-:W-:Y:S01]  /*0720*/  @P1 IMAD R29, R47, R15, R8 ;  /* 0x0000000f2f1d1224 */ /* 0x000fe200078e0208 */
[----:B------:R-:W-:Y:S01]  /*0730*/  ISETP.GE.AND.EX P0, PT, R13, UR15, PT, P0 ;  /* 0x0000000f0d007c0c */ /* 0x000fe2000bf06300 */
[----:B0-----:R-:W-:Y:S01]  /*0740*/  @!P2 IMAD R8, R9, R24, RZ ;  /* 0x000000180908a224 */ /* 0x001fe200078e02ff */
[----:B------:R-:W-:Y:S01]  /*0750*/  @!P2 MOV R28, R68 ;  /* 0x00000044001ca202 */ /* 0x000fe20000000f00 */
[----:B------:R-:W-:Y:S01]  /*0760*/  @P1 IMAD.WIDE.U32 R26, R47, R14, R70 ;  /* 0x0000000e2f1a1225 */ /* 0x000fe200078e0046 */
[----:B------:R-:W-:Y:S01]  /*0770*/  ISETP.GT.U32.OR P0, PT, R49, 0x29f, P0 ;  /* 0x0000029f3100780c */ /* 0x000fe20000704470 */
[----:B------:R-:W0:Y:S02]  /*0780*/  @!P3 LDC.64 R14, c[0x0][0x288] ;  /* 0x0000a200ff0ebb82 */ /* 0x000e240000000a00 */
[----:B------:R-:W-:Y:S01]  /*0790*/  @!P2 IMAD R31, R46, R25, R8 ;  /* 0x000000192e1fa224 */ /* 0x000fe200078e0208 */
[----:B------:R-:W-:-:S02]  /*07a0*/  @P1 IADD3 R25, R27, R29, RZ ;  /* 0x0000001d1b191210 */ /* 0x000fc40007ffe0ff */
[----:B------:R-:W-:Y:S02]  /*07b0*/  @!P2 MOV R29, R71 ;  /* 0x00000047001da202 */ /* 0x000fe40000000f00 */
[C---:B------:R-:W-:Y:S01]  /*07c0*/  @P1 SHF.L.U32 R27, R26.reuse, 0x1, RZ ;  /* 0x000000011a1b1819 */ /* 0x040fe200000006ff */
[----:B------:R-:W1:Y:S01]  /*07d0*/  @!P3 LDC.64 R34, c[0x0][0x230] ;  /* 0x00008c00ff22bb82 */ /* 0x000e620000000a00 */
[----:B------:R-:W-:Y:S01]  /*07e0*/  @P1 SHF.L.U64.HI R8, R26, 0x1, R25 ;  /* 0x000000011a081819 */ /* 0x000fe20000010219 */
[----:B------:R-:W-:Y:S01]  /*07f0*/  @!P2 IMAD.WIDE.U32 R28, R46, R24, R28 ;  /* 0x000000182e1ca225 */ /* 0x000fe200078e001c */
[C---:B------:R-:W-:Y:S02]  /*0800*/  @P1 IADD3 R24, P4, R27.reuse, R18, RZ ;  /* 0x000000121b181210 */ /* 0x040fe40007f9e0ff */
[----:B--2---:R-:W-:Y:S02]  /*0810*/  @P1 IADD3 R26, P5, R27, R20, RZ ;  /* 0x000000141b1a1210 */ /* 0x004fe40007fbe0ff */
[----:B------:R-:W-:Y:S01]  /*0820*/  @P1 IADD3.X R25, R8, R19, RZ, P4, !PT ;  /* 0x0000001308191210 */ /* 0x000fe200027fe4ff */
[----:B------:R-:W2:Y:S01]  /*0830*/  @!P0 LDC.64 R32, c[0x0][0x288] ;  /* 0x0000a200ff208b82 */ /* 0x000ea20000000a00 */
[----:B------:R-:W-:-:S02]  /*0840*/  @!P2 IADD3 R29, R29, R31, RZ ;  /* 0x0000001f1d1da210 */ /* 0x000fc40007ffe0ff */
[C---:B------:R-:W-:Y:S02]  /*0850*/  @!P2 SHF.L.U32 R19, R28.reuse, 0x1, RZ ;  /* 0x000000011c13a819 */ /* 0x040fe400000006ff */
[----:B------:R-:W-:Y:S02]  /*0860*/  @!P2 SHF.L.U64.HI R28, R28, 0x1, R29 ;  /* 0x000000011c1ca819 */ /* 0x000fe4000001021d */
[----:B------:R-:W-:Y:S02]  /*0870*/  MOV R18, RZ ;  /* 0x000000ff00127202 */ /* 0x000fe40000000f00 */
[----:B---3--:R-:W-:Y:S02]  /*0880*/  @!P2 IADD3 R30, P4, R19, R16, RZ ;  /* 0x00000010131ea210 */ /* 0x008fe40007f9e0ff */
[----:B------:R-:W-:Y:S01]  /*0890*/  @P1 IADD3.X R27, R8, R21, RZ, P5, !PT ;  /* 0x00000015081b1210 */ /* 0x000fe20002ffe4ff */
[----:B0-----:R-:W-:Y:S01]  /*08a0*/  @!P3 IMAD R8, R11, R14, RZ ;  /* 0x0000000e0b08b224 */ /* 0x001fe200078e02ff */
[----:B------:R-:W-:-:S02]  /*08b0*/  @!P2 IADD3.X R31, R28, R17, RZ, P4, !PT ;  /* 0x000000111c1fa210 */ /* 0x000fc400027fe4ff */
[----:B------:R-:W-:Y:S01]  /*08c0*/  MOV R20, RZ ;  /* 0x000000ff00147202 */ /* 0x000fe20000000f00 */
[----:B------:R0:W5:Y:S01]  /*08d0*/  @P1 LDG.E R18, desc[UR8][R26.64] ;  /* 0x000000081a121981 */ /* 0x000162000c1e1900 */
[----:B----4-:R-:W-:Y:S01]  /*08e0*/  @!P2 IADD3 R22, P4, R19, R22, RZ ;  /* 0x000000161316a210 */ /* 0x010fe20007f9e0ff */
[----:B------:R-:W-:Y:S01]  /*08f0*/  @!P3 IMAD R17, R45, R15, R8 ;  /* 0x0000000f2d11b224 */ /* 0x000fe200078e0208 */
[----:B------:R-:W-:Y:S02]  /*0900*/  SHF.R.S32.HI R15, RZ, 0x1f, R43 ;  /* 0x0000001fff0f7819 */ /* 0x000fe4000001142b */
[----:B------:R-:W-:Y:S01]  /*0910*/  @!P2 IADD3.X R23, R28, R23, RZ, P4, !PT ;  /* 0x000000171c17a210 */ /* 0x000fe200027fe4ff */
[----:B------:R3:W4:Y:S01]  /*0920*/  @P1 LDG.E R20, desc[UR8][R24.64] ;  /* 0x0000000818141981 */ /* 0x000722000c1e1900 */
[----:B------:R-:W-:Y:S01]  /*0930*/  ISETP.GE.U32.AND P4, PT, R43, UR14, PT ;  /* 0x0000000e2b007c0c */ /* 0x000fe2000bf86070 */
[----:B0-----:R-:W0:Y:S01]  /*0940*/  @!P3 LDC.64 R26, c[0x0][0x228] ;  /* 0x00008a00ff1abb82 */ /* 0x001e220000000a00 */
[----:B------:R-:W-:-:S02]  /*0950*/  MOV R38, RZ ;  /* 0x000000ff00267202 */ /* 0x000fc40000000f00 */
[----:B------:R-:W-:Y:S02]  /*0960*/  MOV R16, RZ ;  /* 0x000000ff00107202 */ /* 0x000fe40000000f00 */
[----:B---3--:R-:W-:Y:S02]  /*0970*/  @!P3 MOV R24, R68 ;  /* 0x000000440018b202 */ /* 0x008fe40000000f00 */
[----:B------:R3:W5:Y:S01]  /*0980*/  @!P2 LDG.E R38, desc[UR8][R30.64] ;  /* 0x000000081e26a981 */ /* 0x000762000c1e1900 */
[----:B------:R-:W-:Y:S01]  /*0990*/  @!P3 MOV R25, R71 ;  /* 0x000000470019b202 */ /* 0x000fe20000000f00 */
[----:B--2---:R-:W-:Y:S01]  /*09a0*/  @!P0 IMAD R8, R13, R32, RZ ;  /* 0x000000200d088224 */ /* 0x004fe200078e02ff */
[----:B------:R-:W-:Y:S01]  /*09b0*/  ISETP.GE.AND.EX P4, PT, R15, UR15, PT, P4 ;  /* 0x0000000f0f007c0c */ /* 0x000fe2000bf86340 */
[----:B------:R2:W5:Y:S01]  /*09c0*/  @!P2 LDG.E R16, desc[UR8][R22.64] ;  /* 0x000000081610a981 */ /* 0x000562000c1e1900 */
[----:B------:R-:W0:Y:S01]  /*09d0*/  @!P0 LDC.64 R28, c[0x0][0x230] ;  /* 0x00008c00ff1c8b82 */ /* 0x000e220000000a00 */
[----:B------:R-:W-:Y:S01]  /*09e0*/  @!P3 IMAD.WIDE.U32 R24, R45, R14, R24 ;  /* 0x0000000e2d18b225 */ /* 0x000fe200078e0018 */
[----:B------:R-:W-:-:S04]  /*09f0*/  ISETP.GT.U32.OR P2, PT, R49, 0x29f, P4 ;  /* 0x0000029f3100780c */ /* 0x000fc80002744470 */
[----:B------:R-:W-:Y:S02]  /*0a00*/  @!P3 IADD3 R17, R25, R17, RZ ;  /* 0x000000111911b210 */ /* 0x000fe40007ffe0ff */
[C---:B---3--:R-:W-:Y:S02]  /*0a10*/  @!P3 SHF.L.U32 R31, R24.reuse, 0x1, RZ ;  /* 0x00000001181fb819 */ /* 0x048fe400000006ff */
[----:B--2---:R-:W-:Y:S02]  /*0a20*/  @!P0 MOV R22, R68 ;  /* 0x0000004400168202 */ /* 0x004fe40000000f00 */
[----:B------:R-:W-:Y:S02]  /*0a30*/  @!P0 MOV R23, R71 ;  /* 0x0000004700178202 */ /* 0x000fe40000000f00 */
[----:B------:R-:W-:Y:S02]  /*0a40*/  @!P3 SHF.L.U64.HI R10, R24, 0x1, R17 ;  /* 0x00000001180ab819 */ /* 0x000fe40000010211 */
[C---:B-1----:R-:W-:Y:S01]  /*0a50*/  @!P3 IADD3 R34, P5, R31.reuse, R34, RZ ;  /* 0x000000221f22b210 */ /* 0x042fe20007fbe0ff */
[C---:B------:R-:W-:Y:S01]  /*0a60*/  @!P0 IMAD R19, R44.reuse, R33, R8 ;  /* 0x000000212c138224 */ /* 0x040fe200078e0208 */
[----:B------:R-:W-:Y:S01]  /*0a70*/  @!P2 MOV R52, R68 ;  /* 0x000000440034a202 */ /* 0x000fe20000000f00 */
[----:B------:R-:W-:Y:S01]  /*0a80*/  @!P0 IMAD.WIDE.U32 R32, R44, R32, R22 ;  /* 0x000000202c208225 */ /* 0x000fe200078e0016 */
[----:B------:R-:W-:Y:S01]  /*0a90*/  @!P3 IADD3.X R35, R10, R35, RZ, P5, !PT ;  /* 0x000000230a23b210 */ /* 0x000fe20002ffe4ff */
[----:B------:R-:W1:Y:S01]  /*0aa0*/  @!P2 LDC.64 R22, c[0x0][0x288] ;  /* 0x0000a200ff16ab82 */ /* 0x000e620000000a00 */
[----:B0-----:R-:W-:-:S04]  /*0ab0*/  @!P3 IADD3 R30, P5, R31, R26, RZ ;  /* 0x0000001a1f1eb210 */ /* 0x001fc80007fbe0ff */
[----:B------:R-:W-:-:S03]  /*0ac0*/  @!P3 IADD3.X R31, R10, R27, RZ, P5, !PT ;  /* 0x0000001b0a1fb210 */ /* 0x000fc60002ffe4ff */
[----:B------:R-:W0:Y:S01]  /*0ad0*/  LDC.64 R26, c[0x0][0x248] ;  /* 0x00009200ff1a7b82 */ /* 0x000e220000000a00 */
[----:B------:R-:W-:Y:S02]  /*0ae0*/  @!P2 MOV R53, R71 ;  /* 0x000000470035a202 */ /* 0x000fe40000000f00 */
[----:B------:R-:W-:-:S05]  /*0af0*/  ISETP.GE.U32.AND P4, PT, R42, UR14, PT ;  /* 0x0000000e2a007c0c */ /* 0x000fca000bf86070 */
[----:B------:R-:W2:Y:S01]  /*0b00*/  @!P0 LDC.64 R24, c[0x0][0x228] ;  /* 0x00008a00ff188b82 */ /* 0x000ea20000000a00 */
[-C--:B-1----:R-:W-:Y:S02]  /*0b10*/  @!P2 IMAD R36, R15, R22.reuse, RZ ;  /* 0x000000160f24a224 */ /* 0x082fe400078e02ff */
[----:B------:R-:W-:-:S04]  /*0b20*/  @!P2 IMAD.WIDE.U32 R52, R43, R22, R52 ;  /* 0x000000162b34a225 */ /* 0x000fc800078e0034 */
[----:B------:R-:W-:Y:S02]  /*0b30*/  @!P2 IMAD R51, R43, R23, R36 ;  /* 0x000000172b33a224 */ /* 0x000fe400078e0224 */
[----:B0-----:R-:W-:-:S06]  /*0b40*/  IMAD.WIDE R22, R48, 0x8, R26 ;  /* 0x0000000830167825 */ /* 0x001fcc00078e021a */
[----:B------:R-:W3:Y:S01]  /*0b50*/  LDG.E.64 R22, desc[UR8][R22.64] ;  /* 0x0000000816167981 */ /* 0x000ee2000c1e1b00 */
[----:B------:R-:W-:-:S04]  /*0b60*/  SHF.R.S32.HI R17, RZ, 0x1f, R42 ;  /* 0x0000001fff117819 */ /* 0x000fc8000001142a */
[----:B------:R-:W-:-:S04]  /*0b70*/  ISETP.GE.AND.EX P4, PT, R17, UR15, PT, P4 ;  /* 0x0000000f11007c0c */ /* 0x000fc8000bf86340 */
[----:B------:R-:W-:Y:S02]  /*0b80*/  ISETP.GT.U32.OR P4, PT, R49, 0x29f, P4 ;  /* 0x0000029f3100780c */ /* 0x000fe40002784470 */
[----:B------:R-:W-:Y:S02]  /*0b90*/  @!P0 IADD3 R19, R33, R19, RZ ;  /* 0x0000001321138210 */ /* 0x000fe40007ffe0ff */
[----:B------:R-:W-:Y:S02]  /*0ba0*/  MOV R12, RZ ;  /* 0x000000ff000c7202 */ /* 0x000fe40000000f00 */
[----:B------:R-:W-:Y:S02]  /*0bb0*/  MOV R10, RZ ;  /* 0x000000ff000a7202 */ /* 0x000fe40000000f00 */
[----:B------:R-:W-:Y:S02]  /*0bc0*/  @!P0 SHF.L.U64.HI R8, R32, 0x1, R19 ;  /* 0x0000000120088819 */ /* 0x000fe40000010213 */
[----:B------:R-:W-:Y:S01]  /*0bd0*/  SHF.R.S32.HI R19, RZ, 0x1f, R41 ;  /* 0x0000001fff137819 */ /* 0x000fe20000011429 */
[----:B------:R0:W5:Y:S01]  /*0be0*/  @!P3 LDG.E R12, desc[UR8][R34.64] ;  /* 0x00000008220cb981 */ /* 0x000162000c1e1900 */
[----:B------:R-:W-:-:S02]  /*0bf0*/  ISETP.GE.U32.AND P5, PT, R41, UR14, PT ;  /* 0x0000000e29007c0c */ /* 0x000fc4000bfa6070 */
[----:B------:R-:W-:Y:S01]  /*0c00*/  @!P0 SHF.L.U32 R55, R32, 0x1, RZ ;  /* 0x0000000120378819 */ /* 0x000fe200000006ff */
[----:B------:R1:W5:Y:S01]  /*0c10*/  @!P3 LDG.E R10, desc[UR8][R30.64] ;  /* 0x000000081e0ab981 */ /* 0x000362000c1e1900 */
[----:B------:R-:W1:Y:S01]  /*0c20*/  @!P4 LDC.64 R32, c[0x0][0x288] ;  /* 0x0000a200ff20cb82 */ /* 0x000e620000000a00 */
[----:B------:R-:W-:Y:S02]  /*0c30*/  ISETP.GE.AND.EX P3, PT, R19, UR15, PT, P5 ;  /* 0x0000000f13007c0c */ /* 0x000fe4000bf66350 */
[C---:B------:R-:W-:Y:S02]  /*0c40*/  @!P0 IADD3 R28, P6, R55.reuse, R28, RZ ;  /* 0x0000001c371c8210 */ /* 0x040fe40007fde0ff */
[----:B--2---:R-:W-:-:S03]  /*0c50*/  @!P0 IADD3 R54, P5, R55, R24, RZ ;  /* 0x0000001837368210 */ /* 0x004fc60007fbe0ff */
[----:B0-----:R-:W0:Y:S01]  /*0c60*/  @!P2 LDC.64 R34, c[0x0][0x230] ;  /* 0x00008c00ff22ab82 */ /* 0x001e220000000a00 */
[----:B------:R-:W-:Y:S02]  /*0c70*/  ISETP.GT.U32.OR P3, PT, R49, 0x29f, P3 ;  /* 0x0000029f3100780c */ /* 0x000fe40001f64470 */
[----:B------:R-:W-:Y:S02]  /*0c80*/  MOV R14, RZ ;  /* 0x000000ff000e7202 */ /* 0x000fe40000000f00 */
[C---:B------:R-:W-:Y:S02]  /*0c90*/  @!P0 IADD3.X R29, R8.reuse, R29, RZ, P6, !PT ;  /* 0x0000001d081d8210 */ /* 0x040fe400037fe4ff */
[----:B------:R-:W-:Y:S01]  /*0ca0*/  @!P0 IADD3.X R55, R8, R25, RZ, P5, !PT ;  /* 0x0000001908378210 */ /* 0x000fe20002ffe4ff */
[----:B-1----:R-:W1:Y:S02]  /*0cb0*/  @!P4 LDC.64 R30, c[0x0][0x228] ;  /* 0x00008a00ff1ecb82 */ /* 0x002e640000000a00 */
[----:B------:R2:W5:Y:S06]  /*0cc0*/  @!P0 LDG.E R14, desc[UR8][R28.64] ;  /* 0x000000081c0e8981 */ /* 0x00056c000c1e1900 */
[----:B------:R-:W1:Y:S01]  /*0cd0*/  @!P2 LDC.64 R24, c[0x0][0x228] ;  /* 0x00008a00ff18ab82 */ /* 0x000e620000000a00 */
[----:B------:R-:W-:-:S07]  /*0ce0*/  @!P2 IADD3 R51, R53, R51, RZ ;  /* 0x000000333533a210 */ /* 0x000fce0007ffe0ff */
[----:B--2---:R-:W2:Y:S01]  /*0cf0*/  @!P4 LDC.64 R28, c[0x0][0x230] ;  /* 0x00008c00ff1ccb82 */ /* 0x004ea20000000a00 */
[----:B------:R-:W-:Y:S02]  /*0d00*/  MOV R8, RZ ;  /* 0x000000ff00087202 */ /* 0x000fe40000000f00 */
[----:B------:R-:W-:Y:S02]  /*0d10*/  SHF.R.S32.HI R21, RZ, 0x1f, R40 ;  /* 0x0000001fff157819 */ /* 0x000fe40000011428 */
[----:B------:R-:W-:-:S03]  /*0d20*/  ISETP.GE.U32.AND P6, PT, R40, UR14, PT ;  /* 0x0000000e28007c0c */ /* 0x000fc6000bfc6070 */
[----:B------:R-:W2:Y:S01]  /*0d30*/  @!P3 LDC.64 R26, c[0x0][0x288] ;  /* 0x0000a200ff1abb82 */ /* 0x000ea20000000a00 */
[C---:B------:R-:W-:Y:S01]  /*0d40*/  @!P2 SHF.L.U32 R59, R52.reuse, 0x1, RZ ;  /* 0x00000001343ba819 */ /* 0x040fe200000006ff */
[----:B------:R-:W-:Y:S01]  /*0d50*/  @!P4 IMAD R56, R17, R32, RZ ;  /* 0x000000201138c224 */ /* 0x000fe200078e02ff */
[----:B------:R-:W-:Y:S01]  /*0d60*/  @!P2 SHF.L.U64.HI R36, R52, 0x1, R51 ;  /* 0x000000013424a819 */ /* 0x000fe20000010233 */
[----:B------:R1:W5:Y:S01]  /*0d70*/  @!P0 LDG.E R8, desc[UR8][R54.64] ;  /* 0x0000000836088981 */ /* 0x000362000c1e1900 */
[----:B------:R-:W-:Y:S02]  /*0d80*/  @!P4 MOV R52, R68 ;  /* 0x000000440034c202 */ /* 0x000fe40000000f00 */
[----:B------:R-:W-:Y:S02]  /*0d90*/  @!P4 MOV R53, R71 ;  /* 0x000000470035c202 */ /* 0x000fe40000000f00 */
[----:B------:R-:W-:Y:S01]  /*0da0*/  ISETP.GE.AND.EX P5, PT, R21, UR15, PT, P6 ;  /* 0x0000000f15007c0c */ /* 0x000fe2000bfa6360 */
[C---:B------:R-:W-:Y:S01]  /*0db0*/  @!P4 IMAD R57, R42.reuse, R33, R56 ;  /* 0x000000212a39c224 */ /* 0x040fe200078e0238 */
[----:B0-----:R-:W-:Y:S01]  /*0dc0*/  @!P2 IADD3 R34, P0, R59, R34, RZ ;  /* 0x000000223b22a210 */ /* 0x001fe20007f1e0ff */
[----:B------:R-:W-:Y:S01]  /*0dd0*/  @!P4 IMAD.WIDE.U32 R52, R42, R32, R52 ;  /* 0x000000202a34c225 */ /* 0x000fe200078e0034 */
[----:B------:R-:W-:-:S02]  /*0de0*/  ISETP.GT.U32.OR P5, PT, R49, 0x29f, P5 ;  /* 0x0000029f3100780c */ /* 0x000fc40002fa4470 */
[----:B------:R-:W-:Y:S02]  /*0df0*/  @!P2 IADD3.X R35, R36, R35, RZ, P0, !PT ;  /* 0x000000232423a210 */ /* 0x000fe400007fe4ff */
[----:B-1----:R-:W-:Y:S02]  /*0e00*/  @!P2 IADD3 R58, P0, R59, R24, RZ ;  /* 0x000000183b3aa210 */ /* 0x002fe40007f1e0ff */
[----:B------:R-:W-:Y:S02]  /*0e10*/  @!P4 IADD3 R55, R53, R57, RZ ;  /* 0x000000393537c210 */ /* 0x000fe40007ffe0ff */
[----:B------:R-:W-:Y:S02]  /*0e20*/  @!P4 SHF.L.U32 R53, R52, 0x1, RZ ;  /* 0x000000013435c819 */ /* 0x000fe400000006ff */
[----:B------:R-:W-:Y:S02]  /*0e30*/  @!P2 IADD3.X R59, R36, R25, RZ, P0, !PT ;  /* 0x00000019243ba210 */ /* 0x000fe400007fe4ff */
[----:B------:R-:W-:Y:S01]  /*0e40*/  @!P4 SHF.L.U64.HI R36, R52, 0x1, R55 ;  /* 0x000000013424c819 */ /* 0x000fe20000010237 */
[----:B------:R-:W0:Y:S01]  /*0e50*/  @!P3 LDC.64 R24, c[0x0][0x230] ;  /* 0x00008c00ff18bb82 */ /* 0x000e220000000a00 */
[----:B--2---:R-:W-:Y:S01]  /*0e60*/  @!P4 IADD3 R56, P0, R53, R28, RZ ;  /* 0x0000001c3538c210 */ /* 0x004fe20007f1e0ff */
[----:B------:R-:W-:-:S03]  /*0e70*/  @!P3 IMAD R54, R19, R26, RZ ;  /* 0x0000001a1336b224 */ /* 0x000fc600078e02ff */
[----:B------:R-:W-:-:S03]  /*0e80*/  @!P4 IADD3.X R57, R36, R29, RZ, P0, !PT ;  /* 0x0000001d2439c210 */ /* 0x000fc600007fe4ff */
[----:B------:R-:W1:Y:S01]  /*0e90*/  @!P5 LDC.64 R32, c[0x0][0x288] ;  /* 0x0000a200ff20db82 */ /* 0x000e620000000a00 */
[----:B------:R-:W-:Y:S01]  /*0ea0*/  @!P3 IMAD R61, R41, R27, R54 ;  /* 0x0000001b293db224 */ /* 0x000fe200078e0236 */
[----:B------:R-:W-:-:S06]  /*0eb0*/  @!P3 MOV R54, R68 ;  /* 0x000000440036b202 */ /* 0x000fcc0000000f00 */
[----:B------:R-:W2:Y:S01]  /*0ec0*/  @!P3 LDC.64 R28, c[0x0][0x228] ;  /* 0x00008a00ff1cbb82 */ /* 0x000ea20000000a00 */
[----:B------:R-:W-:Y:S02]  /*0ed0*/  @!P3 MOV R55, R71 ;  /* 0x000000470037b202 */ /* 0x000fe40000000f00 */
[----:B------:R-:W-:Y:S02]  /*0ee0*/  MOV R51, RZ ;  /* 0x000000ff00337202 */ /* 0x000fe40000000f00 */
[----:B------:R-:W-:Y:S01]  /*0ef0*/  MOV R52, RZ ;  /* 0x000000ff00347202 */ /* 0x000fe20000000f00 */
[----:B------:R-:W-:Y:S02]  /*0f00*/  @!P3 IMAD.WIDE.U32 R54, R41, R26, R54 ;  /* 0x0000001a2936b225 */ /* 0x000fe400078e0036 */
[----:B------:R-:W4:Y:S01]  /*0f10*/  @!P5 LDC.64 R26, c[0x0][0x230] ;  /* 0x00008c00ff1adb82 */ /* 0x000f220000000a00 */
[----:B------:R0:W5:Y:S02]  /*0f20*/  @!P2 LDG.E R51, desc[UR8][R34.64] ;  /* 0x000000082233a981 */ /* 0x000164000c1e1900 */
[----:B------:R-:W-:-:S02]  /*0f30*/  @!P3 IADD3 R55, R55, R61, RZ ;  /* 0x0000003d3737b210 */ /* 0x000fc40007ffe0ff */
[----:B------:R0:W5:Y:S01]  /*0f40*/  @!P2 LDG.E R52, desc[UR8][R58.64] ;  /* 0x000000083a34a981 */ /* 0x000162000c1e1900 */
[----:B------:R-:W-:Y:S02]  /*0f50*/  @!P4 IADD3 R30, P2, R53, R30, RZ ;  /* 0x0000001e351ec210 */ /* 0x000fe40007f5e0ff */
[----:B------:R-:W-:Y:S02]  /*0f60*/  MOV R53, RZ ;  /* 0x000000ff00357202 */ /* 0x000fe40000000f00 */
[----:B------:R-:W-:Y:S01]  /*0f70*/  @!P4 IADD3.X R31, R36, R31, RZ, P2, !PT ;  /* 0x0000001f241fc210 */ /* 0x000fe200017fe4ff */
[----:B0-----:R-:W0:Y:S01]  /*0f80*/  @!P5 LDC.64 R34, c[0x0][0x228] ;  /* 0x00008a00ff22db82 */ /* 0x001e220000000a00 */
[C---:B------:R-:W-:Y:S02]  /*0f90*/  @!P3 SHF.L.U32 R59, R54.reuse, 0x1, RZ ;  /* 0x00000001363bb819 */ /* 0x040fe400000006ff */
[----:B------:R2:W5:Y:S01]  /*0fa0*/  @!P4 LDG.E R53, desc[UR8][R56.64] ;  /* 0x000000083835c981 */ /* 0x000562000c1e1900 */
[----:B------:R-:W-:-:S02]  /*0fb0*/  @!P3 SHF.L.U64.HI R36, R54, 0x1, R55 ;  /* 0x000000013624b819 */ /* 0x000fc40000010237 */
[----:B------:R-:W-:Y:S01]  /*0fc0*/  @!P3 IADD3 R24, P0, R59, R24, RZ ;  /* 0x000000183b18b210 */ /* 0x000fe20007f1e0ff */
[----:B-1----:R-:W-:-:S03]  /*0fd0*/  @!P5 IMAD R58, R21, R32, RZ ;  /* 0x00000020153ad224 */ /* 0x002fc600078e02ff */
[----:B------:R-:W-:Y:S02]  /*0fe0*/  @!P3 IADD3.X R25, R36, R25, RZ, P0, !PT ;  /* 0x000000192419b210 */ /* 0x000fe400007fe4ff */
[----:B--2---:R-:W-:Y:S02]  /*0ff0*/  @!P3 IADD3 R28, P0, R59, R28, RZ ;  /* 0x0000001c3b1cb210 */ /* 0x004fe40007f1e0ff */
[----:B------:R-:W-:Y:S02]  /*1000*/  @!P5 MOV R56, R68 ;  /* 0x000000440038d202 */ /* 0x000fe40000000f00 */
[----:B------:R-:W-:Y:S01]  /*1010*/  @!P5 MOV R57, R71 ;  /* 0x000000470039d202 */ /* 0x000fe20000000f00 */
[----:B------:R-:W-:Y:S01]  /*1020*/  @!P5 IMAD R55, R40, R33, R58 ;  /* 0x000000212837d224 */ /* 0x000fe200078e023a */
[----:B------:R-:W-:Y:S01]  /*1030*/  @!P3 IADD3.X R29, R36, R29, RZ, P0, !PT ;  /* 0x0000001d241db210 */ /* 0x000fe200007fe4ff */
[----:B------:R-:W-:-:S05]  /*1040*/  @!P5 IMAD.WIDE.U32 R32, R40, R32, R56 ;  /* 0x000000202820d225 */ /* 0x000fca00078e0038 */
[----:B------:R-:W-:Y:S02]  /*1050*/  @!P5 IADD3 R57, R33, R55, RZ ;  /* 0x000000372139d210 */ /* 0x000fe40007ffe0ff */
[----:B------:R-:W-:-:S06]  /*1060*/  MOV R55, RZ ;  /* 0x000000ff00377202 */ /* 0x000fcc0000000f00 */
[----:B------:R-:W5:Y:S01]  /*1070*/  @!P3 LDG.E R55, desc[UR8][R24.64] ;  /* 0x000000081837b981 */ /* 0x000f62000c1e1900 */
[----:B------:R-:W-:Y:S02]  /*1080*/  MOV R60, 0x3f800000 ;  /* 0x3f800000003c7802 */ /* 0x000fe40000000f00 */
[----:B------:R-:W-:Y:S02]  /*1090*/  MOV R54, RZ ;  /* 0x000000ff00367202 */ /* 0x000fe40000000f00 */
[C---:B------:R-:W-:Y:S02]  /*10a0*/  @!P5 SHF.L.U32 R33, R32.reuse, 0x1, RZ ;  /* 0x000000012021d819 */ /* 0x040fe400000006ff */
[----:B------:R-:W-:Y:S02]  /*10b0*/  @!P5 SHF.L.U64.HI R32, R32, 0x1, R57 ;  /* 0x000000012020d819 */ /* 0x000fe40000010239 */
[----:B------:R-:W5:Y:S01]  /*10c0*/  @!P4 LDG.E R54, desc[UR8][R30.64] ;  /* 0x000000081e36c981 */ /* 0x000f62000c1e1900 */
[----:B----4-:R-:W-:-:S02]  /*10d0*/  @!P5 IADD3 R26, P2, R33, R26, RZ ;  /* 0x0000001a211ad210 */ /* 0x010fc40007f5e0ff */
[----:B0-----:R-:W-:Y:S02]  /*10e0*/  @!P5 IADD3 R34, P4, R33, R34, RZ ;  /* 0x000000222122d210 */ /* 0x001fe40007f9e0ff */
[----:B------:R-:W-:Y:S02]  /*10f0*/  CS2R R56, SRZ ;  /* 0x0000000000387805 */ /* 0x000fe4000001ff00 */
[----:B------:R-:W-:Y:S02]  /*1100*/  CS2R R58, SRZ ;  /* 0x00000000003a7805 */ /* 0x000fe4000001ff00 */
[C---:B------:R-:W-:Y:S02]  /*1110*/  @!P5 IADD3.X R27, R32.reuse, R27, RZ, P2, !PT ;  /* 0x0000001b201bd210 */ /* 0x040fe400017fe4ff */
[----:B------:R-:W-:Y:S01]  /*1120*/  @!P5 IADD3.X R35, R32, R35, RZ, P4, !PT ;  /* 0x000000232023d210 */ /* 0x000fe200027fe4ff */
[----:B------:R-:W-:Y:S01]  /*1130*/  BSSY B0, `(.L_x_974) ;  /* 0x0000021000007945 */ /* 0x000fe20003800000 */
[----:B------:R0:W5:Y:S01]  /*1140*/  @!P3 LDG.E R56, desc[UR8][R28.64] ;  /* 0x000000081c38b981 */ /* 0x000162000c1e1900 */
[----:B------:R-:W-:-:S02]  /*1150*/  MOV R64, RZ ;  /* 0x000000ff00407202 */ /* 0x000fc40000000f00 */
[----:B------:R-:W-:Y:S01]  /*1160*/  MOV R62, RZ ;  /* 0x000000ff003e7202 */ /* 0x000fe20000000f00 */
[----:B------:R1:W5:Y:S04]  /*1170*/  @!P5 LDG.E R58, desc[UR8][R26.64] ;  /* 0x000000081a3ad981 */ /* 0x000368000c1e1900 */
[----:B------:R1:W5:Y:S01]  /*1180*/  @!P5 LDG.E R57, desc[UR8][R34.64] ;  /* 0x000000082239d981 */ /* 0x000362000c1e1900 */
[----:B------:R-:W-:Y:S01]  /*1190*/  ISETP.NE.AND P5, PT, RZ, UR10, PT ;  /* 0x0000000aff007c0c */ /* 0x000fe2000bfa5270 */
[--C-:B0-----:R-:W-:Y:S02]  /*11a0*/  HADD2.F32 R29, -RZ, R20.reuse.H0_H0 ;  /* 0x20000014ff1d7230 */ /* 0x101fe40000004100 */
[----:B------:R-:W-:Y:S02]  /*11b0*/  HADD2.F32 R31, -RZ, R20.H1_H1 ;  /* 0x30000014ff1f7230 */ /* 0x000fe40000004100 */
[----:B---3--:R-:W-:-:S05]  /*11c0*/  FFMA.FTZ R23, -R22, R22, R23 ;  /* 0x0000001616177223 */ /* 0x008fca0000010117 */
[----:B------:R-:W-:-:S13]  /*11d0*/  FSETP.GTU.FTZ.AND P0, PT, R23, RZ, PT ;  /* 0x000000ff1700720b */ /* 0x000fda0003f1c000 */
[----:B------:R-:W0:Y:S02]  /*11e0*/  @P0 LDC R24, c[0x0][0x250] ;  /* 0x00009400ff180b82 */ /* 0x000e240000000800 */
[----:B0-----:R-:W-:-:S04]  /*11f0*/  @P0 FADD.FTZ R24, R23, R24 ;  /* 0x0000001817180221 */ /* 0x001fc80000010000 */
[----:B------:R1:W0:Y:S01]  /*1200*/  @P0 MUFU.RSQ R60, R24 ;  /* 0x00000018003c0308 */ /* 0x0002220000001400 */
[----:B------:R-:W-:Y:S02]  /*1210*/  ISETP.GT.U32.AND P0, PT, R49, 0x29f, PT ;  /* 0x0000029f3100780c */ /* 0x000fe40003f04070 */
[----:B------:R-:W-:-:S11]  /*1220*/  MOV R23, RZ ;  /* 0x000000ff00177202 */ /* 0x000fd60000000f00 */
[----:B-1----:R-:W-:Y:S05]  /*1230*/  @P0 BRA `(.L_x_975) ;  /* 0x0000000000400947 */ /* 0x002fea0003800000 */
[----:B------:R-:W-:Y:S01]  /*1240*/  ISETP.NE.AND P0, PT, RZ, UR10, PT ;  /* 0x0000000aff007c0c */ /* 0x000fe2000bf05270 */
[----:B------:R-:W1:Y:S01]  /*1250*/  LDC.64 R26, c[0x0][0x238] ;  /* 0x00008e00ff1a7b82 */ /* 0x000e620000000a00 */
[----:B------:R-:W-:-:S04]  /*1260*/  IADD3 R37, R50, R37, RZ ;  /* 0x0000002532257210 */ /* 0x000fc80007ffe0ff */
[----:B------:R-:W-:-:S07]  /*1270*/  SHF.R.S32.HI R28, RZ, 0x1f, R37 ;  /* 0x0000001fff1c7819 */ /* 0x000fce0000011425 */
[----:B------:R-:W2:Y:S01]  /*1280*/  @P0 LDC.64 R24, c[0x0][0x240] ;  /* 0x00009000ff180b82 */ /* 0x000ea20000000a00 */
[----:B-1----:R-:W-:-:S05]  /*1290*/  IMAD.WIDE R26, R37, 0x2, R26 ;  /* 0x00000002251a7825 */ /* 0x002fca00078e021a */
[----:B------:R-:W3:Y:S04]  /*12a0*/  LDG.E.U16 R64, desc[UR8][R26.64] ;  /* 0x000000081a407981 */ /* 0x000ee8000c1e1500 */
[----:B------:R-:W4:Y:S01]  /*12b0*/  LDG.E.U16 R62, desc[UR8][R26.64+0x2] ;  /* 0x000002081a3e7981 */ /* 0x000f22000c1e1500 */
[----:B--2---:R-:W-:-:S04]  /*12c0*/  @P0 LEA R24, P2, R37, R24, 0x1 ;  /* 0x0000001825180211 */ /* 0x004fc800078408ff */
[----:B------:R-:W-:-:S05]  /*12d0*/  @P0 LEA.HI.X R25, R37, R25, R28, 0x1, P2 ;  /* 0x0000001925190211 */ /* 0x000fca00010f0c1c */
[----:B------:R-:W2:Y:S04]  /*12e0*/  @P0 LDG.E.U16 R30, desc[UR8][R24.64] ;  /* 0x00000008181e0981 */ /* 0x000ea8000c1e1500 */
[----:B------:R-:W2:Y:S01]  /*12f0*/  @P0 LDG.E.U16 R28, desc[UR8][R24.64+0x2] ;  /* 0x00000208181c0981 */ /* 0x000ea2000c1e1500 */
[----:B---3--:R-:W-:Y:S02]  /*1300*/  SHF.L.U32 R64, R64, 0x10, RZ ;  /* 0x0000001040407819 */ /* 0x008fe400000006ff */
[----:B----4-:R-:W-:Y:S02]  /*1310*/  SHF.L.U32 R62, R62, 0x10, RZ ;  /* 0x000000103e3e7819 */ /* 0x010fe400000006ff */
[----:B--2---:R-:W-:Y:S02]  /*1320*/  @P0 SHF.L.U32 R59, R30, 0x10, RZ ;  /* 0x000000101e3b0819 */ /* 0x004fe400000006ff */
[----:B------:R-:W-:-:S07]  /*1330*/  @P0 SHF.L.U32 R23, R28, 0x10, RZ ;  /* 0x000000101c170819 */ /* 0x000fce00000006ff */
.L_x_975:
[----:B------:R-:W-:Y:S05]  /*1340*/  BSYNC B0 ;  /* 0x0000000000007941 */ /* 0x000fea0003800000 */
.L_x_974:
[C---:B------:R-:W-:Y:S01]  /*1350*/  FADD.FTZ R29, -R22.reuse, R29 ;  /* 0x0000001d161d7221 */ /* 0x040fe20000010100 */
[----:B------:R-:W-:Y:S01]  /*1360*/  FADD.FTZ R31, -R22, R31 ;  /* 0x0000001f161f7221 */ /* 0x000fe20000010100 */
[--C-:B-----5:R-:W-:Y:S02]  /*1370*/  HADD2.F32 R27, -RZ, R18.reuse.H0_H0 ;  /* 0x20000012ff1b7230 */ /* 0x120fe40000004100 */
[----:B------:R-:W-:Y:S02]  /*1380*/  HADD2.F32 R25, -RZ, R18.H1_H1 ;  /* 0x30000012ff197230 */ /* 0x000fe40000004100 */
[-C--:B0-----:R-:W-:Y:S01]  /*1390*/  FMUL.FTZ R26, R29, R60.reuse ;  /* 0x0000003c1d1a7220 */ /* 0x081fe20000410000 */
        /* <DEDUP_REMOVED lines=13> */
[----:B-1----:R-:W-:Y:S01]  /*1470*/  FMUL.FTZ R27, R27, R32 ;  /* 0x000000201b1b7220 */ /* 0x002fe20000410000 */
[----:B------:R-:W-:Y:S01]  /*1480*/  FADD.FTZ R35, -R32, 1 ;  /* 0x3f80000020237421 */ /* 0x000fe20000010100 */
[----:B------:R-:W-:-:S03]  /*1490*/  FADD.FTZ R32, -R34, 1 ;  /* 0x3f80000022207421 */ /* 0x000fc60000010100 */
[----:B------:R-:W-:Y:S01]  /*14a0*/  FFMA.FTZ R28, R28, R35, 1 ;  /* 0x3f8000001c1c7423 */ /* 0x000fe20000010023 */
[----:B------:R-:W-:-:S03]  /*14b0*/  FFMA.FTZ R32, R29, R32, 1 ;  /* 0x3f8000001d207423 */ /* 0x000fc60000010020 */
[----:B------:R-:W-:Y:S01]  /*14c0*/  FMUL.FTZ R27, R27, R28 ;  /* 0x0000001c1b1b7220 */ /* 0x000fe20000410000 */
[----:B------:R-:W-:-:S07]  /*14d0*/  FMUL.FTZ R25, R25, R32 ;  /* 0x0000002019197220 */ /* 0x000fce0000410000 */
.L_x_976:
[----:B------:R-:W-:Y:S01]  /*14e0*/  FMUL.FTZ R29, R27, R64 ;  /* 0x000000401b1d7220 */ /* 0x000fe20000410000 */
[--C-:B------:R-:W-:Y:S02]  /*14f0*/  HADD2.F32 R33, -RZ, R38.reuse.H0_H0 ;  /* 0x20000026ff217230 */ /* 0x100fe40000004100 */
[----:B------:R-:W-:Y:S01]  /*1500*/  FMUL.FTZ R30, R25, R62 ;  /* 0x0000003e191e7220 */ /* 0x000fe20000410000 */
[----:B------:R-:W-:Y:S02]  /*1510*/  HADD2.F32 R35, -RZ, R38.H1_H1 ;  /* 0x30000026ff237230 */ /* 0x000fe40000004100 */
[----:B------:R-:W-:Y:S01]  /*1520*/  FFMA.FTZ R31, R26, R29, RZ ;  /* 0x0000001d1a1f7223 */ /* 0x000fe200000100ff */
[----:B------:R-:W-:Y:S01]  /*1530*/  FADD.FTZ R29, RZ, R29 ;  /* 0x0000001dff1d7221 */ /* 0x000fe20000010000 */
[C---:B------:R-:W-:Y:S01]  /*1540*/  FADD.FTZ R33, -R22.reuse, R33 ;  /* 0x0000002116217221 */ /* 0x040fe20000010100 */
[----:B------:R-:W-:Y:S01]  /*1550*/  FADD.FTZ R35, -R22, R35 ;  /* 0x0000002316237221 */ /* 0x000fe20000010100 */
[----:B------:R-:W-:Y:S01]  /*1560*/  FFMA.FTZ R28, R24, R30, R31 ;  /* 0x0000001e181c7223 */ /* 0x000fe2000001001f */
[----:B------:R-:W-:Y:S01]  /*1570*/  FADD.FTZ R29, R30, R29 ;  /* 0x0000001d1e1d7221 */ /* 0x000fe20000010000 */
[-C--:B------:R-:W-:Y:S01]  /*1580*/  FMUL.FTZ R32, R33, R60.reuse ;  /* 0x0000003c21207220 */ /* 0x080fe20000410000 */
[----:B------:R-:W-:Y:S01]  /*1590*/  FMUL.FTZ R30, R35, R60 ;  /* 0x0000003c231e7220 */ /* 0x000fe20000410000 */
[----:B------:R-:W-:Y:S01]  /*15a0*/  FFMA.FTZ R33, R26, R27, RZ ;  /* 0x0000001b1a217223 */ /* 0x000fe200000100ff */
[----:B------:R-:W-:-:S02]  /*15b0*/  HADD2.F32 R35, -RZ, R16.H0_H0 ;  /* 0x20000010ff237230 */ /* 0x000fc40000004100 */
        /* <DEDUP_REMOVED lines=20> */
.L_x_977:
[----:B------:R-:W-:Y:S01]  /*1700*/  FADD.FTZ R26, RZ, R27 ;  /* 0x0000001bff1a7221 */ /* 0x000fe20000010000 */
[----:B------:R-:W-:Y:S01]  /*1710*/  FMUL.FTZ R27, R35, R64 ;  /* 0x00000040231b7220 */ /* 0x000fe20000410000 */
[----:B------:R-:W-:Y:S01]  /*1720*/  FFMA.FTZ R33, R32, R35, R33 ;  /* 0x0000002320217223 */ /* 0x000fe20000010021 */
[----:B------:R-:W-:Y:S01]  /*1730*/  FFMA.FTZ R37, R24, R25, RZ ;  /* 0x0000001918257223 */ /* 0x000fe200000100ff */
[----:B------:R-:W-:Y:S01]  /*1740*/  FADD.FTZ R26, R26, R35 ;  /* 0x000000231a1a7221 */ /* 0x000fe20000010000 */
[----:B------:R-:W-:Y:S01]  /*1750*/  FFMA.FTZ R35, R32, R27, R28 ;  /* 0x0000001b20237223 */ /* 0x000fe2000001001c */
[----:B------:R-:W-:Y:S01]  /*1760*/  FADD.FTZ R28, RZ, R25 ;  /* 0x00000019ff1c7221 */ /* 0x000fe20000010000 */
[----:B------:R-:W-:-:S03]  /*1770*/  FFMA.FTZ R24, R30, R31, R37 ;  /* 0x0000001f1e187223 */ /* 0x000fc60000010025 */
[----:B------:R-:W-:Y:S01]  /*1780*/  FADD.FTZ R25, R28, R31 ;  /* 0x0000001f1c197221 */ /* 0x000fe20000010000 */
[----:B------:R-:W-:Y:S01]  /*1790*/  FADD.FTZ R28, R29, R27 ;  /* 0x0000001b1d1c7221 */ /* 0x000fe20000010000 */
[----:B------:R-:W-:Y:S01]  /*17a0*/  FMUL.FTZ R31, R31, R62 ;  /* 0x0000003e1f1f7220 */ /* 0x000fe20000410000 */
[--C-:B------:R-:W-:Y:S02]  /*17b0*/  HADD2.F32 R27, -RZ, R12.reuse.H0_H0 ;  /* 0x2000000cff1b7230 */ /* 0x100fe40000004100 */
[----:B------:R-:W-:Y:S02]  /*17c0*/  HADD2.F32 R29, -RZ, R12.H1_H1 ;  /* 0x3000000cff1d7230 */ /* 0x000fe40000004100 */
[----:B------:R-:W-:Y:S01]  /*17d0*/  FFMA.FTZ R30, R30, R31, R35 ;  /* 0x0000001f1e1e7223 */ /* 0x000fe20000010023 */
[C---:B------:R-:W-:Y:S01]  /*17e0*/  FADD.FTZ R35, -R22.reuse, R27 ;  /* 0x0000001b16237221 */ /* 0x040fe20000010100 */
[----:B------:R-:W-:Y:S01]  /*17f0*/  FADD.FTZ R27, R31, R28 ;  /* 0x0000001c1f1b7221 */ /* 0x000fe20000010000 */
[----:B------:R-:W-:Y:S01]  /*1800*/  FADD.FTZ R29, -R22, R29 ;  /* 0x0000001d161d7221 */ /* 0x000fe20000010100 */
[----:B------:R-:W-:-:S02]  /*1810*/  HADD2.F32 R31, -RZ, R10.H0_H0 ;  /* 0x2000000aff1f7230 */ /* 0x000fc40000004100 */
        /* <DEDUP_REMOVED lines=17> */
[----:B0-----:R-:W-:Y:S01]  /*1930*/  FADD.FTZ R74, -R37, 1 ;  /* 0x3f800000254a7421 */ /* 0x001fe20000010100 */
[----:B------:R-:W-:-:S03]  /*1940*/  FMUL.FTZ R28, R28, R37 ;  /* 0x000000251c1c7220 */ /* 0x000fc60000410000 */
[----:B------:R-:W-:Y:S01]  /*1950*/  FFMA.FTZ R35, R31, R74, 1 ;  /* 0x3f8000001f237423 */ /* 0x000fe2000001004a */
[----:B------:R-:W-:-:S03]  /*1960*/  FMUL.FTZ R31, R61, R72 ;  /* 0x000000483d1f7220 */ /* 0x000fc60000410000 */
[----:B------:R-:W-:-:S07]  /*1970*/  FMUL.FTZ R28, R28, R35 ;  /* 0x000000231c1c7220 */ /* 0x000fce0000410000 */
.L_x_978:
[----:B------:R-:W-:Y:S01]  /*1980*/  FMUL.FTZ R35, R31, R64 ;  /* 0x000000401f237220 */ /* 0x000fe20000410000 */
[----:B------:R-:W-:Y:S01]  /*1990*/  FADD.FTZ R26, R26, R31 ;  /* 0x0000001f1a1a7221 */ /* 0x000fe20000010000 */
[----:B------:R-:W-:Y:S01]  /*19a0*/  FFMA.FTZ R33, R32, R31, R33 ;  /* 0x0000001f20217223 */ /* 0x000fe20000010021 */
[----:B------:R-:W-:Y:S01]  /*19b0*/  FADD.FTZ R25, R25, R28 ;  /* 0x0000001c19197221 */ /* 0x000fe20000010000 */
[----:B------:R-:W-:Y:S01]  /*19c0*/  FFMA.FTZ R24, R29, R28, R24 ;  /* 0x0000001c1d187223 */ /* 0x000fe20000010018 */
[----:B------:R-:W-:Y:S01]  /*19d0*/  FMUL.FTZ R31, R28, R62 ;  /* 0x0000003e1c1f7220 */ /* 0x000fe20000410000 */
[----:B------:R-:W-:Y:S01]  /*19e0*/  FFMA.FTZ R30, R32, R35, R30 ;  /* 0x00000023201e7223 */ /* 0x000fe2000001001e */
[----:B------:R-:W-:Y:S01]  /*19f0*/  FADD.FTZ R28, R27, R35 ;  /* 0x000000231b1c7221 */ /* 0x000fe20000010000 */
[--C-:B------:R-:W-:Y:S02]  /*1a00*/  HADD2.F32 R35, -RZ, R14.reuse.H1_H1 ;  /* 0x3000000eff237230 */ /* 0x100fe40000004100 */
[----:B------:R-:W-:-:S02]  /*1a10*/  HADD2.F32 R27, -RZ, R14.H0_H0 ;  /* 0x2000000eff1b7230 */ /* 0x000fc40000004100 */
[----:B------:R-:W-:Y:S01]  /*1a20*/  FFMA.FTZ R29, R29, R31, R30 ;  /* 0x0000001f1d1d7223 */ /* 0x000fe2000001001e */
[C---:B------:R-:W-:Y:S02]  /*1a30*/  FADD.FTZ R35, -R22.reuse, R35 ;  /* 0x0000002316237221 */ /* 0x040fe40000010100 */
[----:B------:R-:W-:Y:S01]  /*1a40*/  FADD.FTZ R37, -R22, R27 ;  /* 0x0000001b16257221 */ /* 0x000fe20000010100 */
[----:B------:R-:W-:Y:S01]  /*1a50*/  FADD.FTZ R27, R31, R28 ;  /* 0x0000001c1f1b7221 */ /* 0x000fe20000010000 */
[-C--:B------:R-:W-:Y:S01]  /*1a60*/  FMUL.FTZ R31, R35, R60.reuse ;  /* 0x0000003c231f7220 */ /* 0x080fe20000410000 */
[--C-:B------:R-:W-:Y:S02]  /*1a70*/  HADD2.F32 R35, -RZ, R8.reuse.H0_H0 ;  /* 0x20000008ff237230 */ /* 0x100fe40000004100 */
        /* <DEDUP_REMOVED lines=21> */
.L_x_979:
[----:B------:R-:W-:Y:S01]  /*1bd0*/  FMUL.FTZ R32, R35, R64 ;  /* 0x0000004023207220 */ /* 0x000fe20000410000 */
[----:B------:R-:W-:Y:S01]  /*1be0*/  FFMA.FTZ R33, R30, R35, R33 ;  /* 0x000000231e217223 */ /* 0x000fe20000010021 */
[----:B------:R-:W-:Y:S01]  /*1bf0*/  FADD.FTZ R26, R26, R35 ;  /* 0x000000231a1a7221 */ /* 0x000fe20000010000 */
[--C-:B------:R-:W-:Y:S02]  /*1c00*/  HADD2.F32 R35, -RZ, R51.reuse.H1_H1 ;  /* 0x30000033ff237230 */ /* 0x100fe40000004100 */
[----:B------:R-:W-:Y:S01]  /*1c10*/  FFMA.FTZ R30, R30, R32, R29 ;  /* 0x000000201e1e7223 */ /* 0x000fe2000001001d */
[----:B------:R-:W-:Y:S01]  /*1c20*/  FADD.FTZ R32, R27, R32 ;  /* 0x000000201b207221 */ /* 0x000fe20000010000 */
[----:B------:R-:W-:Y:S02]  /*1c30*/  HADD2.F32 R27, -RZ, R51.H0_H0 ;  /* 0x20000033ff1b7230 */ /* 0x000fe40000004100 */
[----:B------:R-:W-:Y:S01]  /*1c40*/  FMUL.FTZ R29, R28, R62 ;  /* 0x0000003e1c1d7220 */ /* 0x000fe20000410000 */
[C---:B------:R-:W-:Y:S01]  /*1c50*/  FADD.FTZ R35, -R22.reuse, R35 ;  /* 0x0000002316237221 */ /* 0x040fe20000010100 */
[----:B------:R-:W-:Y:S01]  /*1c60*/  FFMA.FTZ R24, R31, R28, R24 ;  /* 0x0000001c1f187223 */ /* 0x000fe20000010018 */
[----:B------:R-:W-:Y:S01]  /*1c70*/  FADD.FTZ R25, R25, R28 ;  /* 0x0000001c19197221 */ /* 0x000fe20000010000 */
[----:B------:R-:W-:Y:S01]  /*1c80*/  FADD.FTZ R37, -R22, R27 ;  /* 0x0000001b16257221 */ /* 0x000fe20000010100 */
[----:B------:R-:W-:Y:S01]  /*1c90*/  FFMA.FTZ R31, R31, R29, R30 ;  /* 0x0000001d1f1f7223 */ /* 0x000fe2000001001e */
[----:B------:R-:W-:Y:S01]  /*1ca0*/  FADD.FTZ R27, R29, R32 ;  /* 0x000000201d1b7221 */ /* 0x000fe20000010000 */
[-C--:B------:R-:W-:Y:S01]  /*1cb0*/  FMUL.FTZ R29, R35, R60.reuse ;  /* 0x0000003c231d7220 */ /* 0x080fe20000410000 */
[----:B------:R-:W-:Y:S01]  /*1cc0*/  FMUL.FTZ R30, R37, R60 ;  /* 0x0000003c251e7220 */ /* 0x000fe20000410000 */
        /* <DEDUP_REMOVED lines=21> */
.L_x_980:
        /* <DEDUP_REMOVED lines=37> */
.L_x_981:
[----:B------:R-:W-:Y:S01]  /*2070*/  FMUL.FTZ R32, R35, R64 ;  /* 0x0000004023207220 */ /* 0x000fe20000410000 */
[C---:B------:R-:W-:Y:S01]  /*2080*/  FFMA.FTZ R33, R30.reuse, R35, R33 ;  /* 0x000000231e217223 */ /* 0x040fe20000010021 */
[----:B------:R-:W-:Y:S01]  /*2090*/  FADD.FTZ R25, R25, R28 ;  /* 0x0000001c19197221 */ /* 0x000fe20000010000 */
[----:B------:R-:W-:Y:S01]  /*20a0*/  FFMA.FTZ R24, R31, R28, R24 ;  /* 0x0000001c1f187223 */ /* 0x000fe20000010018 */
[----:B------:R-:W-:Y:S01]  /*20b0*/  FFMA.FTZ R30, R30, R32, R29 ;  /* 0x000000201e1e7223 */ /* 0x000fe2000001001d */
[----:B------:R-:W-:Y:S01]  /*20c0*/  FMUL.FTZ R29, R28, R62 ;  /* 0x0000003e1c1d7220 */ /* 0x000fe20000410000 */
[----:B------:R-:W-:Y:S01]  /*20d0*/  FADD.FTZ R26, R26, R35 ;  /* 0x000000231a1a7221 */ /* 0x000fe20000010000 */
[----:B------:R-:W-:Y:S01]  /*20e0*/  FADD.FTZ R28, R27, R32 ;  /* 0x000000201b1c7221 */ /* 0x000fe20000010000 */
[--C-:B------:R-:W-:Y:S02]  /*20f0*/  HADD2.F32 R27, -RZ, R55.reuse.H0_H0 ;  /* 0x20000037ff1b7230 */ /* 0x100fe40000004100 */
[----:B------:R-:W-:Y:S01]  /*2100*/  FFMA.FTZ R31, R31, R29, R30 ;  /* 0x0000001d1f1f7223 */ /* 0x000fe2000001001e */
[----:B------:R-:W-:-:S02]  /*2110*/  HADD2.F32 R35, -RZ, R55.H1_H1 ;  /* 0x30000037ff237230 */ /* 0x000fc40000004100 */
[----:B------:R-:W-:Y:S01]  /*2120*/  FADD.FTZ R28, R29, R28 ;  /* 0x0000001c1d1c7221 */ /* 0x000fe20000010000 */
[C---:B------:R-:W-:Y:S02]  /*2130*/  FADD.FTZ R27, -R22.reuse, R27 ;  /* 0x0000001b161b7221 */ /* 0x040fe40000010100 */
[----:B------:R-:W-:Y:S02]  /*2140*/  FADD.FTZ R35, -R22, R35 ;  /* 0x0000002316237221 */ /* 0x000fe40000010100 */
[-C--:B------:R-:W-:Y:S01]  /*2150*/  FMUL.FTZ R30, R27, R60.reuse ;  /* 0x0000003c1b1e7220 */ /* 0x080fe20000410000 */
[--C-:B------:R-:W-:Y:S02]  /*2160*/  HADD2.F32 R27, -RZ, R56.reuse.H1_H1 ;  /* 0x30000038ff1b7230 */ /* 0x100fe40000004100 */
[----:B------:R-:W-:Y:S01]  /*2170*/  FMUL.FTZ R29, R35, R60 ;  /* 0x0000003c231d7220 */ /* 0x000fe20000410000 */
[----:B------:R-:W-:Y:S01]  /*2180*/  HADD2.F32 R35, -RZ, R56.H0_H0 ;  /* 0x20000038ff237230 */ /* 0x000fe20000004100 */
        /* <DEDUP_REMOVED lines=19> */
.L_x_982:
[----:B------:R-:W-:Y:S01]  /*22c0*/  FMUL.FTZ R32, R35, R64 ;  /* 0x0000004023207220 */ /* 0x000fe20000410000 */
[----:B------:R-:W-:Y:S01]  /*22d0*/  FFMA.FTZ R33, R30, R35, R33 ;  /* 0x000000231e217223 */ /* 0x000fe20000010021 */
[----:B------:R-:W-:Y:S01]  /*22e0*/  FADD.FTZ R26, R26, R35 ;  /* 0x000000231a1a7221 */ /* 0x000fe20000010000 */
[--C-:B------:R-:W-:Y:S02]  /*22f0*/  HADD2.F32 R35, -RZ, R58.reuse.H1_H1 ;  /* 0x3000003aff237230 */ /* 0x100fe40000004100 */
[----:B------:R-:W-:Y:S01]  /*2300*/  FFMA.FTZ R30, R30, R32, R31 ;  /* 0x000000201e1e7223 */ /* 0x000fe2000001001f */
[----:B------:R-:W-:Y:S01]  /*2310*/  FADD.FTZ R32, R28, R32 ;  /* 0x000000201c207221 */ /* 0x000fe20000010000 */
[----:B------:R-:W-:Y:S01]  /*2320*/  FMUL.FTZ R31, R27, R62 ;  /* 0x0000003e1b1f7220 */ /* 0x000fe20000410000 */
[C---:B------:R-:W-:Y:S01]  /*2330*/  FFMA.FTZ R28, R29.reuse, R27, R24 ;  /* 0x0000001b1d1c7223 */ /* 0x040fe20000010018 */
[----:B------:R-:W-:Y:S02]  /*2340*/  FADD.FTZ R35, -R22, R35 ;  /* 0x0000002316237221 */ /* 0x000fe40000010100 */
[----:B------:R-:W-:Y:S01]  /*2350*/  FFMA.FTZ R29, R29, R31, R30 ;  /* 0x0000001f1d1d7223 */ /* 0x000fe2000001001e */
[----:B------:R-:W-:Y:S01]  /*2360*/  FADD.FTZ R24, R31, R32 ;  /* 0x000000201f187221 */ /* 0x000fe20000010000 */
[----:B------:R-:W-:-:S02]  /*2370*/  HADD2.F32 R31, -RZ, R58.H0_H0 ;  /* 0x2000003aff1f7230 */ /* 0x000fc40000004100 */
[----:B------:R-:W-:Y:S01]  /*2380*/  FMUL.FTZ R32, R35, R60 ;  /* 0x0000003c23207220 */ /* 0x000fe20000410000 */
[----:B------:R-:W-:Y:S02]  /*2390*/  HADD2.F32 R35, -RZ, R57.H0_H0 ;  /* 0x20000039ff237230 */ /* 0x000fe40000004100 */
[----:B------:R-:W-:-:S04]  /*23a0*/  FADD.FTZ R31, -R22, R31 ;  /* 0x0000001f161f7221 */ /* 0x000fc80000010100 */
        /* <DEDUP_REMOVED lines=21> */
.L_x_983:
        /* <DEDUP_REMOVED lines=9> */
[----:B------:R-:W-:Y:S01]  /*2590*/  FADD.FTZ R72, R25, R27 ;  /* 0x0000001b19487221 */ /* 0x000fe20000010000 */
[C---:B------:R-:W-:Y:S01]  /*25a0*/  FFMA.FTZ R36, R32.reuse, R37, R29 ;  /* 0x0000002520247223 */ /* 0x040fe2000001001d */
[----:B------:R-:W-:Y:S01]  /*25b0*/  FADD.FTZ R37, R37, R24 ;  /* 0x0000001825257221 */ /* 0x000fe20000010000 */
[C---:B------:R-:W-:Y:S01]  /*25c0*/  ISETP.NE.AND P2, PT, R49.reuse, RZ, PT ;  /* 0x000000ff3100720c */ /* 0x040fe20003f45270 */
[----:B------:R-:W-:Y:S01]  /*25d0*/  FFMA.FTZ R25, R32, R31, R28 ;  /* 0x0000001f20197223 */ /* 0x000fe2000001001c */
[----:B------:R-:W-:Y:S01]  /*25e0*/  FADD.FTZ R26, R26, R35 ;  /* 0x000000231a1a7221 */ /* 0x000fe20000010000 */
[----:B------:R-:W1:Y:S01]  /*25f0*/  SHFL.DOWN PT, R29, R36, 0x1, 0x1f ;  /* 0x08201f00241d7f89 */ /* 0x000e6200000e0000 */
[----:B------:R-:W-:Y:S01]  /*2600*/  FADD.FTZ R27, R72, R31 ;  /* 0x0000001f481b7221 */ /* 0x000fe20000010000 */
[----:B------:R-:W-:Y:S01]  /*2610*/  BSSY B0, `(.L_x_984) ;  /* 0x0000053000007945 */ /* 0x000fe20003800000 */
[----:B------:R-:W-:Y:S01]  /*2620*/  ISETP.GT.U32.AND P4, PT, R49, 0x14, PT ;  /* 0x000000143100780c */ /* 0x000fe20003f84070 */
        /* <DEDUP_REMOVED lines=21> */
[----:B------:R-:W-:Y:S01]  /*2780*/  ISETP.GT.AND P0, PT, R0, 0xf, PT ;  /* 0x0000000f0000780c */ /* 0x000fe20003f04270 */
[----:B------:R-:W-:Y:S02]  /*2790*/  FFMA.FTZ R24, R30, R35, R33 ;  /* 0x000000231e187223 */ /* 0x000fe40000010021 */
[----:B------:R-:W1:Y:S04]  /*27a0*/  SHFL.DOWN PT, R34, R37, 0x10, 0x1f ;  /* 0x0a001f0025227f89 */ /* 0x000e6800000e0000 */
[----:B------:R2:W-:Y:S06]  /*27b0*/  STS.128 [R61], R24 ;  /* 0x000000183d007388 */ /* 0x0005ec0000000c00 */
[----:B0-----:R-:W-:Y:S01]  /*27c0*/  @!P0 FADD.FTZ R36, R36, R29 ;  /* 0x0000001d24248221 */ /* 0x001fe20000010000 */
[----:B-1----:R-:W-:-:S05]  /*27d0*/  @!P0 FADD.FTZ R37, R37, R34 ;  /* 0x0000002225258221 */ /* 0x002fca0000010000 */
[----:B------:R2:W-:Y:S01]  /*27e0*/  @!P3 STS.64 [R5+0x18], R36 ;  /* 0x000018240500b388 */ /* 0x0005e20000000a00 */
[----:B------:R-:W-:Y:S06]  /*27f0*/  BAR.SYNC.DEFER_BLOCKING 0x0 ;  /* 0x0000000000007b1d */ /* 0x000fec0000010000 */
[----:B------:R-:W-:Y:S05]  /*2800*/  @P2 BRA `(.L_x_985) ;  /* 0x0000000000cc2947 */ /* 0x000fea0003800000 */
[----:B------:R-:W-:-:S09]  /*2810*/  ULEA UR5, UR11, UR6, 0x18 ;  /* 0x000000060b057291 */ /* 0x000fd2000f8ec03f */
[----:B------:R-:W0:Y:S04]  /*2820*/  LDS.128 R28, [UR5+0x20] ;  /* 0x00002005ff1c7984 */ /* 0x000e280008000c00 */
[----:B------:R-:W1:Y:S01]  /*2830*/  LDS.128 R32, [UR5+0x30] ;  /* 0x00003005ff207984 */ /* 0x000e620008000c00 */
[----:B0-----:R-:W-:Y:S01]  /*2840*/  FADD.FTZ R63, R36, R28 ;  /* 0x0000001c243f7221 */ /* 0x001fe20000010000 */
[----:B------:R-:W-:-:S03]  /*2850*/  FADD.FTZ R28, R37, R29 ;  /* 0x0000001d251c7221 */ /* 0x000fc60000010000 */
[----:B------:R-:W-:Y:S01]  /*2860*/  FADD.FTZ R63, R63, R30 ;  /* 0x0000001e3f3f7221 */ /* 0x000fe20000010000 */
[----:B------:R-:W-:-:S03]  /*2870*/  FADD.FTZ R28, R28, R31 ;  /* 0x0000001f1c1c7221 */ /* 0x000fc60000010000 */
[----:B-1----:R-:W-:Y:S01]  /*2880*/  FADD.FTZ R63, R63, R32 ;  /* 0x000000203f3f7221 */ /* 0x002fe20000010000 */
[----:B------:R-:W-:Y:S02]  /*2890*/  FADD.FTZ R32, R28, R33 ;  /* 0x000000211c207221 */ /* 0x000fe40000010000 */
[----:B------:R-:W0:Y:S01]  /*28a0*/  LDS.128 R28, [UR5+0x40] ;  /* 0x00004005ff1c7984 */ /* 0x000e220008000c00 */
[----:B------:R-:W-:Y:S01]  /*28b0*/  FADD.FTZ R63, R63, R34 ;  /* 0x000000223f3f7221 */ /* 0x000fe20000010000 */
[----:B------:R-:W-:-:S03]  /*28c0*/  FADD.FTZ R32, R32, R35 ;  /* 0x0000002320207221 */ /* 0x000fc60000010000 */
[----:B0-----:R-:W-:Y:S01]  /*28d0*/  FADD.FTZ R63, R63, R28 ;  /* 0x0000001c3f3f7221 */ /* 0x001fe20000010000 */
        /* <DEDUP_REMOVED lines=35> */
[----:B------:R-:W-:-:S03]  /*2b10*/  FADD.FTZ R28, R28, R33 ;  /* 0x000000211c1c7221 */ /* 0x000fc60000010000 */
[----:B--2---:R-:W-:Y:S01]  /*2b20*/  FADD.FTZ R36, R63, R34 ;  /* 0x000000223f247221 */ /* 0x004fe20000010000 */
[----:B------:R-:W-:-:S07]  /*2b30*/  FADD.FTZ R37, R28, R35 ;  /* 0x000000231c257221 */ /* 0x000fce0000010000 */
.L_x_985:
[----:B------:R-:W-:Y:S05]  /*2b40*/  BSYNC B0 ;  /* 0x0000000000007941 */ /* 0x000fea0003800000 */
.L_x_984:
[----:B------:R-:W-:Y:S06]  /*2b50*/  BAR.SYNC.DEFER_BLOCKING 0x0 ;  /* 0x0000000000007b1d */ /* 0x000fec0000010000 */
[----:B------:R-:W-:Y:S04]  /*2b60*/  BSSY B0, `(.L_x_986) ;  /* 0x000009d000007945 */ /* 0x000fe80003800000 */
[----:B------:R-:W-:Y:S05]  /*2b70*/  @P4 BRA `(.L_x_987) ;  /* 0x00000008006c4947 */ /* 0x000fea0003800000 */
[----:B------:R-:W0:Y:S04]  /*2b80*/  LDS.128 R28, [R61+0x150] ;  /* 0x000150003d1c7984 */ /* 0x000e280000000c00 */
[----:B------:R-:W1:Y:S01]  /*2b90*/  LDS.128 R32, [R61+0x2a0] ;  /* 0x0002a0003d207984 */ /* 0x000e620000000c00 */
[----:B0-----:R-:W-:Y:S01]  /*2ba0*/  FADD.FTZ R63, R24, R28 ;  /* 0x0000001c183f7221 */ /* 0x001fe20000010000 */
[----:B--2---:R-:W-:Y:S01]  /*2bb0*/  FADD.FTZ R24, R25, R29 ;  /* 0x0000001d19187221 */ /* 0x004fe20000010000 */
[----:B------:R-:W-:Y:S01]  /*2bc0*/  FADD.FTZ R29, R26, R30 ;  /* 0x0000001e1a1d7221 */ /* 0x000fe20000010000 */
[----:B------:R-:W-:Y:S01]  /*2bd0*/  FADD.FTZ R28, R27, R31 ;  /* 0x0000001f1b1c7221 */ /* 0x000fe20000010000 */
[----:B-1----:R-:W-:Y:S01]  /*2be0*/  FADD.FTZ R63, R63, R32 ;  /* 0x000000203f3f7221 */ /* 0x002fe20000010000 */
        /* <DEDUP_REMOVED lines=148> */
.L_x_987:
[----:B------:R-:W-:Y:S05]  /*3530*/  BSYNC B0 ;  /* 0x0000000000007941 */ /* 0x000fea0003800000 */
.L_x_986:
[----:B------:R-:W0:Y:S01]  /*3540*/  LDC R30, c[0x0][0xc] ;  /* 0x00000300ff1e7b82 */ /* 0x000e220000000800 */
[----:B------:R-:W-:Y:S01]  /*3550*/  IMAD R29, R66, 0x15, R49 ;  /* 0x00000015421d7824 */ /* 0x000fe200078e0231 */
[----:B------:R-:W-:Y:S06]  /*3560*/  BSSY B0, `(.L_x_988) ;  /* 0x0000010000007945 */ /* 0x000fec0003800000 */
[----:B------:R-:W1:Y:S01]  /*3570*/  LDC.64 R32, c[0x0][0x268] ;  /* 0x00009a00ff207b82 */ /* 0x000e620000000a00 */
[----:B0-----:R-:W-:Y:S01]  /*3580*/  ISETP.GE.U32.AND P0, PT, R30, 0x2, PT ;  /* 0x000000021e00780c */ /* 0x001fe20003f06070 */
[----:B-1----:R-:W-:Y:S01]  /*3590*/  IMAD.WIDE R32, R29, 0x4, R32 ;  /* 0x000000041d207825 */ /* 0x002fe200078e0220 */
[----:B------:R-:W-:Y:S11]  /*35a0*/  @P4 BRA `(.L_x_989) ;  /* 0x00000000002c4947 */ /* 0x000ff60003800000 */
[----:B------:R-:W0:Y:S01]  /*35b0*/  LDC.64 R28, c[0x0][0x288] ;  /* 0x0000a200ff1c7b82 */ /* 0x000e220000000a00 */
[-C--:B------:R-:W-:Y:S01]  /*35c0*/  LEA R34, P3, R2, R32.reuse, 0x2 ;  /* 0x0000002002227211 */ /* 0x080fe200078610ff */
[----:B------:R1:W-:Y:S01]  /*35d0*/  REDG.E.ADD.F32.FTZ.RN.STRONG.GPU desc[UR8][R32.64], R24 ;  /* 0x00000018200079a6 */ /* 0x0003e2000c10f388 */
[----:B------:R-:W-:Y:S02]  /*35e0*/  LEA R72, P4, R4, R32, 0x2 ;  /* 0x0000002004487211 */ /* 0x000fe400078810ff */
[C---:B------:R-:W-:Y:S02]  /*35f0*/  IADD3.X R35, R33.reuse, R6, RZ, P3, !PT ;  /* 0x0000000621237210 */ /* 0x040fe40001ffe4ff */
[----:B------:R-:W-:-:S03]  /*3600*/  IADD3.X R73, R33, R7, RZ, P4, !PT ;  /* 0x0000000721497210 */ /* 0x000fc600027fe4ff */
[----:B------:R1:W-:Y:S01]  /*3610*/  REDG.E.ADD.F32.FTZ.RN.STRONG.GPU desc[UR8][R34.64], R25 ;  /* 0x00000019220079a6 */ /* 0x0003e2000c10f388 */
[----:B0-----:R-:W-:-:S04]  /*3620*/  LEA R66, P3, R28, R32, 0x2 ;  /* 0x000000201c427211 */ /* 0x001fc800078610ff */
[----:B------:R-:W-:-:S05]  /*3630*/  LEA.HI.X R67, R28, R33, R29, 0x2, P3 ;  /* 0x000000211c437211 */ /* 0x000fca00018f141d */
[----:B------:R1:W-:Y:S04]  /*3640*/  REDG.E.ADD.F32.FTZ.RN.STRONG.GPU desc[UR8][R66.64], R26 ;  /* 0x0000001a420079a6 */ /* 0x0003e8000c10f388 */
[----:B------:R1:W-:Y:S02]  /*3650*/  REDG.E.ADD.F32.FTZ.RN.STRONG.GPU desc[UR8][R72.64], R27 ;  /* 0x0000001b480079a6 */ /* 0x0003e4000c10f388 */
.L_x_989:
[----:B------:R-:W-:Y:S05]  /*3660*/  BSYNC B0 ;  /* 0x0000000000007941 */ /* 0x000fea0003800000 */
.L_x_988:
[----:B------:R-:W-:Y:S05]  /*3670*/  @!P0 BRA `(.L_x_990) ;  /* 0x0000001000888947 */ /* 0x000fea0003800000 */
[----:B-1----:R-:W0:Y:S01]  /*3680*/  LDC R32, c[0x0][0x10] ;  /* 0x00000400ff207b82 */ /* 0x002e220000000800 */
[----:B------:R-:W1:Y:S01]  /*3690*/  S2R R31, SR_CTAID.Y ;  /* 0x00000000001f7919 */ /* 0x000e620000002600 */
[----:B--2---:R-:W-:-:S06]  /*36a0*/  LOP3.LUT R27, R39, 0x1, RZ, 0xc0, !PT ;  /* 0x00000001271b7812 */ /* 0x004fcc00078ec0ff */
[----:B------:R-:W2:Y:S08]  /*36b0*/  LDC.64 R24, c[0x0][0x258] ;  /* 0x00009600ff187b82 */ /* 0x000eb00000000a00 */
[----:B------:R-:W3:Y:S01]  /*36c0*/  LDC.64 R66, c[0x0][0x260] ;  /* 0x00009800ff427b82 */ /* 0x000ee20000000a00 */
[----:B0-----:R-:W-:-:S04]  /*36d0*/  IMAD R27, R27, R32, RZ ;  /* 0x000000201b1b7224 */ /* 0x001fc800078e02ff */
        /* <DEDUP_REMOVED lines=19> */
[----:B0-----:R-:W-:-:S13]  /*3810*/  ISETP.EQ.U32.AND P3, PT, R0, UR6, PT ;  /* 0x0000000600007c0c */ /* 0x001fda000bf62070 */
[----:B------:R-:W-:Y:S06]  /*3820*/  @P3 MEMBAR.ALL.GPU ;  /* 0x0000000000003992 */ /* 0x000fec000000a000 */
[----:B------:R-:W-:-:S00]  /*3830*/  @P3 ERRBAR ;  /* 0x00000000000039ab */ /* 0x000fc00000000000 */
[----:B------:R-:W-:Y:S06]  /*3840*/  @P3 CGAERRBAR ;  /* 0x00000000000035ab */ /* 0x000fec0000000000 */
[----:B------:R1:W-:Y:S01]  /*3850*/  @P3 REDG.E.ADD.S32.STRONG.GPU desc[UR8][R24.64], R29 ;  /* 0x0000001d1800398e */ /* 0x0003e2000c10e388 */
[----:B------:R-:W-:Y:S05]  /*3860*/  @!P0 BRA `(.L_x_991) ;  /* 0x0000000000148947 */ /* 0x000fea0003800000 */
.L_x_992:
[----:B-1----:R-:W2:Y:S04]  /*3870*/  LDG.E.STRONG.GPU R26, desc[UR8][R24.64] ;  /* 0x00000008181a7981 */ /* 0x002ea8000c1ef900 */
[----:B--2---:R-:W-:Y:S01]  /*3880*/  CCTL.IVALL ;  /* 0x00000000ff00798f */ /* 0x004fe20002000000 */
[----:B------:R-:W-:Y:S05]  /*3890*/  YIELD ;  /* 0x0000000000007946 */ /* 0x000fea0003800000 */
[----:B------:R-:W-:-:S13]  /*38a0*/  ISETP.NE.AND P0, PT, R26, R33, PT ;  /* 0x000000211a00720c */ /* 0x000fda0003f05270 */
[----:B------:R-:W-:Y:S05]  /*38b0*/  @P0 BRA `(.L_x_992) ;  /* 0xfffffffc00ec0947 */ /* 0x000fea000383ffff */
.L_x_991:
[----:B------:R-:W-:Y:S01]  /*38c0*/  ISETP.NE.AND P0, PT, R30, RZ, PT ;  /* 0x000000ff1e00720c */ /* 0x000fe20003f05270 */
[----:B------:R-:W-:Y:S05]  /*38d0*/  WARPSYNC.ALL ;  /* 0x0000000000007948 */ /* 0x000fea0003800000 */
[----:B------:R-:W-:Y:S07]  /*38e0*/  BAR.SYNC.DEFER_BLOCKING 0x0 ;  /* 0x0000000000007b1d */ /* 0x000fee0000010000 */
[----:B------:R-:W-:Y:S05]  /*38f0*/  @!P0 BRA `(.L_x_990) ;  /* 0x0000000c00e88947 */ /* 0x000fea0003800000 */
[----:B-1----:R-:W-:Y:S01]  /*3900*/  IADD3 R24, R30, -0x1, RZ ;  /* 0xffffffff1e187810 */ /* 0x002fe20007ffe0ff */
        /* <DEDUP_REMOVED lines=12> */
.L_x_996:
        /* <DEDUP_REMOVED lines=115> */
.L_x_995:
        /* <DEDUP_REMOVED lines=61> */
.L_x_997:
[----:B------:R-:W-:-:S13]  /*44d0*/  ISETP.NE.OR P0, PT, R33, RZ, P0 ;  /* 0x000000ff2100720c */ /* 0x000fda0000705670 */
[----:B------:R-:W-:Y:S05]  /*44e0*/  @!P0 BRA `(.L_x_993) ;  /* 0x00000000007c8947 */ /* 0x000fea0003800000 */
.L_x_994:
        /* <DEDUP_REMOVED lines=31> */
.L_x_993:
        /* <DEDUP_REMOVED lines=11> */
.L_x_999:
[----:B------:R-:W-:Y:S05]  /*4790*/  BSYNC B0 ;  /* 0x0000000000007941 */ /* 0x000fea0003800000 */
.L_x_998:
        /* <DEDUP_REMOVED lines=16> */
.L_x_990:
[----:B------:R-:W0:Y:S01]  /*48a0*/  S2UR UR6, SR_CgaCtaId ;  /* 0x00000000000679c3 */ /* 0x000e220000008800 */
[----:B------:R-:W-:Y:S01]  /*48b0*/  UMOV UR5, 0x400 ;  /* 0x0000040000057882 */ /* 0x000fe20000000000 */
[--C-:B-12---:R-:W-:Y:S01]  /*48c0*/  HADD2.F32 R27, -RZ, R20.reuse.H0_H0 ;  /* 0x20000014ff1b7230 */ /* 0x106fe20000004100 */
[----:B------:R-:W-:Y:S01]  /*48d0*/  ULDC.64 UR14, c[0x0][0x290] ;  /* 0x0000a400000e7ab9 */ /* 0x000fe20000000a00 */
[----:B------:R-:W-:Y:S01]  /*48e0*/  HADD2.F32 R31, -RZ, R20.H1_H1 ;  /* 0x30000014ff1f7230 */ /* 0x000fe20000004100 */
[----:B------:R-:W-:Y:S02]  /*48f0*/  ISETP.GE.U32.AND P0, PT, R46, UR14, PT ;  /* 0x0000000e2e007c0c */ /* 0x000fe4000bf06070 */
[C---:B------:R-:W-:Y:S01]  /*4900*/  FADD.FTZ R33, -R22.reuse, R27 ;  /* 0x0000001b16217221 */ /* 0x040fe20000010100 */
[----:B------:R-:W-:Y:S02]  /*4910*/  HADD2.F32 R27, -RZ, R18.H1_H1 ;  /* 0x30000012ff1b7230 */ /* 0x000fe40000004100 */
[----:B------:R-:W-:Y:S01]  /*4920*/  FADD.FTZ R35, -R22, R31 ;  /* 0x0000001f16237221 */ /* 0x000fe20000010100 */
[----:B------:R-:W-:-:S02]  /*4930*/  HADD2.F32 R31, -RZ, R38.H0_H0 ;  /* 0x20000026ff1f7230 */ /* 0x000fc40000004100 */
[----:B------:R-:W-:Y:S01]  /*4940*/  FMUL.FTZ R34, R33, R60 ;  /* 0x0000003c21227220 */ /* 0x000fe20000410000 */
[----:B0-----:R-:W-:-:S09]  /*4950*/  ULEA UR5, UR6, UR5, 0x18 ;  /* 0x0000000506057291 */ /* 0x001fd2000f8ec03f */
[----:B------:R0:W-:Y:S01]  /*4960*/  @!P2 STS.64 [UR5+0xc8], R36 ;  /* 0x0000c824ff00a988 */ /* 0x0001e20008000a05 */
[----:B------:R-:W-:Y:S01]  /*4970*/  BAR.SYNC.DEFER_BLOCKING 0x0 ;  /* 0x0000000000007b1d */ /* 0x000fe20000010000 */
[----:B0-----:R-:W-:-:S05]  /*4980*/  FMUL.FTZ R36, R35, R60 ;  /* 0x0000003c23247220 */ /* 0x001fca0000410000 */
[----:B------:R-:W0:Y:S01]  /*4990*/  LDS.64 R24, [UR5+0xc8] ;  /* 0x0000c805ff187984 */ /* 0x000e220008000a00 */
[----:B------:R-:W-:Y:S02]  /*49a0*/  ULDC UR5, c[0x0][0x2bc] ;  /* 0x0000af0000057ab9 */ /* 0x000fe40000000800 */
[----:B0-----:R-:W-:Y:S01]  /*49b0*/  FMUL.FTZ R20, R24, UR5 ;  /* 0x0000000518147c20 */ /* 0x001fe20008410000 */
[----:B------:R-:W-:Y:S01]  /*49c0*/  FMUL.FTZ R29, R25, UR5 ;  /* 0x00000005191d7c20 */ /* 0x000fe20008410000 */
[----:B------:R-:W-:Y:S01]  /*49d0*/  HADD2.F32 R25, -RZ, R18.H0_H0 ;  /* 0x20000012ff197230 */ /* 0x000fe20000004100 */
        /* <DEDUP_REMOVED lines=19> */
.L_x_1000:
        /* <DEDUP_REMOVED lines=14> */
[----:B------:R-:W-:Y:S02]  /*4bf0*/  ULDC.64 UR12, c[0x0][0x210] ;  /* 0x00008400000c7ab9 */ /* 0x000fe40000000a00 */
[----:B------:R-:W-:Y:S02]  /*4c00*/  LEA R26, P2, R24, UR12, 0x1 ;  /* 0x0000000c181a7c11 */ /* 0x000fe4000f8408ff */
[----:B------:R-:W-:Y:S02]  /*4c10*/  IADD3 R35, R25, R35, RZ ;  /* 0x0000002319237210 */ /* 0x000fe40007ffe0ff */
[----:B------:R-:W-:Y:S02]  /*4c20*/  F2FP.F16.F32.PACK_AB R25, R18, R33 ;  /* 0x000000211219723e */ /* 0x000fe400000000ff */
[----:B------:R-:W-:-:S05]  /*4c30*/  LEA.HI.X R27, R24, UR13, R35, 0x1, P2 ;  /* 0x0000000d181b7c11 */ /* 0x000fca00090f0c23 */
[----:B------:R0:W-:Y:S02]  /*4c40*/  STG.E desc[UR8][R26.64], R25 ;  /* 0x000000191a007986 */ /* 0x0001e4000c101908 */
.L_x_1002:
[----:B------:R-:W-:Y:S05]  /*4c50*/  BSYNC B0 ;  /* 0x0000000000007941 */ /* 0x000fea0003800000 */
.L_x_1001:
[----:B------:R-:W-:Y:S01]  /*4c60*/  HADD2.F32 R33, -RZ, R38.H1_H1 ;  /* 0x30000026ff217230 */ /* 0x000fe20000004100 */
[----:B------:R-:W-:Y:S01]  /*4c70*/  ISETP.GE.U32.AND P2, PT, R45, UR14, PT ;  /* 0x0000000e2d007c0c */ /* 0x000fe2000bf46070 */
[C---:B------:R-:W-:Y:S01]  /*4c80*/  FADD.FTZ R35, -R22.reuse, R31 ;  /* 0x0000001f16237221 */ /* 0x040fe20000010100 */
[----:B------:R-:W-:Y:S01]  /*4c90*/  ISETP.GE.AND.EX P3, PT, R9, UR15, PT, P0 ;  /* 0x0000000f09007c0c */ /* 0x000fe2000bf66300 */
[--C-:B0-----:R-:W-:Y:S01]  /*4ca0*/  HADD2.F32 R25, -RZ, R16.reuse.H0_H0 ;  /* 0x20000010ff197230 */ /* 0x101fe20000004100 */
        /* <DEDUP_REMOVED lines=30> */
.L_x_1003:
        /* <DEDUP_REMOVED lines=20> */
.L_x_1005:
[----:B------:R-:W-:Y:S05]  /*4fd0*/  BSYNC B0 ;  /* 0x0000000000007941 */ /* 0x000fea0003800000 */
.L_x_1004:
        /* <DEDUP_REMOVED lines=25> */
.L_x_1006:
        /* <DEDUP_REMOVED lines=20> */
.L_x_1008:
[----:B------:R-:W-:Y:S05]  /*52b0*/  BSYNC B0 ;  /* 0x0000000000007941 */ /* 0x000fea0003800000 */
.L_x_1007:
[--C-:B0-----:R-:W-:Y:S01]  /*52c0*/  HADD2.F32 R9, -RZ, R14.reuse.H0_H0 ;  /* 0x2000000eff097230 */ /* 0x101fe20000004100 */
[----:B------:R-:W-:Y:S01]  /*52d0*/  ISETP.GE.U32.AND P3, PT, R42, UR14, PT ;  /* 0x0000000e2a007c0c */ /* 0x000fe2000bf66070 */
[----:B------:R-:W-:Y:S01]  /*52e0*/  HADD2.F32 R11, -RZ, R14.H1_H1 ;  /* 0x3000000eff0b7230 */ /* 0x000fe20000004100 */
[----:B------:R-:W-:Y:S01]  /*52f0*/  ISETP.GE.U32.AND P4, PT, R41, UR14, PT ;  /* 0x0000000e29007c0c */ /* 0x000fe2000bf86070 */
[--C-:B------:R-:W-:Y:S01]  /*5300*/  HADD2.F32 R25, -RZ, R51.reuse.H0_H0 ;  /* 0x20000033ff197230 */ /* 0x100fe20000004100 */
[----:B------:R-:W-:Y:S01]  /*5310*/  ISETP.GE.U32.AND P6, PT, R40, UR14, PT ;  /* 0x0000000e28007c0c */ /* 0x000fe2000bfc6070 */
[----:B------:R-:W-:Y:S01]  /*5320*/  HADD2.F32 R27, -RZ, R58.H0_H0 ;  /* 0x2000003aff1b7230 */ /* 0x000fe20000004100 */
[----:B------:R-:W-:Y:S01]  /*5330*/  ISETP.GE.AND.EX P0, PT, R13, UR15, PT, P0 ;  /* 0x0000000f0d007c0c */ /* 0x000fe2000bf06300 */
[----:B------:R-:W-:Y:S01]  /*5340*/  HADD2.F32 R51, -RZ, R51.H1_H1 ;  /* 0x30000033ff337230 */ /* 0x000fe20000004100 */
[----:B------:R-:W-:Y:S01]  /*5350*/  ISETP.GE.AND.EX P2, PT, R15, UR15, PT, P2 ;  /* 0x0000000f0f007c0c */ /* 0x000fe2000bf46320 */
[--C-:B------:R-:W-:Y:S01]  /*5360*/  HADD2.F32 R35, -RZ, R53.reuse.H0_H0 ;  /* 0x20000035ff237230 */ /* 0x100fe20000004100 */
[----:B------:R-:W-:Y:S01]  /*5370*/  ISETP.GE.AND.EX P3, PT, R17, UR15, PT, P3 ;  /* 0x0000000f11007c0c */ /* 0x000fe2000bf66330 */
[----:B------:R-:W-:Y:S01]  /*5380*/  HADD2.F32 R37, -RZ, R53.H1_H1 ;  /* 0x30000035ff257230 */ /* 0x000fe20000004100 */
[----:B------:R-:W-:Y:S01]  /*5390*/  ISETP.GE.AND.EX P4, PT, R19, UR15, PT, P4 ;  /* 0x0000000f13007c0c */ /* 0x000fe2000bf86340 */
[--C-:B------:R-:W-:Y:S01]  /*53a0*/  HADD2.F32 R31, -RZ, R55.reuse.H0_H0 ;  /* 0x20000037ff1f7230 */ /* 0x100fe20000004100 */
[----:B------:R-:W-:Y:S01]  /*53b0*/  ISETP.GE.AND.EX P6, PT, R21, UR15, PT, P6 ;  /* 0x0000000f15007c0c */ /* 0x000fe2000bfc6360 */
[----:B------:R-:W-:-:S02]  /*53c0*/  HADD2.F32 R33, -RZ, R55.H1_H1 ;  /* 0x30000037ff217230 */ /* 0x000fc40000004100 */
        /* <DEDUP_REMOVED lines=10> */
[----:B------:R-:W-:Y:S01]  /*5470*/  FADD.FTZ R27, -R22, R63 ;  /* 0x0000003f161b7221 */ /* 0x000fe20000010100 */
[C---:B------:R-:W-:Y:S01]  /*5480*/  ISETP.GT.U32.OR P0, PT, R49.reuse, 0x29f, P0 ;  /* 0x0000029f3100780c */ /* 0x040fe20000704470 */
[--C-:B------:R-:W-:Y:S01]  /*5490*/  HADD2.F32 R9, -RZ, R8.reuse.H0_H0 ;  /* 0x20000008ff097230 */ /* 0x100fe20000004100 */
[C---:B------:R-:W-:Y:S01]  /*54a0*/  ISETP.GT.U32.OR P2, PT, R49.reuse, 0x29f, P2 ;  /* 0x0000029f3100780c */ /* 0x040fe20001744470 */
[----:B------:R-:W-:Y:S01]  /*54b0*/  HADD2.F32 R11, -RZ, R8.H1_H1 ;  /* 0x30000008ff0b7230 */ /* 0x000fe20000004100 */
[----:B------:R-:W-:Y:S01]  /*54c0*/  ISETP.GT.U32.OR P3, PT, R49, 0x29f, P3 ;  /* 0x0000029f3100780c */ /* 0x000fe20001f64470 */
[-C--:B------:R-:W-:Y:S01]  /*54d0*/  FMUL.FTZ R22, R55, R60.reuse ;  /* 0x0000003c37167220 */ /* 0x080fe20000410000 */
[----:B------:R-:W-:Y:S01]  /*54e0*/  ISETP.GT.U32.OR P4, PT, R49, 0x29f, P4 ;  /* 0x0000029f3100780c */ /* 0x000fe20002784470 */
        /* <DEDUP_REMOVED lines=21> */
.L_x_1009:
        /* <DEDUP_REMOVED lines=14> */
[----:B------:R-:W-:-:S02]  /*5720*/  ULDC.64 UR12, c[0x0][0x210] ;  /* 0x00008400000c7ab9 */ /* 0x000fc40000000a00 */
[----:B------:R-:W-:Y:S02]  /*5730*/  LEA R10, P0, R8, UR12, 0x1 ;  /* 0x0000000c080a7c11 */ /* 0x000fe4000f8008ff */
[----:B------:R-:W-:Y:S02]  /*5740*/  IADD3 R13, R9, R13, RZ ;  /* 0x0000000d090d7210 */ /* 0x000fe40007ffe0ff */
[----:B------:R-:W-:Y:S02]  /*5750*/  F2FP.F16.F32.PACK_AB R9, R12, R55 ;  /* 0x000000370c09723e */ /* 0x000fe400000000ff */
[----:B------:R-:W-:-:S05]  /*5760*/  LEA.HI.X R11, R8, UR13, R13, 0x1, P0 ;  /* 0x0000000d080b7c11 */ /* 0x000fca00080f0c0d */
[----:B------:R0:W-:Y:S02]  /*5770*/  STG.E desc[UR8][R10.64], R9 ;  /* 0x000000090a007986 */ /* 0x0001e4000c101908 */
.L_x_1011:
[----:B------:R-:W-:Y:S05]  /*5780*/  BSYNC B0 ;  /* 0x0000000000007941 */ /* 0x000fea0003800000 */
.L_x_1010:
        /* <DEDUP_REMOVED lines=23> */
.L_x_1012:
        /* <DEDUP_REMOVED lines=20> */
.L_x_1014:
[----:B------:R-:W-:Y:S05]  /*5a40*/  BSYNC B0 ;  /* 0x0000000000007941 */ /* 0x000fea0003800000 */
.L_x_1013:
        /* <DEDUP_REMOVED lines=23> */
.L_x_1015:
        /* <DEDUP_REMOVED lines=20> */
.L_x_1017:
[----:B------:R-:W-:Y:S05]  /*5d00*/  BSYNC B0 ;  /* 0x0000000000007941 */ /* 0x000fea0003800000 */
.L_x_1016:
        /* <DEDUP_REMOVED lines=23> */
.L_x_1018:
        /* <DEDUP_REMOVED lines=20> */
.L_x_1020:
[----:B------:R-:W-:Y:S05]  /*5fc0*/  BSYNC B0 ;  /* 0x0000000000007941 */ /* 0x000fea0003800000 */
.L_x_1019:
        /* <DEDUP_REMOVED lines=23> */
.L_x_1021:
        /* <DEDUP_REMOVED lines=19> */
.L_x_1023:
[----:B------:R-:W-:Y:S05]  /*6270*/  BSYNC B0 ;  /* 0x0000000000007941 */ /* 0x000fea0003800000 */
.L_x_1022:
[----:B0-----:R-:W0:Y:S01]  /*6280*/  LDC R9, c[0x0][0x10] ;  /* 0x00000400ff097b82 */ /* 0x001e220000000800 */
[----:B------:R-:W-:Y:S02]  /*6290*/  IADD3 R39, R39, 0x1, RZ ;  /* 0x0000000127277810 */ /* 0x000fe40007ffe0ff */
[----:B0-----:R-:W-:-:S04]  /*62a0*/  IADD3 R48, R9, R48, RZ ;  /* 0x0000003009307210 */ /* 0x001fc80007ffe0ff */
[----:B------:R-:W-:-:S13]  /*62b0*/  ISETP.GE.AND P0, PT, R48, UR4, PT ;  /* 0x0000000430007c0c */ /* 0x000fda000bf06270 */
[----:B------:R-:W-:Y:S05]  /*62c0*/  @!P0 BRA `(.L_x_1024) ;  /* 0xffffffa000248947 */ /* 0x000fea000383ffff */
.L_x_973:
        /* <DEDUP_REMOVED lines=19> */
.L_x_1026:
[----:B------:R-:W-:Y:S05]  /*6400*/  BSYNC B0 ;  /* 0x0000000000007941 */ /* 0x000fea0003800000 */
.L_x_1025:
        /* <DEDUP_REMOVED lines=11> */
.L_x_1028:
[----:B------:R-:W2:Y:S04]  /*64c0*/  LDG.E.STRONG.GPU R5, desc[UR8][R2.64] ;  /* 0x0000000802057981 */ /* 0x000ea8000c1ef900 */
[----:B--2---:R-:W-:Y:S01]  /*64d0*/  CCTL.IVALL ;  /* 0x00000000ff00798f */ /* 0x004fe20002000000 */
[----:B------:R-:W-:Y:S05]  /*64e0*/  YIELD ;  /* 0x0000000000007946 */ /* 0x000fea0003800000 */
[----:B------:R-:W-:-:S13]  /*64f0*/  ISETP.NE.AND P0, PT, R5, R0, PT ;  /* 0x000000000500720c */ /* 0x000fda0003f05270 */
[----:B------:R-:W-:Y:S05]  /*6500*/  @P0 BRA `(.L_x_1028) ;  /* 0xfffffffc00ec0947 */ /* 0x000fea000383ffff */
.L_x_1027:
        /* <DEDUP_REMOVED lines=24> */
.L_x_1029:
        /* <DEDUP_REMOVED lines=25> */
.L_x_1030:
        /* <DEDUP_REMOVED lines=14> */
.L_x_3242:


//--------------------- .text._Z35group_norm_nhwc_bwd_one_pass_kernelI11Fp16IOBf16WLi512ELi42ELi672EEv26Group_norm_nhwc_bwd_params --------------------------
	.section	.text._Z35group_norm_nhwc_bwd_one_pass_kernelI11Fp16IOBf16WLi512ELi42ELi672EEv26Group_norm_nhwc_bwd_params,"ax",@progbits
	.align	128
        .global         _Z35group_norm_nhwc_bwd_one_pass_kernelI11Fp16IOBf16WLi512ELi42ELi672EEv26Group_norm_nhwc_bwd_params
        .type           _Z35group_norm_nhwc_bwd_one_pass_kernelI11Fp16IOBf16WLi512ELi42ELi672EEv26Group_norm_nhwc_bwd_params,@function
        .size           _Z35group_norm_nhwc_bwd_one_pass_kernelI11Fp16IOBf16WLi512ELi42ELi672EEv26Group_norm_nhwc_bwd_params,(.L_x_3243 - _Z35group_norm_nhwc_bwd_one_pass_kernelI11Fp16IOBf16WLi512ELi42ELi672EEv26Group_norm_nhwc_bwd_params)
        .other          _Z35group_norm_nhwc_bwd_one_pass_kernelI11Fp16IOBf16WLi512ELi42ELi672EEv26Group_norm_nhwc_bwd_params,@"STO_CUDA_ENTRY STV_DEFAULT"
_Z35group_norm_nhwc_bwd_one_pass_kernelI11Fp16IOBf16WLi512ELi42ELi672EEv26Group_norm_nhwc_bwd_params:
.text._Z35group_norm_nhwc_bwd_one_pass_kernelI11Fp16IOBf16WLi512ELi42ELi672EEv26Group_norm_nhwc_bwd_params:
        /* <DEDUP_REMOVED lines=52> */
.L_x_1114:
        /* <DEDUP_REMOVED lines=8> */
[----:B------:R-:W1:Y:S01]  /*03c0*/  @P1 LDC.64 R24, c[0x0][0x230] ;  /* 0x00008c00ff181b82 */ /* 0x000e620000000a00 */
[----:B------:R-:W-:Y:S02]  /*03d0*/  SHF.R.S32.HI R19, RZ, 0x1f, R20 ;  /* 0x0000001fff137819 */ /* 0x000fe40000011414 */
[----:B------:R-:W-:-:S02]  /*03e0*/  SHF.R.S32.HI R23, RZ, 0x1f, R15 ;  /* 0x0000001fff177819 */ /* 0x000fc4000001140f */
[----:B------:R-:W-:-:S03]  /*03f0*/  IADD3 R14, R53, 0xe0, RZ ;  /* 0x000000e0350e7810 */ /* 0x000fc60007ffe0ff */
        /* <DEDUP_REMOVED lines=30> */
[----:B------:R-:W-:-:S02]  /*05e0*/  SEL R71, R7, R6, !P2 ;  /* 0x0000000607477207 */ /* 0x000fc40005000000 */
[----:B------:R-:W-:Y:S02]  /*05f0*/  ISETP.GE.AND.EX P3, PT, R4, UR19, PT, P3 ;  /* 0x0000001304007c0c */ /* 0x000fe4000bf66330 */
[----:B------:R-:W-:Y:S01]  /*0600*/  @!P0 IADD3 R5, -R5, RZ, RZ ;  /* 0x000000ff05058210 */ /* 0x000fe20007ffe1ff */
[----:B------:R-:W-:Y:S01]  /*0610*/  IMAD R32, R71, 0x2a, RZ ;  /* 0x0000002a47207824 */ /* 0x000fe200078e02ff */
[----:B------:R-:W-:Y:S02]  /*0620*/  ISETP.GT.U32.OR P3, PT, R54, 0x29f, P3 ;  /* 0x0000029f3600780c */ /* 0x000fe40001f64470 */
[----:B------:R-:W-:Y:S02]  /*0630*/  SEL R5, R7, R5, !P2 ;  /* 0x0000000507057207 */ /* 0x000fe40005000000 */
[----:B------:R-:W-:Y:S02]  /*0640*/  SHF.R.S32.HI R7, RZ, 0x1f, R55 ;  /* 0x0000001fff077819 */ /* 0x000fe40000011437 */
[----:B------:R-:W-:-:S02]  /*0650*/  IADD3 R74, P0, R55, R32, RZ ;  /* 0x00000020374a7210 */ /* 0x000fc40007f1e0ff */
[----:B------:R-:W-:Y:S02]  /*0660*/  SHF.R.S32.HI R4, RZ, 0x1f, R5 ;  /* 0x0000001fff047819 */ /* 0x000fe40000011405 */
[----:B------:R-:W-:Y:S02]  /*0670*/  LEA.HI.X.SX32 R75, R32, R7, 0x1, P0 ;  /* 0x00000007204b7211 */ /* 0x000fe400000f0eff */
[----:B------:R-:W-:Y:S01]  /*0680*/  ISETP.GE.U32.AND P4, PT, R20, UR18, PT ;  /* 0x0000001214007c0c */ /* 0x000fe2000bf86070 */
[----:B------:R-:W-:Y:S01]  /*0690*/  IMAD R4, R4, UR10, RZ ;  /* 0x0000000a04047c24 */ /* 0x000fe2000f8e02ff */
[----:B------:R-:W3:Y:S01]  /*06a0*/  @!P3 LDC.64 R6, c[0x0][0x288] ;  /* 0x0000a200ff06bb82 */ /* 0x000ee20000000a00 */
[----:B------:R-:W-:Y:S01]  /*06b0*/  IMAD.WIDE.U32 R74, R5, UR10, R74 ;  /* 0x0000000a054a7c25 */ /* 0x000fe2000f8e004a */
[----:B------:R-:W-:Y:S02]  /*06c0*/  ISETP.GE.AND.EX P4, PT, R19, UR19, PT, P4 ;  /* 0x0000001313007c0c */ /* 0x000fe4000bf86340 */
[----:B------:R-:W-:Y:S01]  /*06d0*/  ISETP.GE.U32.AND P0, PT, R15, UR18, PT ;  /* 0x000000120f007c0c */ /* 0x000fe2000bf06070 */
[----:B------:R-:W-:Y:S01]  /*06e0*/  IMAD R77, R5, UR11, R4 ;  /* 0x0000000b054d7c24 */ /* 0x000fe2000f8e0204 */
[----:B------:R-:W-:Y:S01]  /*06f0*/  @P1 MOV R76, R74 ;  /* 0x0000004a004c1202 */ /* 0x000fe20000000f00 */
[----:B0-----:R-:W-:Y:S01]  /*0700*/  @P1 IMAD R4, R3, R8, RZ ;  /* 0x0000000803041224 */ /* 0x001fe200078e02ff */
[----:B------:R-:W-:Y:S01]  /*0710*/  ISETP.GT.U32.OR P4, PT, R54, 0x29f, P4 ;  /* 0x0000029f3600780c */ /* 0x000fe20002784470 */
[----:B------:R-:W0:Y:S01]  /*0720*/  @!P3 LDC.64 R16, c[0x0][0x230] ;  /* 0x00008c00ff10bb82 */ /* 0x000e220000000a00 */
[----:B------:R-:W-:Y:S01]  /*0730*/  IADD3 R77, R75, R77, RZ ;  /* 0x0000004d4b4d7210 */ /* 0x000fe20007ffe0ff */
[----:B------:R-:W-:Y:S01]  /*0740*/  @P1 IMAD R9, R53, R9, R4 ;  /* 0x0000000935091224 */ /* 0x000fe200078e0204 */
[----:B------:R-:W-:-:S02]  /*0750*/  ISETP.GE.AND.EX P0, PT, R23, UR19, PT, P0 ;  /* 0x0000001317007c0c */ /* 0x000fc4000bf06300 */
[----:B------:R-:W-:Y:S02]  /*0760*/  CS2R R36, SRZ ;  /* 0x0000000000247805 */ /* 0x000fe4000001ff00 */
[----:B------:R-:W-:Y:S01]  /*0770*/  @!P3 MOV R11, R77 ;  /* 0x0000004d000bb202 */ /* 0x000fe20000000f00 */
[----:B------:R-:W-:Y:S01]  /*0780*/  @P1 IMAD.WIDE.U32 R4, R53, R8, R76 ;  /* 0x0000000835041225 */ /* 0x000fe200078e004c */
[----:B------:R-:W-:Y:S02]  /*0790*/  ISETP.GT.U32.OR P0, PT, R54, 0x29f, P0 ;  /* 0x0000029f3600780c */ /* 0x000fe40000704470 */
[----:B------:R-:W-:Y:S02]  /*07a0*/  CS2R R42, SRZ ;  /* 0x00000000002a7805 */ /* 0x000fe4000001ff00 */
[----:B------:R-:W-:Y:S02]  /*07b0*/  CS2R R44, SRZ ;  /* 0x00000000002c7805 */ /* 0x000fe4000001ff00 */
[----:B------:R-:W-:-:S02]  /*07c0*/  CS2R R40, SRZ ;  /* 0x0000000000287805 */ /* 0x000fc4000001ff00 */
[----:B------:R-:W-:Y:S02]  /*07d0*/  @P1 IADD3 R5, R5, R9, RZ ;  /* 0x0000000905051210 */ /* 0x000fe40007ffe0ff */
[----:B------:R-:W-:Y:S02]  /*07e0*/  CS2R R38, SRZ ;  /* 0x0000000000267805 */ /* 0x000fe4000001ff00 */
[----:B------:R-:W-:Y:S02]  /*07f0*/  SHF.R.S32.HI R9, RZ, 0x1f, R21 ;  /* 0x0000001fff097819 */ /* 0x000fe40000011415 */
[----:B------:R-:W-:Y:S02]  /*0800*/  CS2R R46, SRZ ;  /* 0x00000000002e7805 */ /* 0x000fe4000001ff00 */
[C---:B------:R-:W-:Y:S01]  /*0810*/  @P1 SHF.L.U32 R13, R4.reuse, 0x1, RZ ;  /* 0x00000001040d1819 */ /* 0x040fe200000006ff */
[----:B------:R-:W-:Y:S01]  /*0820*/  ULDC.64 UR10, c[0x0][0x248] ;  /* 0x00009200000a7ab9 */ /* 0x000fe20000000a00 */
[----:B------:R-:W-:Y:S01]  /*0830*/  @P1 SHF.L.U64.HI R26, R4, 0x1, R5 ;  /* 0x00000001041a1819 */ /* 0x000fe20000010205 */
[----:B---3--:R-:W-:Y:S01]  /*0840*/  @!P3 IMAD R10, R9, R6, RZ ;  /* 0x00000006090ab224 */ /* 0x008fe200078e02ff */
[----:B------:R-:W3:Y:S01]  /*0850*/  @!P3 LDC.64 R4, c[0x0][0x228] ;  /* 0x00008a00ff04bb82 */ /* 0x000ee20000000a00 */
[----:B-1----:R-:W-:-:S02]  /*0860*/  @P1 IADD3 R24, P2, R13, R24, RZ ;  /* 0x000000180d181210 */ /* 0x002fc40007f5e0ff */
[C---:B------:R-:W-:Y:S01]  /*0870*/  @!P3 IMAD R7, R21.reuse, R7, R10 ;  /* 0x000000071507b224 */ /* 0x040fe200078e020a */
[----:B------:R-:W-:Y:S02]  /*0880*/  @!P3 MOV R10, R74 ;  /* 0x0000004a000ab202 */ /* 0x000fe40000000f00 */
[----:B------:R-:W-:Y:S02]  /*0890*/  @P1 IADD3.X R25, R26, R25, RZ, P2, !PT ;  /* 0x000000191a191210 */ /* 0x000fe400017fe4ff */
[----:B------:R-:W1:Y:S01]  /*08a0*/  @!P4 LDC.64 R8, c[0x0][0x288] ;  /* 0x0000a200ff08cb82 */ /* 0x000e620000000a00 */
[----:B------:R-:W-:Y:S01]  /*08b0*/  @!P3 IMAD.WIDE.U32 R10, R21, R6, R10 ;  /* 0x00000006150ab225 */ /* 0x000fe200078e000a */
[----:B------:R-:W-:Y:S01]  /*08c0*/  ISETP.GE.U32.AND P2, PT, R14, UR18, PT ;  /* 0x000000120e007c0c */ /* 0x000fe2000bf46070 */
[----:B------:R1:W5:Y:S01]  /*08d0*/  @P1 LDG.E R48, desc[UR12][R24.64] ;  /* 0x0000000c18301981 */ /* 0x000362000c1e1900 */
[----:B------:R-:W-:-:S04]  /*08e0*/  SHF.R.S32.HI R21, RZ, 0x1f, R14 ;  /* 0x0000001fff157819 */ /* 0x000fc8000001140e */
[----:B------:R-:W-:Y:S02]  /*08f0*/  ISETP.GE.AND.EX P2, PT, R21, UR19, PT, P2 ;  /* 0x0000001315007c0c */ /* 0x000fe4000bf46320 */
[----:B--2---:R-:W-:Y:S02]  /*0900*/  @P1 IADD3 R30, P5, R13, R30, RZ ;  /* 0x0000001e0d1e1210 */ /* 0x004fe40007fbe0ff */
[----:B------:R-:W-:Y:S01]  /*0910*/  @!P3 SHF.L.U32 R27, R10, 0x1, RZ ;  /* 0x000000010a1bb819 */ /* 0x000fe200000006ff */
[----:B------:R-:W2:Y:S01]  /*0920*/  @!P4 LDC.64 R12, c[0x0][0x230] ;  /* 0x00008c00ff0ccb82 */ /* 0x000ea20000000a00 */
[----:B------:R-:W-:Y:S02]  /*0930*/  ISETP.GT.U32.OR P2, PT, R54, 0x29f, P2 ;  /* 0x0000029f3600780c */ /* 0x000fe40001744470 */
[----:B------:R-:W-:Y:S02]  /*0940*/  @!P3 IADD3 R11, R11, R7, RZ ;  /* 0x000000070b0bb210 */ /* 0x000fe40007ffe0ff */
[----:B0-----:R-:W-:-:S02]  /*0950*/  @!P3 IADD3 R18, P6, R27, R16, RZ ;  /* 0x000000101b12b210 */ /* 0x001fc40007fde0ff */
[----:B------:R-:W-:Y:S01]  /*0960*/  @P1 IADD3.X R31, R26, R31, RZ, P5, !PT ;  /* 0x0000001f1a1f1210 */ /* 0x000fe20002ffe4ff */
[----:B------:R-:W0:Y:S01]  /*0970*/  @!P0 LDC.64 R6, c[0x0][0x288] ;  /* 0x0000a200ff068b82 */ /* 0x000e220000000a00 */
[----:B-1----:R-:W-:Y:S01]  /*0980*/  @!P4 IMAD R24, R19, R8, RZ ;  /* 0x000000081318c224 */ /* 0x002fe200078e02ff */
[----:B---3--:R-:W-:Y:S02]  /*0990*/  @!P3 IADD3 R16, P5, R27, R4, RZ ;  /* 0x000000041b10b210 */ /* 0x008fe40007fbe0ff */
[----:B------:R-:W-:Y:S01]  /*09a0*/  @!P3 SHF.L.U64.HI R22, R10, 0x1, R11 ;  /* 0x000000010a16b819 */ /* 0x000fe2000001020b */
[----:B------:R-:W-:Y:S01]  /*09b0*/  @!P4 IMAD R27, R20, R9, R24 ;  /* 0x00000009141bc224 */ /* 0x000fe200078e0218 */
[----:B------:R-:W-:Y:S02]  /*09c0*/  @!P4 MOV R24, R74 ;  /* 0x0000004a0018c202 */ /* 0x000fe40000000f00 */
[----:B------:R-:W1:Y:S01]  /*09d0*/  @!P4 LDC.64 R10, c[0x0][0x228] ;  /* 0x00008a00ff0acb82 */ /* 0x000e620000000a00 */
[----:B------:R-:W-:-:S03]  /*09e0*/  @!P4 MOV R25, R77 ;  /* 0x0000004d0019c202 */ /* 0x000fc60000000f00 */
[----:B------:R-:W-:-:S04]  /*09f0*/  @!P4 IMAD.WIDE.U32 R24, R20, R8, R24 ;  /* 0x000000081418c225 */ /* 0x000fc800078e0018 */
[----:B------:R-:W3:Y:S01]  /*0a00*/  @!P2 LDC.64 R8, c[0x0][0x288] ;  /* 0x0000a200ff08ab82 */ /* 0x000ee20000000a00 */
[C---:B------:R-:W-:Y:S01]  /*0a10*/  @!P3 IADD3.X R19, R22.reuse, R17, RZ, P6, !PT ;  /* 0x000000111613b210 */ /* 0x040fe200037fe4ff */
[----:B------:R-:W-:Y:S01]  /*0a20*/  HFMA2.MMA R4, -RZ, RZ, 0, 0 ;  /* 0x00000000ff047435 */ /* 0x000fe200000001ff */
[----:B------:R-:W-:Y:S01]  /*0a30*/  @!P3 IADD3.X R17, R22, R5, RZ, P5, !PT ;  /* 0x000000051611b210 */ /* 0x000fe20002ffe4ff */
[----:B------:R-:W-:Y:S01]  /*0a40*/  HFMA2.MMA R5, -RZ, RZ, 0, 0 ;  /* 0x00000000ff057435 */ /* 0x000fe200000001ff */
[----:B------:R-:W-:Y:S02]  /*0a50*/  @!P4 IADD3 R27, R25, R27, RZ ;  /* 0x0000001b191bc210 */ /* 0x000fe40007ffe0ff */
[C---:B------:R-:W-:Y:S02]  /*0a60*/  @!P4 SHF.L.U32 R25, R24.reuse, 0x1, RZ ;  /* 0x000000011819c819 */ /* 0x040fe400000006ff */
[----:B------:R-:W-:-:S03]  /*0a70*/  @!P4 SHF.L.U64.HI R20, R24, 0x1, R27 ;  /* 0x000000011814c819 */ /* 0x000fc6000001021b */
[----:B------:R4:W5:Y:S01]  /*0a80*/  @!P3 LDG.E R4, desc[UR12][R18.64] ;  /* 0x0000000c1204b981 */ /* 0x000962000c1e1900 */
[----:B------:R-:W-:-:S03]  /*0a90*/  IADD3 R22, R53, 0x100, RZ ;  /* 0x0000010035167810 */ /* 0x000fc60007ffe0ff */
[----:B------:R3:W5:Y:S01]  /*0aa0*/  @!P3 LDG.E R5, desc[UR12][R16.64] ;  /* 0x0000000c1005b981 */ /* 0x000762000c1e1900 */
[----:B--2---:R-:W-:Y:S01]  /*0ab0*/  @!P4 IADD3 R24, P3, R25, R12, RZ ;  /* 0x0000000c1918c210 */ /* 0x004fe20007f7e0ff */
[----:B0-----:R-:W-:Y:S01]  /*0ac0*/  @!P0 IMAD R26, R23, R6, RZ ;  /* 0x00000006171a8224 */ /* 0x001fe200078e02ff */
[----:B-1----:R-:W-:Y:S02]  /*0ad0*/  @!P4 IADD3 R10, P5, R25, R10, RZ ;  /* 0x0000000a190ac210 */ /* 0x002fe40007fbe0ff */
[----:B------:R-:W-:Y:S01]  /*0ae0*/  @!P4 IADD3.X R25, R20, R13, RZ, P3, !PT ;  /* 0x0000000d1419c210 */ /* 0x000fe20001ffe4ff */
[----:B----4-:R-:W0:Y:S01]  /*0af0*/  @!P0 LDC.64 R18, c[0x0][0x230] ;  /* 0x00008c00ff128b82 */ /* 0x010e220000000a00 */
[----:B------:R-:W-:Y:S02]  /*0b00*/  ISETP.GE.U32.AND P3, PT, R22, UR18, PT ;  /* 0x0000001216007c0c */ /* 0x000fe4000bf66070 */
[----:B------:R-:W-:Y:S01]  /*0b10*/  SHF.R.S32.HI R23, RZ, 0x1f, R22 ;  /* 0x0000001fff177819 */ /* 0x000fe20000011416 */
[----:B---3--:R-:W-:Y:S01]  /*0b20*/  @!P2 IMAD R21, R21, R8, RZ ;  /* 0x000000081515a224 */ /* 0x008fe200078e02ff */
[----:B------:R-:W-:Y:S01]  /*0b30*/  @!P0 MOV R12, R74 ;  /* 0x0000004a000c8202 */ /* 0x000fe20000000f00 */
[----:B------:R-:W-:Y:S01]  /*0b40*/  @!P0 IMAD R27, R15, R7, R26 ;  /* 0x000000070f1b8224 */ /* 0x000fe200078e021a */
[----:B------:R-:W-:Y:S01]  /*0b50*/  ISETP.GE.AND.EX P3, PT, R23, UR19, PT, P3 ;  /* 0x0000001317007c0c */ /* 0x000fe2000bf66330 */
[----:B------:R-:W1:Y:S01]  /*0b60*/  @!P2 LDC.64 R16, c[0x0][0x230] ;  /* 0x00008c00ff10ab82 */ /* 0x000e620000000a00 */
[----:B------:R-:W-:Y:S01]  /*0b70*/  @!P0 MOV R13, R77 ;  /* 0x0000004d000d8202 */ /* 0x000fe20000000f00 */
[----:B------:R-:W-:Y:S01]  /*0b80*/  @!P2 IMAD R29, R14, R9, R21 ;  /* 0x000000090e1da224 */ /* 0x000fe200078e0215 */
[----:B------:R-:W-:Y:S01]  /*0b90*/  @!P4 IADD3.X R11, R20, R11, RZ, P5, !PT ;  /* 0x0000000b140bc210 */ /* 0x000fe20002ffe4ff */
[----:B------:R2:W5:Y:S01]  /*0ba0*/  @!P4 LDG.E R37, desc[UR12][R24.64] ;  /* 0x0000000c1825c981 */ /* 0x000562000c1e1900 */
[----:B------:R-:W-:-:S02]  /*0bb0*/  ISETP.GT.U32.OR P3, PT, R54, 0x29f, P3 ;  /* 0x0000029f3600780c */ /* 0x000fc40001f64470 */
[----:B------:R-:W-:Y:S02]  /*0bc0*/  @!P2 MOV R20, R74 ;  /* 0x0000004a0014a202 */ /* 0x000fe40000000f00 */
[----:B------:R-:W-:Y:S01]  /*0bd0*/  @!P2 MOV R21, R77 ;  /* 0x0000004d0015a202 */ /* 0x000fe20000000f00 */
[----:B------:R-:W-:Y:S02]  /*0be0*/  @!P0 IMAD.WIDE.U32 R6, R15, R6, R12 ;  /* 0x000000060f068225 */ /* 0x000fe400078e000c */
[----:B------:R-:W3:Y:S01]  /*0bf0*/  @!P0 LDC.64 R12, c[0x0][0x228] ;  /* 0x00008a00ff0c8b82 */ /* 0x000ee20000000a00 */
[----:B------:R-:W-:Y:S01]  /*0c00*/  IADD3 R15, R53, 0x140, RZ ;  /* 0x00000140350f7810 */ /* 0x000fe20007ffe0ff */
[----:B------:R-:W-:Y:S01]  /*0c10*/  @!P2 IMAD.WIDE.U32 R20, R14, R8, R20 ;  /* 0x000000080e14a225 */ /* 0x000fe200078e0014 */
[----:B------:R-:W-:Y:S02]  /*0c20*/  HFMA2.MMA R14, -RZ, RZ, 0, 0 ;  /* 0x00000000ff0e7435 */ /* 0x000fe400000001ff */
[----:B------:R-:W-:-:S02]  /*0c30*/  ISETP.GE.U32.AND P5, PT, R15, UR18, PT ;  /* 0x000000120f007c0c */ /* 0x000fc4000bfa6070 */
[----:B--2---:R-:W-:Y:S01]  /*0c40*/  SHF.R.S32.HI R25, RZ, 0x1f, R15 ;  /* 0x0000001fff197819 */ /* 0x004fe2000001140f */
[----:B------:R-:W2:Y:S01]  /*0c50*/  @!P3 LDC.64 R8, c[0x0][0x288] ;  /* 0x0000a200ff08bb82 */ /* 0x000ea20000000a00 */
[----:B------:R-:W-:Y:S02]  /*0c60*/  @!P0 IADD3 R7, R7, R27, RZ ;  /* 0x0000001b07078210 */ /* 0x000fe40007ffe0ff */
[----:B------:R-:W-:Y:S02]  /*0c70*/  ISETP.GE.AND.EX P5, PT, R25, UR19, PT, P5 ;  /* 0x0000001319007c0c */ /* 0x000fe4000bfa6350 */
[----:B------:R4:W5:Y:S02]  /*0c80*/  @!P4 LDG.E R14, desc[UR12][R10.64] ;  /* 0x0000000c0a0ec981 */ /* 0x000964000c1e1900 */
[----:B------:R-:W-:Y:S02]  /*0c90*/  ISETP.GT.U32.OR P4, PT, R54, 0x29f, P5 ;  /* 0x0000029f3600780c */ /* 0x000fe40002f84470 */
[----:B------:R-:W-:-:S02]  /*0ca0*/  @!P0 SHF.L.U32 R27, R6, 0x1, RZ ;  /* 0x00000001061b8819 */ /* 0x000fc400000006ff */
[----:B------:R-:W-:Y:S02]  /*0cb0*/  @!P0 SHF.L.U64.HI R26, R6, 0x1, R7 ;  /* 0x00000001061a8819 */ /* 0x000fe40000010207 */
[----:B------:R-:W1:Y:S01]  /*0cc0*/  @!P2 LDC.64 R6, c[0x0][0x228] ;  /* 0x00008a00ff06ab82 */ /* 0x000e620000000a00 */
[C---:B0-----:R-:W-:Y:S02]  /*0cd0*/  @!P0 IADD3 R18, P6, R27.reuse, R18, RZ ;  /* 0x000000121b128210 */ /* 0x041fe40007fde0ff */
[----:B---3--:R-:W-:Y:S02]  /*0ce0*/  @!P0 IADD3 R12, P5, R27, R12, RZ ;  /* 0x0000000c1b0c8210 */ /* 0x008fe40007fbe0ff */
[----:B------:R-:W-:Y:S02]  /*0cf0*/  @!P2 IADD3 R21, R21, R29, RZ ;  /* 0x0000001d1515a210 */ /* 0x000fe40007ffe0ff */
[----:B------:R-:W-:Y:S01]  /*0d00*/  @!P0 IADD3.X R13, R26, R13, RZ, P5, !PT ;  /* 0x0000000d1a0d8210 */ /* 0x000fe20002ffe4ff */
[----:B----4-:R-:W0:Y:S01]  /*0d10*/  @!P4 LDC.64 R10, c[0x0][0x288] ;  /* 0x0000a200ff0acb82 */ /* 0x010e220000000a00 */
[----:B------:R-:W-:-:S02]  /*0d20*/  @!P2 SHF.L.U32 R33, R20, 0x1, RZ ;  /* 0x000000011421a819 */ /* 0x000fc400000006ff */
[----:B------:R-:W-:Y:S01]  /*0d30*/  @!P0 IADD3.X R19, R26, R19, RZ, P6, !PT ;  /* 0x000000131a138210 */ /* 0x000fe200037fe4ff */
[----:B------:R3:W5:Y:S01]  /*0d40*/  @!P0 LDG.E R43, desc[UR12][R12.64] ;  /* 0x0000000c0c2b8981 */ /* 0x000762000c1e1900 */
[----:B------:R-:W-:Y:S01]  /*0d50*/  IADD3 R27, R53, 0xa0, RZ ;  /* 0x000000a0351b7810 */ /* 0x000fe20007ffe0ff */
[----:B--2---:R-:W-:Y:S01]  /*0d60*/  @!P3 IMAD R23, R23, R8, RZ ;  /* 0x000000081717b224 */ /* 0x004fe200078e02ff */
[----:B------:R-:W-:Y:S01]  /*0d70*/  @!P2 SHF.L.U64.HI R24, R20, 0x1, R21 ;  /* 0x000000011418a819 */ /* 0x000fe20000010215 */
[----:B------:R0:W5:Y:S01]  /*0d80*/  @!P0 LDG.E R44, desc[UR12][R18.64] ;  /* 0x0000000c122c8981 */ /* 0x000162000c1e1900 */
[----:B-1----:R-:W-:Y:S01]  /*0d90*/  @!P2 IADD3 R28, P6, R33, R16, RZ ;  /* 0x00000010211ca210 */ /* 0x002fe20007fde0ff */
[----:B------:R-:W1:Y:S01]  /*0da0*/  @!P3 LDC.64 R20, c[0x0][0x230] ;  /* 0x00008c00ff14bb82 */ /* 0x000e620000000a00 */
[----:B------:R-:W-:Y:S02]  /*0db0*/  ISETP.GE.U32.AND P0, PT, R27, UR18, PT ;  /* 0x000000121b007c0c */ /* 0x000fe4000bf06070 */
[----:B---3--:R-:W-:-:S02]  /*0dc0*/  @!P3 MOV R12, R74 ;  /* 0x0000004a000cb202 */ /* 0x008fc40000000f00 */
[----:B------:R-:W-:Y:S02]  /*0dd0*/  @!P3 MOV R13, R77 ;  /* 0x0000004d000db202 */ /* 0x000fe40000000f00 */
[----:B------:R-:W-:Y:S02]  /*0de0*/  SHF.R.S32.HI R35, RZ, 0x1f, R27 ;  /* 0x0000001fff237819 */ /* 0x000fe4000001141b */
[----:B------:R-:W-:Y:S01]  /*0df0*/  @!P2 IADD3.X R29, R24, R17, RZ, P6, !PT ;  /* 0x00000011181da210 */ /* 0x000fe200037fe4ff */
[C---:B------:R-:W-:Y:S01]  /*0e00*/  @!P3 IMAD R17, R22.reuse, R9, R23 ;  /* 0x000000091611b224 */ /* 0x040fe200078e0217 */
[----:B------:R-:W-:Y:S01]  /*0e10*/  ISETP.GE.AND.EX P0, PT, R35, UR19, PT, P0 ;  /* 0x0000001323007c0c */ /* 0x000fe2000bf06300 */
[----:B------:R-:W-:Y:S01]  /*0e20*/  @!P3 IMAD.WIDE.U32 R22, R22, R8, R12 ;  /* 0x000000081616b225 */ /* 0x000fe200078e000c */
[----:B------:R-:W-:Y:S01]  /*0e30*/  @!P2 IADD3 R16, P5, R33, R6, RZ ;  /* 0x000000062110a210 */ /* 0x000fe20007fbe0ff */
[----:B------:R-:W2:Y:S01]  /*0e40*/  @!P3 LDC.64 R8, c[0x0][0x228] ;  /* 0x00008a00ff08bb82 */ /* 0x000ea20000000a00 */
[----:B------:R-:W-:Y:S01]  /*0e50*/  ISETP.GT.U32.OR P0, PT, R54, 0x29f, P0 ;  /* 0x0000029f3600780c */ /* 0x000fe20000704470 */
[----:B------:R3:W5:Y:S01]  /*0e60*/  @!P2 LDG.E R45, desc[UR12][R28.64] ;  /* 0x0000000c1c2da981 */ /* 0x000762000c1e1900 */
[----:B------:R-:W-:-:S02]  /*0e70*/  @!P3 IADD3 R13, R23, R17, RZ ;  /* 0x00000011170db210 */ /* 0x000fc40007ffe0ff */
[----:B------:R-:W-:Y:S02]  /*0e80*/  @!P2 IADD3.X R17, R24, R7, RZ, P5, !PT ;  /* 0x000000071811a210 */ /* 0x000fe40002ffe4ff */
[----:B------:R-:W-:Y:S01]  /*0e90*/  IADD3 R23, R53, 0x120, RZ ;  /* 0x0000012035177810 */ /* 0x000fe20007ffe0ff */
[----:B------:R-:W4:Y:S01]  /*0ea0*/  @!P4 LDC.64 R6, c[0x0][0x230] ;  /* 0x00008c00ff06cb82 */ /* 0x000f220000000a00 */
[C---:B------:R-:W-:Y:S01]  /*0eb0*/  @!P3 SHF.L.U32 R33, R22.reuse, 0x1, RZ ;  /* 0x000000011621b819 */ /* 0x040fe200000006ff */
[----:B------:R3:W5:Y:S01]  /*0ec0*/  @!P2 LDG.E R42, desc[UR12][R16.64] ;  /* 0x0000000c102aa981 */ /* 0x000762000c1e1900 */
[----:B------:R-:W-:Y:S01]  /*0ed0*/  @!P3 SHF.L.U64.HI R22, R22, 0x1, R13 ;  /* 0x000000011616b819 */ /* 0x000fe2000001020d */
[----:B0-----:R-:W-:Y:S01]  /*0ee0*/  @!P4 IMAD R18, R25, R10, RZ ;  /* 0x0000000a1912c224 */ /* 0x001fe200078e02ff */
[----:B------:R-:W-:Y:S02]  /*0ef0*/  ISETP.GE.U32.AND P2, PT, R23, UR18, PT ;  /* 0x0000001217007c0c */ /* 0x000fe4000bf46070 */
[----:B---3--:R-:W-:Y:S01]  /*0f00*/  SHF.R.S32.HI R29, RZ, 0x1f, R23 ;  /* 0x0000001fff1d7819 */ /* 0x008fe20000011417 */
[----:B------:R-:W0:Y:S01]  /*0f10*/  @!P4 LDC.64 R12, c[0x0][0x228] ;  /* 0x00008a00ff0ccb82 */ /* 0x000e220000000a00 */
[----:B------:R-:W-:-:S02]  /*0f20*/  @!P4 IMAD R25, R15, R11, R18 ;  /* 0x0000000b0f19c224 */ /* 0x000fc400078e0212 */
[----:B------:R-:W-:Y:S02]  /*0f30*/  ISETP.GE.AND.EX P2, PT, R29, UR19, PT, P2 ;  /* 0x000000131d007c0c */ /* 0x000fe4000bf46320 */
[----:B------:R-:W-:Y:S02]  /*0f40*/  @!P4 MOV R16, R74 ;  /* 0x0000004a0010c202 */ /* 0x000fe40000000f00 */
[----:B------:R-:W-:Y:S01]  /*0f50*/  @!P4 MOV R17, R77 ;  /* 0x0000004d0011c202 */ /* 0x000fe20000000f00 */
[----:B------:R-:W3:Y:S01]  /*0f60*/  @!P0 LDC.64 R18, c[0x0][0x288] ;  /* 0x0000a200ff128b82 */ /* 0x000ee20000000a00 */
[----:B-1----:R-:W-:Y:S02]  /*0f70*/  @!P3 IADD3 R20, P5, R33, R20, RZ ;  /* 0x000000142114b210 */ /* 0x002fe40007fbe0ff */
[----:B------:R-:W-:Y:S01]  /*0f80*/  ISETP.GT.U32.OR P2, PT, R54, 0x29f, P2 ;  /* 0x0000029f3600780c */ /* 0x000fe20001744470 */
[----:B------:R-:W-:Y:S01]  /*0f90*/  @!P4 IMAD.WIDE.U32 R10, R15, R10, R16 ;  /* 0x0000000a0f0ac225 */ /* 0x000fe200078e0010 */
[----:B------:R-:W-:-:S02]  /*0fa0*/  @!P3 IADD3.X R21, R22, R21, RZ, P5, !PT ;  /* 0x000000151615b210 */ /* 0x000fc40002ffe4ff */
[----:B--2---:R-:W-:Y:S02]  /*0fb0*/  @!P3 IADD3 R24, P5, R33, R8, RZ ;  /* 0x000000082118b210 */ /* 0x004fe40007fbe0ff */
[----:B------:R-:W-:Y:S01]  /*0fc0*/  @!P4 IADD3 R11, R11, R25, RZ ;  /* 0x000000190b0bc210 */ /* 0x000fe20007ffe0ff */
[----:B------:R1:W5:Y:S01]  /*0fd0*/  @!P3 LDG.E R40, desc[UR12][R20.64] ;  /* 0x0000000c1428b981 */ /* 0x000362000c1e1900 */
[----:B------:R-:W-:Y:S02]  /*0fe0*/  @!P3 IADD3.X R25, R22, R9, RZ, P5, !PT ;  /* 0x000000091619b210 */ /* 0x000fe40002ffe4ff */
[C---:B------:R-:W-:Y:S02]  /*0ff0*/  @!P4 SHF.L.U32 R9, R10.reuse, 0x1, RZ ;  /* 0x000000010a09c819 */ /* 0x040fe400000006ff */
[----:B------:R-:W-:Y:S01]  /*1000*/  @!P4 SHF.L.U64.HI R16, R10, 0x1, R11 ;  /* 0x000000010a10c819 */ /* 0x000fe2000001020b */
[----:B------:R2:W5:Y:S01]  /*1010*/  @!P3 LDG.E R39, desc[UR12][R24.64] ;  /* 0x0000000c1827b981 */ /* 0x000562000c1e1900 */
[----:B------:R-:W-:Y:S01]  /*1020*/  IADD3 R17, R53, 0x1a0, RZ ;  /* 0x000001a035117810 */ /* 0x000fe20007ffe0ff */
[----:B------:R-:W3:Y:S01]  /*1030*/  @!P2 LDC.64 R10, c[0x0][0x288] ;  /* 0x0000a200ff0aab82 */ /* 0x000ee20000000a00 */
[----:B----4-:R-:W-:-:S02]  /*1040*/  @!P4 IADD3 R6, P6, R9, R6, RZ ;  /* 0x000000060906c210 */ /* 0x010fc40007fde0ff */
[----:B0-----:R-:W-:Y:S02]  /*1050*/  @!P4 IADD3 R12, P5, R9, R12, RZ ;  /* 0x0000000c090cc210 */ /* 0x001fe40007fbe0ff */
[----:B------:R-:W-:Y:S02]  /*1060*/  ISETP.GE.U32.AND P3, PT, R17, UR18, PT ;  /* 0x0000001211007c0c */ /* 0x000fe4000bf66070 */
[----:B------:R-:W-:Y:S01]  /*1070*/  SHF.R.S32.HI R33, RZ, 0x1f, R17 ;  /* 0x0000001fff217819 */ /* 0x000fe20000011411 */
[----:B-1----:R-:W0:Y:S01]  /*1080*/  @!P0 LDC.64 R20, c[0x0][0x230] ;  /* 0x00008c00ff148b82 */ /* 0x002e220000000a00 */
[----:B------:R-:W-:Y:S02]  /*1090*/  @!P4 IADD3.X R7, R16, R7, RZ, P6, !PT ;  /* 0x000000071007c210 */ /* 0x000fe400037fe4ff */
[----:B------:R-:W-:-:S05]  /*10a0*/  ISETP.GE.AND.EX P3, PT, R33, UR19, PT, P3 ;  /* 0x0000001321007c0c */ /* 0x000fca000bf66330 */
[----:B------:R-:W1:Y:S01]  /*10b0*/  @!P0 LDC.64 R8, c[0x0][0x228] ;  /* 0x00008a00ff088b82 */ /* 0x000e620000000a00 */
[----:B------:R-:W-:Y:S01]  /*10c0*/  @!P4 IADD3.X R13, R16, R13, RZ, P5, !PT ;  /* 0x0000000d100dc210 */ /* 0x000fe20002ffe4ff */
[----:B------:R-:W-:Y:S01]  /*10d0*/  HFMA2.MMA R16, -RZ, RZ, 0, 0 ;  /* 0x00000000ff107435 */ /* 0x000fe200000001ff */
[----:B--2---:R-:W-:Y:S01]  /*10e0*/  @!P0 MOV R24, R74 ;  /* 0x0000004a00188202 */ /* 0x004fe20000000f00 */
[-C--:B---3--:R-:W-:Y:S01]  /*10f0*/  @!P0 IMAD R22, R35, R18.reuse, RZ ;  /* 0x0000001223168224 */ /* 0x088fe200078e02ff */
[----:B------:R-:W-:Y:S01]  /*1100*/  @!P0 MOV R25, R77 ;  /* 0x0000004d00198202 */ /* 0x000fe20000000f00 */
[----:B------:R2:W5:Y:S01]  /*1110*/  @!P4 LDG.E R36, desc[UR12][R6.64] ;  /* 0x0000000c0624c981 */ /* 0x000562000c1e1900 */
[----:B------:R-:W-:Y:S01]  /*1120*/  ISETP.GT.U32.OR P3, PT, R54, 0x29f, P3 ;  /* 0x0000029f3600780c */ /* 0x000fe20001f64470 */
[C---:B------:R-:W-:Y:S01]  /*1130*/  @!P0 IMAD R19, R27.reuse, R19, R22 ;  /* 0x000000131b138224 */ /* 0x040fe200078e0216 */
[----:B------:R-:W3:Y:S01]  /*1140*/  @!P2 LDC.64 R56, c[0x0][0x228] ;  /* 0x00008a00ff38ab82 */ /* 0x000ee20000000a00 */
[----:B------:R-:W-:Y:S01]  /*1150*/  @!P0 IMAD.WIDE.U32 R24, R27, R18, R24 ;  /* 0x000000121b188225 */ /* 0x000fe200078e0018 */
[----:B------:R-:W-:Y:S01]  /*1160*/  IADD3 R15, R53, 0x1c0, RZ ;  /* 0x000001c0350f7810 */ /* 0x000fe20007ffe0ff */
[----:B------:R4:W5:Y:S05]  /*1170*/  @!P4 LDG.E R16, desc[UR12][R12.64] ;  /* 0x0000000c0c10c981 */ /* 0x00096a000c1e1900 */
[----:B------:R-:W3:Y:S01]  /*1180*/  @!P2 LDC.64 R26, c[0x0][0x230] ;  /* 0x00008c00ff1aab82 */ /* 0x000ee20000000a00 */
[----:B------:R-:W-:-:S02]  /*1190*/  @!P0 IADD3 R19, R25, R19, RZ ;  /* 0x0000001319138210 */ /* 0x000fc40007ffe0ff */
[----:B------:R-:W-:Y:S02]  /*11a0*/  ISETP.GE.U32.AND P4, PT, R15, UR18, PT ;  /* 0x000000120f007c0c */ /* 0x000fe4000bf86070 */
[----:B--2---:R-:W-:Y:S02]  /*11b0*/  SHF.R.S32.HI R7, RZ, 0x1f, R15 ;  /* 0x0000001fff077819 */ /* 0x004fe4000001140f */
[C---:B------:R-:W-:Y:S01]  /*11c0*/  @!P0 SHF.L.U32 R25, R24.reuse, 0x1, RZ ;  /* 0x0000000118198819 */ /* 0x040fe200000006ff */
[----:B------:R-:W-:Y:S01]  /*11d0*/  @!P2 IMAD R22, R29, R10, RZ ;  /* 0x0000000a1d16a224 */ /* 0x000fe200078e02ff */
[----:B------:R-:W-:Y:S02]  /*11e0*/  @!P0 SHF.L.U64.HI R24, R24, 0x1, R19 ;  /* 0x0000000118188819 */ /* 0x000fe40000010213 */
[----:B------:R-:W-:Y:S01]  /*11f0*/  ISETP.GE.AND.EX P4, PT, R7, UR19, PT, P4 ;  /* 0x0000001307007c0c */ /* 0x000fe2000bf86340 */
[----:B------:R-:W2:Y:S01]  /*1200*/  @!P3 LDC.64 R18, c[0x0][0x288] ;  /* 0x0000a200ff12bb82 */ /* 0x000ea20000000a00 */
[----:B----4-:R-:W-:-:S02]  /*1210*/  @!P2 MOV R12, R74 ;  /* 0x0000004a000ca202 */ /* 0x010fc40000000f00 */
        /* <DEDUP_REMOVED lines=14> */
[----:B---3--:R-:W-:Y:S01]  /*1300*/  @!P2 IADD3 R26, P0, R23, R26, RZ ;  /* 0x0000001a171aa210 */ /* 0x008fe20007f1e0ff */
[----:B------:R-:W3:Y:S03]  /*1310*/  @!P4 LDC.64 R10, c[0x0][0x288] ;  /* 0x0000a200ff0acb82 */ /* 0x000ee60000000a00 */
[----:B------:R-:W-:-:S02]  /*1320*/  @!P2 IADD3.X R27, R6, R27, RZ, P0, !PT ;  /* 0x0000001b061ba210 */ /* 0x000fc400007fe4ff */
[----:B------:R-:W-:Y:S02]  /*1330*/  ISETP.GE.U32.AND P0, PT, R52, UR18, PT ;  /* 0x0000001234007c0c */ /* 0x000fe4000bf06070 */
[----:B-1----:R-:W-:Y:S01]  /*1340*/  SHF.R.S32.HI R9, RZ, 0x1f, R52 ;  /* 0x0000001fff097819 */ /* 0x002fe20000011434 */
[----:B--2---:R-:W-:Y:S01]  /*1350*/  @!P3 IMAD R22, R33, R18, RZ ;  /* 0x000000122116b224 */ /* 0x004fe200078e02ff */
        /* <DEDUP_REMOVED lines=9> */
[----:B------:R-:W2:Y:S03]  /*13f0*/  @!P4 LDC.64 R20, c[0x0][0x228] ;  /* 0x00008a00ff14cb82 */ /* 0x000ea60000000a00 */
[----:B------:R-:W-:Y:S02]  /*1400*/  @!P3 IADD3 R19, R19, R23, RZ ;  /* 0x000000171313b210 */ /* 0x000fe40007ffe0ff */
[----:B------:R-:W-:Y:S02]  /*1410*/  @!P3 SHF.L.U32 R17, R18, 0x1, RZ ;  /* 0x000000011211b819 */ /* 0x000fe400000006ff */
[----:B------:R-:W-:Y:S01]  /*1420*/  @!P2 IADD3.X R57, R6, R57, RZ, P5, !PT ;  /* 0x000000390639a210 */ /* 0x000fe20002ffe4ff */
[----:B------:R-:W4:Y:S01]  /*1430*/  @!P4 LDC.64 R22, c[0x0][0x230] ;  /* 0x00008c00ff16cb82 */ /* 0x000f220000000a00 */
[----:B------:R-:W-:Y:S01]  /*1440*/  @!P3 SHF.L.U64.HI R6, R18, 0x1, R19 ;  /* 0x000000011206b819 */ /* 0x000fe20000010213 */
[----:B---3--:R-:W-:Y:S01]  /*1450*/  @!P4 IMAD R8, R7, R10, RZ ;  /* 0x0000000a0708c224 */ /* 0x008fe200078e02ff */
        /* <DEDUP_REMOVED lines=8> */
[----:B------:R-:W-:Y:S02]  /*14e0*/  SHF.R.S32.HI R11, RZ, 0x1f, R51 ;  /* 0x0000001fff0b7819 */ /* 0x000fe40000011433 */
[----:B------:R-:W-:Y:S02]  /*14f0*/  ISETP.GE.U32.AND P2, PT, R51, UR18, PT ;  /* 0x0000001233007c0c */ /* 0x000fe4000bf46070 */
[----:B------:R-:W-:-:S02]  /*1500*/  @!P4 IADD3 R15, R29, R13, RZ ;  /* 0x0000000d1d0fc210 */ /* 0x000fc40007ffe0ff */
[C---:B------:R-:W-:Y:S02]  /*1510*/  @!P4 SHF.L.U32 R13, R28.reuse, 0x1, RZ ;  /* 0x000000011c0dc819 */ /* 0x040fe400000006ff */
[----:B------:R-:W-:Y:S01]  /*1520*/  ISETP.GE.AND.EX P2, PT, R11, UR19, PT, P2 ;  /* 0x000000130b007c0c */ /* 0x000fe2000bf46320 */
[----:B------:R-:W-:Y:S01]  /*1530*/  HFMA2.MMA R10, -RZ, RZ, 0, 0 ;  /* 0x00000000ff0a7435 */ /* 0x000fe200000001ff */
[----:B------:R-:W-:Y:S02]  /*1540*/  @!P4 SHF.L.U64.HI R28, R28, 0x1, R15 ;  /* 0x000000011c1cc819 */ /* 0x000fe4000001020f */
[----:B--2---:R-:W-:Y:S02]  /*1550*/  @!P4 IADD3 R20, P6, R13, R20, RZ ;  /* 0x000000140d14c210 */ /* 0x004fe40007fde0ff */
[----:B------:R-:W-:Y:S02]  /*1560*/  ISETP.GT.U32.OR P2, PT, R54, 0x29f, P2 ;  /* 0x0000029f3600780c */ /* 0x000fe40001744470 */
[----:B-1----:R-:W-:-:S02]  /*1570*/  @!P3 IADD3 R26, P5, R17, R24, RZ ;  /* 0x00000018111ab210 */ /* 0x002fc40007fbe0ff */
[----:B------:R-:W-:Y:S02]  /*1580*/  @!P4 IADD3.X R21, R28, R21, RZ, P6, !PT ;  /* 0x000000151c15c210 */ /* 0x000fe400037fe4ff */
[----:B------:R-:W-:Y:S02]  /*1590*/  @!P3 IADD3.X R27, R6, R25, RZ, P5, !PT ;  /* 0x00000019061bb210 */ /* 0x000fe40002ffe4ff */
[----:B----4-:R-:W-:Y:S01]  /*15a0*/  @!P4 IADD3 R22, P5, R13, R22, RZ ;  /* 0x000000160d16c210 */ /* 0x010fe20007fbe0ff */
[----:B------:R1:W5:Y:S01]  /*15b0*/  @!P4 LDG.E R10, desc[UR12][R20.64] ;  /* 0x0000000c140ac981 */ /* 0x000362000c1e1900 */
[----:B0-----:R-:W-:Y:S01]  /*15c0*/  @!P0 IMAD R13, R9, R18, RZ ;  /* 0x00000012090d8224 */ /* 0x001fe200078e02ff */
[----:B------:R-:W0:Y:S01]  /*15d0*/  @!P0 LDC.64 R24, c[0x0][0x230] ;  /* 0x00008c00ff188b82 */ /* 0x000e220000000a00 */
[----:B------:R-:W-:Y:S01]  /*15e0*/  @!P4 IADD3.X R23, R28, R23, RZ, P5, !PT ;  /* 0x000000171c17c210 */ /* 0x000fe20002ffe4ff */
[----:B------:R-:W-:Y:S01]  /*15f0*/  HFMA2.MMA R6, -RZ, RZ, 0, 0 ;  /* 0x00000000ff067435 */ /* 0x000fe200000001ff */
[----:B------:R-:W-:Y:S01]  /*1600*/  @!P0 IMAD R17, R52, R19, R13 ;  /* 0x0000001334118224 */ /* 0x000fe200078e020d */
[----:B-1----:R-:W-:-:S04]  /*1610*/  @!P0 MOV R20, R74 ;  /* 0x0000004a00148202 */ /* 0x002fc80000000f00 */
[----:B------:R-:W1:Y:S01]  /*1620*/  @!P2 LDC.64 R28, c[0x0][0x288] ;  /* 0x0000a200ff1cab82 */ /* 0x000e620000000a00 */
[----:B------:R-:W-:Y:S01]  /*1630*/  @!P0 MOV R21, R77 ;  /* 0x0000004d00158202 */ /* 0x000fe20000000f00 */
[----:B------:R-:W-:Y:S01]  /*1640*/  UIMAD.WIDE UR10, UR5, 0x8, UR10 ;  /* 0x00000008050a78a5 */ /* 0x000fe2000f8e020a */
[----:B------:R-:W-:Y:S01]  /*1650*/  HFMA2.MMA R12, -RZ, RZ, 0, 0 ;  /* 0x00000000ff0c7435 */ /* 0x000fe200000001ff */
[----:B------:R2:W5:Y:S01]  /*1660*/  @!P3 LDG.E R6, desc[UR12][R26.64] ;  /* 0x0000000c1a06b981 */ /* 0x000562000c1e1900 */
[----:B------:R-:W-:Y:S01]  /*1670*/  @!P0 IMAD.WIDE.U32 R18, R52, R18, R20 ;  /* 0x0000001234128225 */ /* 0x000fe200078e0014 */
[----:B------:R-:W-:Y:S02]  /*1680*/  MOV R8, RZ ;  /* 0x000000ff00087202 */ /* 0x000fe40000000f00 */
[----:B------:R-:W3:Y:S02]  /*1690*/  @!P2 LDC.64 R20, c[0x0][0x230] ;  /* 0x00008c00ff14ab82 */ /* 0x000ee40000000a00 */
[----:B------:R-:W-:-:S02]  /*16a0*/  @!P0 IADD3 R19, R19, R17, RZ ;  /* 0x0000001113138210 */ /* 0x000fc40007ffe0ff */
[C---:B------:R-:W-:Y:S01]  /*16b0*/  @!P0 SHF.L.U32 R67, R18.reuse, 0x1, RZ ;  /* 0x0000000112438819 */ /* 0x040fe200000006ff */
[----:B------:R-:W5:Y:S01]  /*16c0*/  @!P3 LDG.E R12, desc[UR12][R34.64] ;  /* 0x0000000c220cb981 */ /* 0x000f62000c1e1900 */
[----:B------:R-:W-:Y:S02]  /*16d0*/  @!P0 SHF.L.U64.HI R58, R18, 0x1, R19 ;  /* 0x00000001123a8819 */ /* 0x000fe40000010213 */
[----:B--2---:R-:W2:Y:S01]  /*16e0*/  @!P0 LDC.64 R26, c[0x0][0x228] ;  /* 0x00008a00ff1a8b82 */ /* 0x004ea20000000a00 */
[----:B------:R-:W-:Y:S01]  /*16f0*/  MOV R18, UR10 ;  /* 0x0000000a00127c02 */ /* 0x000fe20008000f00 */
[----:B------:R4:W5:Y:S01]  /*1700*/  @!P4 LDG.E R8, desc[UR12][R22.64] ;  /* 0x0000000c1608c981 */ /* 0x000962000c1e1900 */
[----:B------:R-:W-:Y:S02]  /*1710*/  MOV R19, UR11 ;  /* 0x0000000b00137c02 */ /* 0x000fe40008000f00 */
[----:B------:R-:W-:Y:S02]  /*1720*/  SHF.R.S32.HI R13, RZ, 0x1f, R50 ;  /* 0x0000001fff0d7819 */ /* 0x000fe40000011432 */
[----:B------:R-:W-:-:S02]  /*1730*/  ISETP.GE.U32.AND P5, PT, R50, UR18, PT ;  /* 0x0000001232007c0c */ /* 0x000fc4000bfa6070 */
[----:B------:R-:W3:Y:S01]  /*1740*/  LDG.E.64 R18, desc[UR12][R18.64] ;  /* 0x0000000c12127981 */ /* 0x000ee2000c1e1b00 */
[----:B------:R-:W-:Y:S02]  /*1750*/  SHF.R.S32.HI R15, RZ, 0x1f, R49 ;  /* 0x0000001fff0f7819 */ /* 0x000fe40000011431 */
[----:B------:R-:W-:Y:S01]  /*1760*/  ISETP.GE.U32.AND P3, PT, R49, UR18, PT ;  /* 0x0000001231007c0c */ /* 0x000fe2000bf66070 */
[----:B----4-:R-:W4:Y:S01]  /*1770*/  @!P2 LDC.64 R22, c[0x0][0x228] ;  /* 0x00008a00ff16ab82 */ /* 0x010f220000000a00 */
[----:B------:R-:W-:Y:S02]  /*1780*/  IADD3 R34, R53, 0x1e0, RZ ;  /* 0x000001e035227810 */ /* 0x000fe40007ffe0ff */
[----:B------:R-:W-:Y:S02]  /*1790*/  ISETP.GE.AND.EX P5, PT, R13, UR19, PT, P5 ;  /* 0x000000130d007c0c */ /* 0x000fe4000bfa6350 */
[----:B------:R-:W-:Y:S02]  /*17a0*/  ISETP.GE.AND.EX P3, PT, R15, UR19, PT, P3 ;  /* 0x000000130f007c0c */ /* 0x000fe4000bf66330 */
[----:B0-----:R-:W-:Y:S01]  /*17b0*/  @!P0 IADD3 R60, P6, R67, R24, RZ ;  /* 0x00000018433c8210 */ /* 0x001fe20007fde0ff */
[----:B-1----:R-:W-:Y:S01]  /*17c0*/  @!P2 IMAD R24, R11, R28, RZ ;  /* 0x0000001c0b18a224 */ /* 0x002fe200078e02ff */
[----:B------:R-:W-:-:S02]  /*17d0*/  ISETP.GE.U32.AND P4, PT, R34, UR18, PT ;  /* 0x0000001222007c0c */ /* 0x000fc4000bf86070 */
[----:B------:R-:W-:Y:S02]  /*17e0*/  SHF.R.S32.HI R17, RZ, 0x1f, R34 ;  /* 0x0000001fff117819 */ /* 0x000fe40000011422 */
[C---:B------:R-:W-:Y:S01]  /*17f0*/  ISETP.GT.U32.OR P5, PT, R54.reuse, 0x29f, P5 ;  /* 0x0000029f3600780c */ /* 0x040fe20002fa4470 */
[----:B------:R-:W-:Y:S01]  /*1800*/  @!P2 IMAD R33, R51, R29, R24 ;  /* 0x0000001d3321a224 */ /* 0x000fe200078e0218 */
[----:B------:R-:W-:Y:S02]  /*1810*/  ISETP.GT.U32.OR P3, PT, R54, 0x29f, P3 ;  /* 0x0000029f3600780c */ /* 0x000fe40001f64470 */
[----:B------:R-:W-:Y:S02]  /*1820*/  ISETP.GE.AND.EX P4, PT, R17, UR19, PT, P4 ;  /* 0x0000001311007c0c */ /* 0x000fe4000bf86340 */
[----:B------:R-:W-:Y:S02]  /*1830*/  @!P0 IADD3.X R61, R58, R25, RZ, P6, !PT ;  /* 0x000000193a3d8210 */ /* 0x000fe400037fe4ff */
[----:B------:R-:W-:-:S02]  /*1840*/  @!P2 MOV R24, R74 ;  /* 0x0000004a0018a202 */ /* 0x000fc40000000f00 */
[----:B------:R-:W-:Y:S02]  /*1850*/  @!P2 MOV R25, R77 ;  /* 0x0000004d0019a202 */ /* 0x000fe40000000f00 */
[----:B------:R-:W-:Y:S02]  /*1860*/  ISETP.GT.U32.OR P4, PT, R54, 0x29f, P4 ;  /* 0x0000029f3600780c */ /* 0x000fe40002784470 */
[----:B--2---:R-:W-:Y:S01]  /*1870*/  @!P0 IADD3 R66, P6, R67, R26, RZ ;  /* 0x0000001a43428210 */ /* 0x004fe20007fde0ff */
[----:B------:R-:W-:Y:S02]  /*1880*/  @!P2 IMAD.WIDE.U32 R28, R51, R28, R24 ;  /* 0x0000001c331ca225 */ /* 0x000fe400078e0018 */
[----:B------:R-:W0:Y:S01]  /*1890*/  @!P5 LDC.64 R24, c[0x0][0x288] ;  /* 0x0000a200ff18db82 */ /* 0x000e220000000a00 */
[----:B------:R-:W-:Y:S02]  /*18a0*/  @!P0 IADD3.X R67, R58, R27, RZ, P6, !PT ;  /* 0x0000001b3a438210 */ /* 0x000fe400037fe4ff */
[----:B------:R-:W-:-:S05]  /*18b0*/  @!P2 IADD3 R29, R29, R33, RZ ;  /* 0x000000211d1da210 */ /* 0x000fca0007ffe0ff */
[----:B------:R-:W1:Y:S01]  /*18c0*/  @!P3 LDC.64 R26, c[0x0][0x288] ;  /* 0x0000a200ff1abb82 */ /* 0x000e620000000a00 */
[C---:B------:R-:W-:Y:S02]  /*18d0*/  @!P2 SHF.L.U32 R65, R28.reuse, 0x1, RZ ;  /* 0x000000011c41a819 */ /* 0x040fe400000006ff */
[----:B------:R-:W-:-:S05]  /*18e0*/  @!P2 SHF.L.U64.HI R68, R28, 0x1, R29 ;  /* 0x000000011c44a819 */ /* 0x000fca000001021d */
[----:B------:R-:W2:Y:S01]  /*18f0*/  @!P4 LDC.64 R28, c[0x0][0x288] ;  /* 0x0000a200ff1ccb82 */ /* 0x000ea20000000a00 */
[----:B------:R-:W-:Y:S02]  /*1900*/  CS2R R56, SRZ ;  /* 0x0000000000387805 */ /* 0x000fe4000001ff00 */
[----:B---3--:R-:W-:Y:S02]  /*1910*/  @!P2 IADD3 R62, P6, R65, R20, RZ ;  /* 0x00000014413ea210 */ /* 0x008fe40007fde0ff */
[----:B------:R-:W-:Y:S02]  /*1920*/  CS2R R58, SRZ ;  /* 0x00000000003a7805 */ /* 0x000fe4000001ff00 */
[----:B------:R-:W-:Y:S01]  /*1930*/  @!P2 IADD3.X R63, R68, R21, RZ, P6, !PT ;  /* 0x00000015443fa210 */ /* 0x000fe200037fe4ff */
[----:B------:R3:W5:Y:S01]  /*1940*/  @!P0 LDG.E R56, desc[UR12][R60.64] ;  /* 0x0000000c3c388981 */ /* 0x000762000c1e1900 */
[----:B0-----:R-:W-:Y:S01]  /*1950*/  @!P5 IMAD R33, R13, R24, RZ ;  /* 0x000000180d21d224 */ /* 0x001fe200078e02ff */
[----:B------:R-:W0:Y:S02]  /*1960*/  @!P5 LDC.64 R20, c[0x0][0x230] ;  /* 0x00008c00ff14db82 */ /* 0x000e240000000a00 */
[----:B------:R1:W5:Y:S01]  /*1970*/  @!P0 LDG.E R57, desc[UR12][R66.64] ;  /* 0x0000000c42398981 */ /* 0x000362000c1e1900 */
[----:B----4-:R-:W-:-:S03]  /*1980*/  @!P2 IADD3 R64, P0, R65, R22, RZ ;  /* 0x000000164140a210 */ /* 0x010fc60007f1e0ff */
[----:B------:R4:W5:Y:S01]  /*1990*/  @P1 LDG.E R58, desc[UR12][R30.64] ;  /* 0x0000000c1e3a1981 */ /* 0x000962000c1e1900 */
[----:B------:R-:W-:-:S03]  /*19a0*/  @!P2 IADD3.X R65, R68, R23, RZ, P0, !PT ;  /* 0x000000174441a210 */ /* 0x000fc600007fe4ff */
[----:B------:R2:W5:Y:S01]  /*19b0*/  @!P2 LDG.E R59, desc[UR12][R62.64] ;  /* 0x0000000c3e3ba981 */ /* 0x000562000c1e1900 */
[----:B---3--:R-:W-:Y:S01]  /*19c0*/  HFMA2.MMA R60, -RZ, RZ, 0, 0 ;  /* 0x00000000ff3c7435 */ /* 0x008fe200000001ff */
[----:B-1----:R-:W-:Y:S01]  /*19d0*/  @!P3 IMAD R66, R15, R26, RZ ;  /* 0x0000001a0f42b224 */ /* 0x002fe200078e02ff */
[----:B------:R-:W1:Y:S01]  /*19e0*/  @!P5 LDC.64 R22, c[0x0][0x228] ;  /* 0x00008a00ff16db82 */ /* 0x000e620000000a00 */
[-C--:B----4-:R-:W-:Y:S02]  /*19f0*/  @!P5 MOV R30, R74.reuse ;  /* 0x0000004a001ed202 */ /* 0x090fe40000000f00 */
[-C--:B------:R-:W-:Y:S02]  /*1a00*/  @!P5 MOV R31, R77.reuse ;  /* 0x0000004d001fd202 */ /* 0x080fe40000000f00 */
[----:B--2---:R-:W-:Y:S02]  /*1a10*/  @!P3 MOV R62, R74 ;  /* 0x0000004a003eb202 */ /* 0x004fe40000000f00 */
[----:B------:R-:W-:Y:S01]  /*1a20*/  @!P3 MOV R63, R77 ;  /* 0x0000004d003fb202 */ /* 0x000fe20000000f00 */
[C---:B------:R-:W-:Y:S01]  /*1a30*/  @!P5 IMAD R35, R50.reuse, R25, R33 ;  /* 0x000000193223d224 */ /* 0x040fe200078e0221 */
[----:B------:R2:W5:Y:S01]  /*1a40*/  @!P2 LDG.E R60, desc[UR12][R64.64] ;  /* 0x0000000c403ca981 */ /* 0x000562000c1e1900 */
[----:B------:R-:W-:-:S02]  /*1a50*/  @!P5 IMAD.WIDE.U32 R30, R50, R24, R30 ;  /* 0x00000018321ed225 */ /* 0x000fc400078e001e */
[----:B------:R-:W3:Y:S02]  /*1a60*/  @!P3 LDC.64 R24, c[0x0][0x230] ;  /* 0x00008c00ff18bb82 */ /* 0x000ee40000000a00 */
[C---:B------:R-:W-:Y:S01]  /*1a70*/  @!P3 IMAD R61, R49.reuse, R27, R66 ;  /* 0x0000001b313db224 */ /* 0x040fe200078e0242 */
[----:B------:R-:W-:Y:S01]  /*1a80*/  @!P4 MOV R27, R77 ;  /* 0x0000004d001bc202 */ /* 0x000fe20000000f00 */
[----:B------:R-:W-:Y:S01]  /*1a90*/  @!P3 IMAD.WIDE.U32 R62, R49, R26, R62 ;  /* 0x0000001a313eb225 */ /* 0x000fe200078e003e */
[----:B------:R-:W-:-:S03]  /*1aa0*/  @!P4 MOV R26, R74 ;  /* 0x0000004a001ac202 */ /* 0x000fc60000000f00 */
[----:B------:R-:W-:Y:S01]  /*1ab0*/  @!P4 IMAD R33, R17, R28, RZ ;  /* 0x0000001c1121c224 */ /* 0x000fe200078e02ff */
[----:B------:R-:W-:-:S03]  /*1ac0*/  @!P5 IADD3 R31, R31, R35, RZ ;  /* 0x000000231f1fd210 */ /* 0x000fc60007ffe0ff */
[C---:B------:R-:W-:Y:S02]  /*1ad0*/  @!P4 IMAD R33, R34.reuse, R29, R33 ;  /* 0x0000001d2221c224 */ /* 0x040fe400078e0221 */
[----:B------:R-:W-:Y:S01]  /*1ae0*/  @!P4 IMAD.WIDE.U32 R34, R34, R28, R26 ;  /* 0x0000001c2222c225 */ /* 0x000fe200078e001a */
[C---:B------:R-:W-:Y:S01]  /*1af0*/  @!P5 SHF.L.U64.HI R66, R30.reuse, 0x1, R31 ;  /* 0x000000011e42d819 */ /* 0x040fe2000001021f */
[----:B------:R-:W4:Y:S01]  /*1b00*/  @!P3 LDC.64 R26, c[0x0][0x228] ;  /* 0x00008a00ff1abb82 */ /* 0x000f220000000a00 */
[----:B--2---:R-:W-:-:S07]  /*1b10*/  @!P5 SHF.L.U32 R65, R30, 0x1, RZ ;  /* 0x000000011e41d819 */ /* 0x004fce00000006ff */
[----:B------:R-:W2:Y:S08]  /*1b20*/  @!P4 LDC.64 R28, c[0x0][0x230] ;  /* 0x00008c00ff1ccb82 */ /* 0x000eb00000000a00 */
[----:B------:R-:W2:Y:S01]  /*1b30*/  @!P4 LDC.64 R30, c[0x0][0x228] ;  /* 0x00008a00ff1ecb82 */ /* 0x000ea20000000a00 */
[----:B------:R-:W-:Y:S02]  /*1b40*/  @!P3 IADD3 R61, R63, R61, RZ ;  /* 0x0000003d3f3db210 */ /* 0x000fe40007ffe0ff */
[----:B0-----:R-:W-:-:S02]  /*1b50*/  @!P5 IADD3 R20, P0, R65, R20, RZ ;  /* 0x000000144114d210 */ /* 0x001fc40007f1e0ff */
[----:B-1----:R-:W-:Y:S02]  /*1b60*/  @!P5 IADD3 R22, P2, R65, R22, RZ ;  /* 0x000000164116d210 */ /* 0x002fe40007f5e0ff */
[C---:B------:R-:W-:Y:S01]  /*1b70*/  @!P3 SHF.L.U64.HI R64, R62.reuse, 0x1, R61 ;  /* 0x000000013e40b819 */ /* 0x040fe2000001023d */
[----:B------:R-:W-:Y:S01]  /*1b80*/  HFMA2.MMA R61, -RZ, RZ, 0, 0 ;  /* 0x00000000ff3d7435 */ /* 0x000fe200000001ff */
[----:B------:R-:W-:Y:S02]  /*1b90*/  @!P3 SHF.L.U32 R65, R62, 0x1, RZ ;  /* 0x000000013e41b819 */ /* 0x000fe400000006ff */
[----:B------:R-:W-:Y:S02]  /*1ba0*/  CS2R R62, SRZ ;  /* 0x00000000003e7805 */ /* 0x000fe4000001ff00 */
[----:B------:R-:W-:Y:S02]  /*1bb0*/  @!P5 IADD3.X R21, R66, R21, RZ, P0, !PT ;  /* 0x000000154215d210 */ /* 0x000fe400007fe4ff */
[----:B---3--:R-:W-:-:S02]  /*1bc0*/  @!P3 IADD3 R24, P0, R65, R24, RZ ;  /* 0x000000184118b210 */ /* 0x008fc40007f1e0ff */
[----:B------:R-:W-:Y:S02]  /*1bd0*/  @!P5 IADD3.X R23, R66, R23, RZ, P2, !PT ;  /* 0x000000174217d210 */ /* 0x000fe400017fe4ff */
[----:B------:R-:W-:Y:S01]  /*1be0*/  @!P4 IADD3 R35, R35, R33, RZ ;  /* 0x000000212323c210 */ /* 0x000fe20007ffe0ff */
[----:B------:R0:W5:Y:S01]  /*1bf0*/  @!P5 LDG.E R61, desc[UR12][R20.64] ;  /* 0x0000000c143dd981 */ /* 0x000162000c1e1900 */
[----:B------:R-:W-:Y:S02]  /*1c00*/  @!P4 SHF.L.U32 R33, R34, 0x1, RZ ;  /* 0x000000012221c819 */ /* 0x000fe400000006ff */
[----:B------:R-:W-:Y:S01]  /*1c10*/  @!P3 IADD3.X R25, R64, R25, RZ, P0, !PT ;  /* 0x000000194019b210 */ /* 0x000fe200007fe4ff */
[----:B------:R0:W5:Y:S01]  /*1c20*/  @!P5 LDG.E R62, desc[UR12][R22.64] ;  /* 0x0000000c163ed981 */ /* 0x000162000c1e1900 */
[----:B----4-:R-:W-:Y:S02]  /*1c30*/  @!P3 IADD3 R26, P0, R65, R26, RZ ;  /* 0x0000001a411ab210 */ /* 0x010fe40007f1e0ff */
[----:B------:R-:W-:-:S02]  /*1c40*/  @!P4 SHF.L.U64.HI R34, R34, 0x1, R35 ;  /* 0x000000012222c819 */ /* 0x000fc40000010223 */
[----:B------:R-:W-:Y:S02]  /*1c50*/  CS2R R66, SRZ ;  /* 0x0000000000427805 */ /* 0x000fe4000001ff00 */
[C---:B--2---:R-:W-:Y:S01]  /*1c60*/  @!P4 IADD3 R28, P2, R33.reuse, R28, RZ ;  /* 0x0000001c211cc210 */ /* 0x044fe20007f5e0ff */
[----:B------:R0:W5:Y:S01]  /*1c70*/  @!P3 LDG.E R63, desc[UR12][R24.64] ;  /* 0x0000000c183fb981 */ /* 0x000162000c1e1900 */
[----:B------:R-:W-:Y:S02]  /*1c80*/  @!P4 IADD3 R30, P5, R33, R30, RZ ;  /* 0x0000001e211ec210 */ /* 0x000fe40007fbe0ff */
[----:B------:R-:W-:Y:S02]  /*1c90*/  @!P3 IADD3.X R27, R64, R27, RZ, P0, !PT ;  /* 0x0000001b401bb210 */ /* 0x000fe400007fe4ff */
[----:B------:R-:W-:Y:S02]  /*1ca0*/  CS2R R64, SRZ ;  /* 0x0000000000407805 */ /* 0x000fe4000001ff00 */
[----:B------:R-:W-:-:S02]  /*1cb0*/  @!P4 IADD3.X R29, R34, R29, RZ, P2, !PT ;  /* 0x0000001d221dc210 */ /* 0x000fc400017fe4ff */
[----:B------:R-:W-:Y:S02]  /*1cc0*/  @!P4 IADD3.X R31, R34, R31, RZ, P5, !PT ;  /* 0x0000001f221fc210 */ /* 0x000fe40002ffe4ff */
[----:B------:R0:W5:Y:S04]  /*1cd0*/  @!P3 LDG.E R64, desc[UR12][R26.64] ;  /* 0x0000000c1a40b981 */ /* 0x000168000c1e1900 */
[----:B------:R0:W5:Y:S04]  /*1ce0*/  @!P4 LDG.E R66, desc[UR12][R28.64] ;  /* 0x0000000c1c42c981 */ /* 0x000168000c1e1900 */
[----:B------:R0:W5:Y:S01]  /*1cf0*/  @!P4 LDG.E R65, desc[UR12][R30.64] ;  /* 0x0000000c1e41c981 */ /* 0x000162000c1e1900 */
[----:B------:R-:W-:Y:S01]  /*1d00*/  UMOV UR17, 0x3f800000 ;  /* 0x3f80000000117882 */ /* 0x000fe20000000000 */
[----:B------:R-:W-:Y:S01]  /*1d10*/  BSSY B0, `(.L_x_1032) ;  /* 0x0000020000007945 */ /* 0x000fe20003800000 */
[----:B------:R-:W-:Y:S01]  /*1d20*/  HFMA2.MMA R70, -RZ, RZ, 0, 0 ;  /* 0x00000000ff467435 */ /* 0x000fe200000001ff */
[----:B------:R-:W-:-:S02]  /*1d30*/  CS2R R68, SRZ ;  /* 0x0000000000447805 */ /* 0x000fc4000001ff00 */
        /* <DEDUP_REMOVED lines=8> */
[----:B------:R-:W1:Y:S02]  /*1dc0*/  @P0 MUFU.RSQ R18, R18 ;  /* 0x0000001200120308 */ /* 0x000e640000001400 */
        /* <DEDUP_REMOVED lines=20> */
.L_x_1033:
[----:B------:R-:W-:Y:S05]  /*1f10*/  BSYNC B0 ;  /* 0x0000000000007941 */ /* 0x000fea0003800000 */
.L_x_1032:
[----:B------:R-:W-:Y:S01]  /*1f20*/  ISETP.NE.AND P3, PT, RZ, UR15, PT ;  /* 0x0000000fff007c0c */ /* 0x000fe2000bf65270 */
[--C-:B-----5:R-:W-:Y:S02]  /*1f30*/  HADD2.F32 R18, -RZ, R48.reuse.H0_H0 ;  /* 0x20000030ff127230 */ /* 0x120fe40000004100 */
        /* <DEDUP_REMOVED lines=32> */
.L_x_1034:
[----:B------:R-:W-:Y:S01]  /*2140*/  FMUL.FTZ R20, R26, R69 ;  /* 0x000000451a147220 */ /* 0x000fe20000410000 */
[----:B------:R-:W-:Y:S01]  /*2150*/  FFMA.FTZ R28, R19, R26, RZ ;  /* 0x0000001a131c7223 */ /* 0x000fe200000100ff */
        /* <DEDUP_REMOVED lines=24> */
.L_x_1035:
[----:B------:R-:W-:Y:S01]  /*22e0*/  FADD.FTZ R29, RZ, R26 ;  /* 0x0000001aff1d7221 */ /* 0x000fe20000010000 */
[----:B------:R-:W-:Y:S01]  /*22f0*/  FFMA.FTZ R31, R18, R27, R19 ;  /* 0x0000001b121f7223 */ /* 0x000fe20000010013 */
[----:B------:R-:W-:Y:S01]  /*2300*/  FMUL.FTZ R26, R22, R69 ;  /* 0x00000045161a7220 */ /* 0x000fe20000410000 */
[----:B------:R-:W-:Y:S01]  /*2310*/  FFMA.FTZ R19, R25, R22, R28 ;  /* 0x0000001619137223 */ /* 0x000fe2000001001c */
[----:B------:R-:W-:Y:S01]  /*2320*/  FADD.FTZ R22, R29, R22 ;  /* 0x000000161d167221 */ /* 0x000fe20000010000 */
[----:B------:R-:W-:Y:S01]  /*2330*/  FADD.FTZ R27, R27, R20 ;  /* 0x000000141b1b7221 */ /* 0x000fe20000010000 */
[----:B------:R-:W-:Y:S01]  /*2340*/  FFMA.FTZ R28, R25, R26, R31 ;  /* 0x0000001a191c7223 */ /* 0x000fe2000001001f */
[----:B------:R-:W-:Y:S01]  /*2350*/  FFMA.FTZ R31, R18, R23, RZ ;  /* 0x00000017121f7223 */ /* 0x000fe200000100ff */
        /* <DEDUP_REMOVED lines=33> */
.L_x_1036:
        /* <DEDUP_REMOVED lines=37> */
.L_x_1037:
        /* <DEDUP_REMOVED lines=8> */
[C---:B------:R-:W-:Y:S01]  /*2840*/  FFMA.FTZ R20, R24.reuse, R25, R20 ;  /* 0x0000001918147223 */ /* 0x040fe20000010014 */
        /* <DEDUP_REMOVED lines=28> */
.L_x_1038:
[----:B------:R-:W-:Y:S01]  /*2a10*/  FMUL.FTZ R29, R28, R69 ;  /* 0x000000451c1d7220 */ /* 0x000fe20000410000 */
[----:B------:R-:W-:Y:S01]  /*2a20*/  FADD.FTZ R22, R23, R22 ;  /* 0x0000001617167221 */ /* 0x000fe20000010000 */
[----:B------:R-:W-:Y:S01]  /*2a30*/  FADD.FTZ R18, R18, R28 ;  /* 0x0000001c12127221 */ /* 0x000fe20000010000 */
[C---:B------:R-:W-:Y:S01]  /*2a40*/  FFMA.FTZ R19, R27.reuse, R28, R19 ;  /* 0x0000001c1b137223 */ /* 0x040fe20000010013 */
        /* <DEDUP_REMOVED lines=33> */
.L_x_1039:
        /* <DEDUP_REMOVED lines=37> */
.L_x_1040:
        /* <DEDUP_REMOVED lines=37> */
.L_x_1041:
        /* <DEDUP_REMOVED lines=37> */
.L_x_1042:
        /* <DEDUP_REMOVED lines=37> */
.L_x_1043:
[----:B------:R-:W-:Y:S01]  /*35a0*/  FMUL.FTZ R29, R28, R69 ;  /* 0x000000451c1d7220 */ /* 0x000fe20000410000 */
[----:B------:R-:W-:Y:S01]  /*35b0*/  FADD.FTZ R30, R23, R22 ;  /* 0x00000016171e7221 */ /* 0x000fe20000010000 */
[C---:B------:R-:W-:Y:S01]  /*35c0*/  FFMA.FTZ R19, R27.reuse, R28, R19 ;  /* 0x0000001c1b137223 */ /* 0x040fe20000010013 */
[--C-:B------:R-:W-:Y:S02]  /*35d0*/  HADD2.F32 R22, -RZ, R36.reuse.H0_H0 ;  /* 0x20000024ff167230 */ /* 0x100fe40000004100 */
[----:B------:R-:W-:Y:S01]  /*35e0*/  FFMA.FTZ R26, R27, R29, R26 ;  /* 0x0000001d1b1a7223 */ /* 0x000fe2000001001a */
[----:B------:R-:W-:Y:S01]  /*35f0*/  FMUL.FTZ R23, R25, R70 ;  /* 0x0000004619177220 */ /* 0x000fe20000410000 */
[----:B------:R-:W-:Y:S02]  /*3600*/  HADD2.F32 R27, -RZ, R36.H1_H1 ;  /* 0x30000024ff1b7230 */ /* 0x000fe40000004100 */
[----:B------:R-:W-:Y:S01]  /*3610*/  FADD.FTZ R21, R21, R25 ;  /* 0x0000001915157221 */ /* 0x000fe20000010000 */
[C---:B------:R-:W-:Y:S01]  /*3620*/  FFMA.FTZ R25, R24.reuse, R25, R20 ;  /* 0x0000001918197223 */ /* 0x040fe20000010014 */
[----:B------:R-:W-:Y:S01]  /*3630*/  FFMA.FTZ R24, R24, R23, R26 ;  /* 0x0000001718187223 */ /* 0x000fe2000001001a */
[----:B------:R-:W-:Y:S01]  /*3640*/  FADD.FTZ R20, R30, R29 ;  /* 0x0000001d1e147221 */ /* 0x000fe20000010000 */
        /* <DEDUP_REMOVED lines=26> */
.L_x_1044:
        /* <DEDUP_REMOVED lines=11> */
[----:B------:R-:W-:Y:S01]  /*38a0*/  FADD.FTZ R22, R30, R29 ;  /* 0x0000001d1e167221 */ /* 0x000fe20000010000 */
[----:B------:R-:W-:Y:S01]  /*38b0*/  FADD.FTZ R24, R27, -UR14 ;  /* 0x8000000e1b187e21 */ /* 0x000fe20008010000 */
        /* <DEDUP_REMOVED lines=24> */
.L_x_1045:
        /* <DEDUP_REMOVED lines=37> */
.L_x_1046:
[----:B------:R-:W-:Y:S01]  /*3c90*/  FMUL.FTZ R29, R28, R69 ;  /* 0x000000451c1d7220 */ /* 0x000fe20000410000 */
[----:B------:R-:W-:Y:S01]  /*3ca0*/  FADD.FTZ R30, R23, R22 ;  /* 0x00000016171e7221 */ /* 0x000fe20000010000 */
[----:B------:R-:W-:Y:S01]  /*3cb0*/  FADD.FTZ R22, R18, R28 ;  /* 0x0000001c12167221 */ /* 0x000fe20000010000 */
[C---:B------:R-:W-:Y:S01]  /*3cc0*/  FFMA.FTZ R28, R27.reuse, R28, R21 ;  /* 0x0000001c1b1c7223 */ /* 0x040fe20000010015 */
[----:B------:R-:W-:Y:S01]  /*3cd0*/  FFMA.FTZ R27, R27, R29, R24 ;  /* 0x0000001d1b1b7223 */ /* 0x000fe20000010018 */
[----:B------:R-:W-:Y:S01]  /*3ce0*/  FADD.FTZ R29, R30, R29 ;  /* 0x0000001d1e1d7221 */ /* 0x000fe20000010000 */
[----:B------:R-:W-:Y:S01]  /*3cf0*/  FMUL.FTZ R18, R20, R70 ;  /* 0x0000004614127220 */ /* 0x000fe20000410000 */
[--C-:B------:R-:W-:Y:S02]  /*3d00*/  HADD2.F32 R21, -RZ, R12.reuse.H0_H0 ;  /* 0x2000000cff157230 */ /* 0x100fe40000004100 */
[----:B------:R-:W-:Y:S01]  /*3d10*/  FFMA.FTZ R24, R26, R20, R25 ;  /* 0x000000141a187223 */ /* 0x000fe20000010019 */
[----:B------:R-:W-:-:S02]  /*3d20*/  HADD2.F32 R23, -RZ, R12.H1_H1 ;  /* 0x3000000cff177230 */ /* 0x000fc40000004100 */
[----:B------:R-:W-:Y:S01]  /*3d30*/  FADD.FTZ R25, R18, R29 ;  /* 0x0000001d12197221 */ /* 0x000fe20000010000 */
[----:B------:R-:W-:Y:S01]  /*3d40*/  FFMA.FTZ R26, R26, R18, R27 ;  /* 0x000000121a1a7223 */ /* 0x000fe2000001001b */
[----:B------:R-:W-:Y:S01]  /*3d50*/  FADD.FTZ R29, R21, -UR14 ;  /* 0x8000000e151d7e21 */ /* 0x000fe20008010000 */
[--C-:B------:R-:W-:Y:S02]  /*3d60*/  HADD2.F32 R27, -RZ, R6.reuse.H0_H0 ;  /* 0x20000006ff1b7230 */ /* 0x100fe40000004100 */
        /* <DEDUP_REMOVED lines=23> */
.L_x_1047:
[----:B------:R-:W-:Y:S01]  /*3ee0*/  FMUL.FTZ R31, R27, R69 ;  /* 0x000000451b1f7220 */ /* 0x000fe20000410000 */
[----:B------:R-:W-:Y:S01]  /*3ef0*/  FADD.FTZ R18, R19, R20 ;  /* 0x0000001413127221 */ /* 0x000fe20000010000 */
[----:B------:R-:W-:Y:S01]  /*3f00*/  FFMA.FTZ R20, R29, R27, R28 ;  /* 0x0000001b1d147223 */ /* 0x000fe2000001001c */
[----:B------:R-:W-:Y:S01]  /*3f10*/  FMUL.FTZ R19, R21, R70 ;  /* 0x0000004615137220 */ /* 0x000fe20000410000 */
[----:B------:R-:W-:Y:S01]  /*3f20*/  FFMA.FTZ R26, R29, R31, R26 ;  /* 0x0000001f1d1a7223 */ /* 0x000fe2000001001a */
[----:B------:R-:W-:Y:S01]  /*3f30*/  FADD.FTZ R28, R25, R31 ;  /* 0x0000001f191c7221 */ /* 0x000fe20000010000 */
[--C-:B------:R-:W-:Y:S02]  /*3f40*/  HADD2.F32 R25, -RZ, R8.reuse.H0_H0 ;  /* 0x20000008ff197230 */ /* 0x100fe40000004100 */
[----:B------:R-:W-:Y:S01]  /*3f50*/  FADD.FTZ R22, R22, R27 ;  /* 0x0000001b16167221 */ /* 0x000fe20000010000 */
[----:B------:R-:W-:Y:S02]  /*3f60*/  HADD2.F32 R29, -RZ, R8.H1_H1 ;  /* 0x30000008ff1d7230 */ /* 0x000fe40000004100 */
[----:B------:R-:W-:Y:S01]  /*3f70*/  FFMA.FTZ R30, R23, R19, R26 ;  /* 0x00000013171e7223 */ /* 0x000fe2000001001a */
[----:B------:R-:W-:Y:S01]  /*3f80*/  FADD.FTZ R19, R19, R28 ;  /* 0x0000001c13137221 */ /* 0x000fe20000010000 */
[----:B------:R-:W-:Y:S01]  /*3f90*/  FADD.FTZ R27, R25, -UR14 ;  /* 0x8000000e191b7e21 */ /* 0x000fe20008010000 */
        /* <DEDUP_REMOVED lines=24> */
.L_x_1048:
[----:B------:R-:W-:Y:S01]  /*4120*/  FMUL.FTZ R32, R28, R69 ;  /* 0x000000451c207220 */ /* 0x000fe20000410000 */
[----:B------:R-:W-:Y:S01]  /*4130*/  FFMA.FTZ R31, R23, R21, R24 ;  /* 0x00000015171f7223 */ /* 0x000fe20000010018 */
[--C-:B------:R-:W-:Y:S02]  /*4140*/  HADD2.F32 R23, -RZ, R66.reuse.H0_H0 ;  /* 0x20000042ff177230 */ /* 0x100fe40000004100 */
[----:B------:R-:W-:Y:S02]  /*4150*/  HADD2.F32 R24, -RZ, R66.H1_H1 ;  /* 0x30000042ff187230 */ /* 0x000fe40000004100 */
[----:B------:R-:W-:Y:S01]  /*4160*/  FFMA.FTZ R29, R27, R32, R30 ;  /* 0x000000201b1d7223 */ /* 0x000fe2000001001e */
[----:B------:R-:W-:Y:S01]  /*4170*/  FADD.FTZ R30, R19, R32 ;  /* 0x00000020131e7221 */ /* 0x000fe20000010000 */
[----:B------:R-:W-:Y:S01]  /*4180*/  FMUL.FTZ R19, R25, R70 ;  /* 0x0000004619137220 */ /* 0x000fe20000410000 */
[----:B------:R-:W-:Y:S01]  /*4190*/  FADD.FTZ R23, R23, -UR14 ;  /* 0x8000000e17177e21 */ /* 0x000fe20008010000 */
[----:B------:R-:W-:-:S02]  /*41a0*/  FADD.FTZ R24, R24, -UR14 ;  /* 0x8000000e18187e21 */ /* 0x000fc40008010000 */
[----:B------:R-:W-:Y:S01]  /*41b0*/  FFMA.FTZ R32, R26, R19, R29 ;  /* 0x000000131a207223 */ /* 0x000fe2000001001d */
[----:B------:R-:W-:Y:S01]  /*41c0*/  FADD.FTZ R19, R19, R30 ;  /* 0x0000001e13137221 */ /* 0x000fe20000010000 */
[----:B------:R-:W-:Y:S01]  /*41d0*/  FMUL.FTZ R33, R23, UR17 ;  /* 0x0000001117217c20 */ /* 0x000fe20008410000 */
[----:B------:R-:W-:Y:S01]  /*41e0*/  FMUL.FTZ R30, R24, UR17 ;  /* 0x00000011181e7c20 */ /* 0x000fe20008410000 */
[--C-:B------:R-:W-:Y:S02]  /*41f0*/  HADD2.F32 R24, -RZ, R65.reuse.H0_H0 ;  /* 0x20000041ff187230 */ /* 0x100fe40000004100 */
        /* <DEDUP_REMOVED lines=20> */
.L_x_1049:
        /* <DEDUP_REMOVED lines=8> */
[----:B------:R-:W-:Y:S01]  /*43c0*/  FADD.FTZ R18, R18, R21 ;  /* 0x0000001512127221 */ /* 0x000fe20000010000 */
[----:B------:R-:W-:Y:S01]  /*43d0*/  FFMA.FTZ R20, R27, R28, R20 ;  /* 0x0000001c1b147223 */ /* 0x000fe20000010014 */
[----:B------:R-:W-:Y:S01]  /*43e0*/  FFMA.FTZ R29, R30, R19, R29 ;  /* 0x000000131e1d7223 */ /* 0x000fe2000001001d */
[----:B------:R-:W-:Y:S01]  /*43f0*/  FADD.FTZ R19, R19, R34 ;  /* 0x0000002213137221 */ /* 0x000fe20000010000 */
[----:B------:R-:W-:Y:S01]  /*4400*/  FFMA.FTZ R31, R26, R25, R31 ;  /* 0x000000191a1f7223 */ /* 0x000fe2000001001f */
[----:B------:R-:W-:Y:S01]  /*4410*/  ISETP.NE.AND P2, PT, R54, RZ, PT ;  /* 0x000000ff3600720c */ /* 0x000fe20003f45270 */
[----:B------:R-:W-:Y:S01]  /*4420*/  FADD.FTZ R27, R22, R28 ;  /* 0x0000001c161b7221 */ /* 0x000fe20000010000 */
[----:B------:R-:W1:Y:S01]  /*4430*/  SHFL.DOWN PT, R32, R29, 0x1, 0x1f ;  /* 0x08201f001d207f89 */ /* 0x000e6200000e0000 */
[----:B------:R-:W-:Y:S01]  /*4440*/  FADD.FTZ R18, R18, R25 ;  /* 0x0000001912127221 */ /* 0x000fe20000010000 */
[----:B------:R-:W-:Y:S01]  /*4450*/  FFMA.FTZ R21, R30, R23, R31 ;  /* 0x000000171e157223 */ /* 0x000fe2000001001f */
[----:B------:R-:W-:Y:S01]  /*4460*/  FFMA.FTZ R20, R33, R24, R20 ;  /* 0x0000001821147223 */ /* 0x000fe20000010014 */
[----:B------:R-:W2:Y:S01]  /*4470*/  SHFL.DOWN PT, R34, R19, 0x1, 0x1f ;  /* 0x08201f0013227f89 */ /* 0x000ea200000e0000 */
        /* <DEDUP_REMOVED lines=30> */
[----:B------:R-:W-:-:S10]  /*4660*/  MOV R18, R29 ;  /* 0x0000001d00127202 */ /* 0x000fd40000000f00 */
        /* <DEDUP_REMOVED lines=31> */
[----:B------:R-:W0:Y:S01]  /*4860*/  LDS.128 R28, [UR10+0x80] ;  /* 0x0000800aff1c7984 */ /* 0x000e220008000c00 */
[----:B--2---:R-:W-:Y:S01]  /*4870*/  FADD.FTZ R73, R73, R32 ;  /* 0x0000002049497221 */ /* 0x004fe20000010000 */
[----:B------:R-:W-:-:S03]  /*4880*/  FADD.FTZ R18, R18, R33 ;  /* 0x0000002112127221 */ /* 0x000fc60000010000 */
[----:B------:R-:W-:Y:S01]  /*4890*/  FADD.FTZ R73, R73, R34 ;  /* 0x0000002249497221 */ /* 0x000fe20000010000 */
[----:B------:R-:W-:Y:S02]  /*48a0*/  FADD.FTZ R18, R18, R35 ;  /* 0x0000002312127221 */ /* 0x000fe40000010000 */
[----:B------:R-:W-:Y:S01]  /*48b0*/  LDS.128 R32, [UR10+0xb0] ;  /* 0x0000b00aff207984 */ /* 0x000fe20008000c00 */
[----:B0-----:R-:W-:Y:S01]  /*48c0*/  FADD.FTZ R73, R73, R28 ;  /* 0x0000001c49497221 */ /* 0x001fe20000010000 */
[----:B------:R-:W-:-:S03]  /*48d0*/  FADD.FTZ R18, R18, R29 ;  /* 0x0000001d12127221 */ /* 0x000fc60000010000 */
[----:B------:R-:W-:Y:S01]  /*48e0*/  FADD.FTZ R73, R73, R30 ;  /* 0x0000001e49497221 */ /* 0x000fe20000010000 */
[----:B------:R-:W-:Y:S02]  /*48f0*/  FADD.FTZ R18, R18, R31 ;  /* 0x0000001f12127221 */ /* 0x000fe40000010000 */
[----:B------:R-:W0:Y:S01]  /*4900*/  LDS.128 R28, [UR10+0xa0] ;  /* 0x0000a00aff1c7984 */ /* 0x000e220008000c00 */
[----:B------:R-:W-:Y:S01]  /*4910*/  FADD.FTZ R73, R73, R24 ;  /* 0x0000001849497221 */ /* 0x000fe20000010000 */
[----:B------:R-:W-:-:S03]  /*4920*/  FADD.FTZ R18, R18, R25 ;  /* 0x0000001912127221 */ /* 0x000fc60000010000 */
[----:B------:R-:W-:Y:S01]  /*4930*/  FADD.FTZ R73, R73, R26 ;  /* 0x0000001a49497221 */ /* 0x000fe20000010000 */
[----:B------:R-:W-:-:S03]  /*4940*/  FADD.FTZ R18, R18, R27 ;  /* 0x0000001b12127221 */ /* 0x000fc60000010000 */
[----:B0-----:R-:W-:Y:S01]  /*4950*/  FADD.FTZ R73, R73, R28 ;  /* 0x0000001c49497221 */ /* 0x001fe20000010000 */
[----:B------:R-:W-:-:S03]  /*4960*/  FADD.FTZ R18, R18, R29 ;  /* 0x0000001d12127221 */ /* 0x000fc60000010000 */
[----:B------:R-:W-:Y:S01]  /*4970*/  FADD.FTZ R73, R73, R30 ;  /* 0x0000001e49497221 */ /* 0x000fe20000010000 */
[----:B------:R-:W-:-:S03]  /*4980*/  FADD.FTZ R18, R18, R31 ;  /* 0x0000001f12127221 */ /* 0x000fc60000010000 */
[----:B------:R-:W-:Y:S01]  /*4990*/  FADD.FTZ R73, R73, R32 ;  /* 0x0000002049497221 */ /* 0x000fe20000010000 */
[----:B------:R-:W-:-:S03]  /*49a0*/  FADD.FTZ R24, R18, R33 ;  /* 0x0000002112187221 */ /* 0x000fc60000010000 */
[----:B------:R-:W-:Y:S01]  /*49b0*/  FADD.FTZ R18, R73, R34 ;  /* 0x0000002249127221 */ /* 0x000fe20000010000 */
[----:B------:R-:W-:-:S07]  /*49c0*/  FADD.FTZ R19, R24, R35 ;  /* 0x0000002318137221 */ /* 0x000fce0000010000 */
.L_x_1051:
[----:B------:R-:W-:Y:S05]  /*49d0*/  BSYNC B0 ;  /* 0x0000000000007941 */ /* 0x000fea0003800000 */
.L_x_1050:
        /* <DEDUP_REMOVED lines=158> */
.L_x_1053:
[----:B------:R-:W-:Y:S05]  /*53c0*/  BSYNC B0 ;  /* 0x0000000000007941 */ /* 0x000fea0003800000 */
.L_x_1052:
        /* <DEDUP_REMOVED lines=20> */
.L_x_1055:
[----:B------:R-:W-:Y:S05]  /*5510*/  BSYNC B0 ;  /* 0x0000000000007941 */ /* 0x000fea0003800000 */
.L_x_1054:
        /* <DEDUP_REMOVED lines=34> */
.L_x_1058:
[----:B------:R-:W2:Y:S04]  /*5740*/  LDG.E.STRONG.GPU R22, desc[UR12][R20.64] ;  /* 0x0000000c14167981 */ /* 0x000ea8000c1ef900 */
[----:B--2---:R-:W-:Y:S01]  /*5750*/  CCTL.IVALL ;  /* 0x00000000ff00798f */ /* 0x004fe20002000000 */
[----:B------:R-:W-:Y:S05]  /*5760*/  YIELD ;  /* 0x0000000000007946 */ /* 0x000fea0003800000 */
[----:B------:R-:W-:-:S13]  /*5770*/  ISETP.NE.AND P0, PT, R22, R25, PT ;  /* 0x000000191600720c */ /* 0x000fda0003f05270 */
[----:B------:R-:W-:Y:S05]  /*5780*/  @P0 BRA `(.L_x_1058) ;  /* 0xfffffffc00ec0947 */ /* 0x000fea000383ffff */
.L_x_1057:
        /* <DEDUP_REMOVED lines=17> */
.L_x_1062:
        /* <DEDUP_REMOVED lines=115> */
.L_x_1061:
        /* <DEDUP_REMOVED lines=61> */
.L_x_1063:
[----:B------:R-:W-:-:S13]  /*63a0*/  ISETP.NE.OR P0, PT, R31, RZ, P0 ;  /* 0x000000ff1f00720c */ /* 0x000fda0000705670 */
[----:B------:R-:W-:Y:S05]  /*63b0*/  @!P0 BRA `(.L_x_1059) ;  /* 0x00000000007c8947 */ /* 0x000fea0003800000 */
.L_x_1060:
        /* <DEDUP_REMOVED lines=31> */
.L_x_1059:
        /* <DEDUP_REMOVED lines=11> */
.L_x_1065:
[----:B------:R-:W-:Y:S05]  /*6660*/  BSYNC B0 ;  /* 0x0000000000007941 */ /* 0x000fea0003800000 */
.L_x_1064:
        /* <DEDUP_REMOVED lines=16> */
.L_x_1056:
[----:B------:R-:W1:Y:S01]  /*6770*/  S2UR UR11, SR_CgaCtaId ;  /* 0x00000000000b79c3 */ /* 0x000e620000008800 */
[----:B------:R-:W-:Y:S01]  /*6780*/  UMOV UR10, 0x400 ;  /* 0x00000400000a7882 */ /* 0x000fe20000000000 */
[----:B------:R-:W-:Y:S01]  /*6790*/  ULDC UR19, c[0x0][0x2bc] ;  /* 0x0000af0000137ab9 */ /* 0x000fe20000000800 */
[----:B--2---:R-:W-:Y:S01]  /*67a0*/  HADD2.F32 R23, -RZ, R56.H0_H0 ;  /* 0x20000038ff177230 */ /* 0x004fe20000004100 */
[----:B-1----:R-:W-:-:S09]  /*67b0*/  ULEA UR10, UR11, UR10, 0x18 ;  /* 0x0000000a0b0a7291 */ /* 0x002fd2000f8ec03f */
[----:B------:R0:W-:Y:S01]  /*67c0*/  @!P2 STS.64 [UR10+0xc8], R18 ;  /* 0x0000c812ff00a988 */ /* 0x0001e20008000a0a */
[----:B------:R-:W-:Y:S01]  /*67d0*/  BAR.SYNC.DEFER_BLOCKING 0x0 ;  /* 0x0000000000007b1d */ /* 0x000fe20000010000 */
[--C-:B0-----:R-:W-:Y:S02]  /*67e0*/  HADD2.F32 R18, -RZ, R58.reuse.H0_H0 ;  /* 0x2000003aff127230 */ /* 0x101fe40000004100 */
[----:B------:R-:W-:-:S03]  /*67f0*/  HADD2.F32 R19, -RZ, R58.H1_H1 ;  /* 0x3000003aff137230 */ /* 0x000fc60000004100 */
[----:B------:R-:W0:Y:S01]  /*6800*/  LDS.64 R20, [UR10+0xc8] ;  /* 0x0000c80aff147984 */ /* 0x000e220008000a00 */
[----:B------:R-:W-:Y:S02]  /*6810*/  ULDC.64 UR10, c[0x0][0x290] ;  /* 0x0000a400000a7ab9 */ /* 0x000fe40000000a00 */
[----:B------:R-:W-:-:S04]  /*6820*/  ISETP.GE.U32.AND P0, PT, R52, UR10, PT ;  /* 0x0000000a34007c0c */ /* 0x000fc8000bf06070 */
[----:B------:R-:W-:Y:S01]  /*6830*/  ISETP.GE.AND.EX P0, PT, R9, UR11, PT, P0 ;  /* 0x0000000b09007c0c */ /* 0x000fe2000bf06300 */
[----:B0-----:R-:W-:Y:S01]  /*6840*/  FMUL.FTZ R22, R20, UR19 ;  /* 0x0000001314167c20 */ /* 0x001fe20008410000 */
[--C-:B------:R-:W-:Y:S02]  /*6850*/  HADD2.F32 R20, -RZ, R48.reuse.H0_H0 ;  /* 0x20000030ff147230 */ /* 0x100fe40000004100 */
[----:B------:R-:W-:Y:S02]  /*6860*/  HADD2.F32 R48, -RZ, R48.H1_H1 ;  /* 0x30000030ff307230 */ /* 0x000fe40000004100 */
[----:B------:R-:W-:Y:S01]  /*6870*/  R2UR UR18, R22 ;  /* 0x00000000161272ca */ /* 0x000fe200000e0000 */
[----:B------:R-:W-:Y:S01]  /*6880*/  FADD.FTZ R20, R20, -UR14 ;  /* 0x8000000e14147e21 */ /* 0x000fe20008010000 */
[----:B------:R-:W-:Y:S01]  /*6890*/  FMUL.FTZ R22, R21, UR19 ;  /* 0x0000001315167c20 */ /* 0x000fe20008410000 */
[----:B------:R-:W-:Y:S02]  /*68a0*/  FADD.FTZ R48, R48, -UR14 ;  /* 0x8000000e30307e21 */ /* 0x000fe40008010000 */
[----:B------:R-:W-:-:S02]  /*68b0*/  FMUL.FTZ R31, R20, UR17 ;  /* 0x00000011141f7c20 */ /* 0x000fc40008410000 */
        /* <DEDUP_REMOVED lines=20> */
.L_x_1066:
[----:B------:R-:W-:Y:S04]  /*6a00*/  BSSY B0, `(.L_x_1067) ;  /* 0x0000014000007945 */ /* 0x000fe80003800000 */
[----:B------:R-:W-:Y:S05]  /*6a10*/  @!P1 BRA `(.L_x_1068) ;  /* 0x0000000000489947 */ /* 0x000fea0003800000 */
        /* <DEDUP_REMOVED lines=12> */
[----:B------:R-:W-:Y:S02]  /*6ae0*/  ULDC.64 UR20, c[0x0][0x210] ;  /* 0x0000840000147ab9 */ /* 0x000fe40000000a00 */
[----:B------:R-:W-:Y:S02]  /*6af0*/  LEA R20, P2, R18, UR20, 0x1 ;  /* 0x0000001412147c11 */ /* 0x000fe4000f8408ff */
[----:B------:R-:W-:Y:S02]  /*6b00*/  IADD3 R27, R19, R27, RZ ;  /* 0x0000001b131b7210 */ /* 0x000fe40007ffe0ff */
[----:B------:R-:W-:Y:S02]  /*6b10*/  F2FP.F16.F32.PACK_AB R19, R24, R25 ;  /* 0x000000191813723e */ /* 0x000fe400000000ff */
[----:B------:R-:W-:-:S05]  /*6b20*/  LEA.HI.X R21, R18, UR21, R27, 0x1, P2 ;  /* 0x0000001512157c11 */ /* 0x000fca00090f0c1b */
[----:B------:R0:W-:Y:S02]  /*6b30*/  STG.E desc[UR12][R20.64], R19 ;  /* 0x0000001314007986 */ /* 0x0001e4000c10190c */
.L_x_1068:
[----:B------:R-:W-:Y:S05]  /*6b40*/  BSYNC B0 ;  /* 0x0000000000007941 */ /* 0x000fea0003800000 */
.L_x_1067:
[----:B------:R-:W-:Y:S02]  /*6b50*/  HADD2.F32 R56, -RZ, R56.H1_H1 ;  /* 0x30000038ff387230 */ /* 0x000fe40000004100 */
[----:B0-----:R-:W-:Y:S01]  /*6b60*/  FADD.FTZ R19, R23, -UR14 ;  /* 0x8000000e17137e21 */ /* 0x001fe20008010000 */
[----:B------:R-:W-:Y:S01]  /*6b70*/  HADD2.F32 R18, -RZ, R57.H0_H0 ;  /* 0x20000039ff127230 */ /* 0x000fe20000004100 */
[----:B------:R-:W-:Y:S01]  /*6b80*/  ISETP.GT.U32.OR P0, PT, R54, 0x29f, P0 ;  /* 0x0000029f3600780c */ /* 0x000fe20000704470 */
[----:B------:R-:W-:Y:S02]  /*6b90*/  HADD2.F32 R23, -RZ, R59.H0_H0 ;  /* 0x2000003bff177230 */ /* 0x000fe40000004100 */
        /* <DEDUP_REMOVED lines=24> */
.L_x_1069:
        /* <DEDUP_REMOVED lines=20> */
.L_x_1071:
[----:B------:R-:W-:Y:S05]  /*6e60*/  BSYNC B0 ;  /* 0x0000000000007941 */ /* 0x000fea0003800000 */
.L_x_1070:
[----:B------:R-:W-:Y:S01]  /*6e70*/  ISETP.GE.U32.AND P0, PT, R51, UR10, PT ;  /* 0x0000000a33007c0c */ /* 0x000fe2000bf06070 */
[----:B0-----:R-:W-:Y:S01]  /*6e80*/  FADD.FTZ R20, R23, -UR14 ;  /* 0x8000000e17147e21 */ /* 0x001fe20008010000 */
[----:B------:R-:W-:Y:S01]  /*6e90*/  ISETP.GE.U32.AND P2, PT, R50, UR10, PT ;  /* 0x0000000a32007c0c */ /* 0x000fe2000bf46070 */
[----:B------:R-:W-:Y:S01]  /*6ea0*/  FADD.FTZ R59, R59, -UR14 ;  /* 0x8000000e3b3b7e21 */ /* 0x000fe20008010000 */
[----:B------:R-:W-:Y:S01]  /*6eb0*/  IADD3 R9, R53, 0xa0, RZ ;  /* 0x000000a035097810 */ /* 0x000fe20007ffe0ff */
        /* <DEDUP_REMOVED lines=31> */
.L_x_1072:
        /* <DEDUP_REMOVED lines=20> */
.L_x_1074:
[----:B------:R-:W-:Y:S05]  /*71f0*/  BSYNC B0 ;  /* 0x0000000000007941 */ /* 0x000fea0003800000 */
.L_x_1073:
[----:B------:R-:W-:Y:S01]  /*7200*/  FADD.FTZ R23, R23, -UR14 ;  /* 0x8000000e17177e21 */ /* 0x000fe20008010000 */
[----:B------:R-:W-:Y:S01]  /*7210*/  FADD.FTZ R61, R61, -UR14 ;  /* 0x8000000e3d3d7e21 */ /* 0x000fe20008010000 */
[--C-:B------:R-:W-:Y:S02]  /*7220*/  HADD2.F32 R18, -RZ, R62.reuse.H0_H0 ;  /* 0x2000003eff127230 */ /* 0x100fe40000004100 */
[----:B0-----:R-:W-:Y:S02]  /*7230*/  HADD2.F32 R11, -RZ, R62.H1_H1 ;  /* 0x3000003eff0b7230 */ /* 0x001fe40000004100 */
        /* <DEDUP_REMOVED lines=21> */
.L_x_1075:
        /* <DEDUP_REMOVED lines=20> */
.L_x_1077:
[----:B------:R-:W-:Y:S05]  /*74d0*/  BSYNC B0 ;  /* 0x0000000000007941 */ /* 0x000fea0003800000 */
.L_x_1076:
[--C-:B0-----:R-:W-:Y:S01]  /*74e0*/  HADD2.F32 R11, -RZ, R63.reuse.H0_H0 ;  /* 0x2000003fff0b7230 */ /* 0x101fe20000004100 */
        /* <DEDUP_REMOVED lines=31> */
.L_x_1078:
        /* <DEDUP_REMOVED lines=20> */
.L_x_1080:
[----:B------:R-:W-:Y:S05]  /*7820*/  BSYNC B0 ;  /* 0x0000000000007941 */ /* 0x000fea0003800000 */
.L_x_1079:
[--C-:B0-----:R-:W-:Y:S01]  /*7830*/  HADD2.F32 R15, -RZ, R47.reuse.H0_H0 ;  /* 0x2000002fff0f7230 */ /* 0x101fe20000004100 */
        /* <DEDUP_REMOVED lines=29> */
.L_x_1081:
        /* <DEDUP_REMOVED lines=20> */
.L_x_1083:
[----:B------:R-:W-:Y:S05]  /*7b50*/  BSYNC B0 ;  /* 0x0000000000007941 */ /* 0x000fea0003800000 */
.L_x_1082:
[--C-:B0-----:R-:W-:Y:S01]  /*7b60*/  HADD2.F32 R9, -RZ, R44.reuse.H0_H0 ;  /* 0x2000002cff097230 */ /* 0x101fe20000004100 */
        /* <DEDUP_REMOVED lines=32> */
.L_x_1084:
        /* <DEDUP_REMOVED lines=20> */
.L_x_1086:
[----:B------:R-:W-:Y:S05]  /*7eb0*/  BSYNC B0 ;  /* 0x0000000000007941 */ /* 0x000fea0003800000 */
.L_x_1085:
[--C-:B0-----:R-:W-:Y:S01]  /*7ec0*/  HADD2.F32 R11, -RZ, R45.reuse.H0_H0 ;  /* 0x2000002dff0b7230 */ /* 0x101fe20000004100 */
        /* <DEDUP_REMOVED lines=32> */
.L_x_1087:
        /* <DEDUP_REMOVED lines=20> */
.L_x_1089:
[----:B------:R-:W-:Y:S05]  /*8210*/  BSYNC B0 ;  /* 0x0000000000007941 */ /* 0x000fea0003800000 */
.L_x_1088:
        /* <DEDUP_REMOVED lines=30> */
.L_x_1090:
        /* <DEDUP_REMOVED lines=20> */
.L_x_1092:
[----:B------:R-:W-:Y:S05]  /*8540*/  BSYNC B0 ;  /* 0x0000000000007941 */ /* 0x000fea0003800000 */
.L_x_1091:
        /* <DEDUP_REMOVED lines=33> */
.L_x_1093:
        /* <DEDUP_REMOVED lines=20> */
.L_x_1095:
[----:B------:R-:W-:Y:S05]  /*88a0*/  BSYNC B0 ;  /* 0x0000000000007941 */ /* 0x000fea0003800000 */
.L_x_1094:
[--C-:B------:R-:W-:Y:S01]  /*88b0*/  HADD2.F32 R13, -RZ, R36.reuse.H0_H0 ;  /* 0x20000024ff0d7230 */ /* 0x100fe20000004100 */
[----:B------:R-:W-:Y:S01]  /*88c0*/  ISETP.GE.U32.AND P0, PT, R9, UR10, PT ;  /* 0x0000000a09007c0c */ /* 0x000fe2000bf06070 */
[----:B------:R-:W-:Y:S01]  /*88d0*/  HADD2.F32 R36, -RZ, R36.H1_H1 ;  /* 0x30000024ff247230 */ /* 0x000fe20000004100 */
[----:B0-----:R-:W-:Y:S01]  /*88e0*/  SHF.R.S32.HI R11, RZ, 0x1f, R9 ;  /* 0x0000001fff0b7819 */ /* 0x001fe20000011409 */
        /* <DEDUP_REMOVED lines=29> */
.L_x_1096:
        /* <DEDUP_REMOVED lines=13> */
[----:B------:R-:W-:Y:S01]  /*8b90*/  F2FP.F16.F32.PACK_AB R13, R13, R16 ;  /* 0x000000100d0d723e */ /* 0x000fe200000000ff */
[----:B------:R-:W-:Y:S01]  /*8ba0*/  IMAD R15, R15, UR21, R20 ;  /* 0x000000150f0f7c24 */ /* 0x000fe2000f8e0214 */
[----:B------:R-:W-:Y:S02]  /*8bb0*/  ULDC.64 UR20, c[0x0][0x210] ;  /* 0x0000840000147ab9 */ /* 0x000fe40000000a00 */
[----:B------:R-:W-:Y:S02]  /*8bc0*/  LEA R20, P2, R18, UR20, 0x1 ;  /* 0x0000001412147c11 */ /* 0x000fe4000f8408ff */
[----:B------:R-:W-:-:S04]  /*8bd0*/  IADD3 R15, R19, R15, RZ ;  /* 0x0000000f130f7210 */ /* 0x000fc80007ffe0ff */
[----:B------:R-:W-:-:S05]  /*8be0*/  LEA.HI.X R21, R18, UR21, R15, 0x1, P2 ;  /* 0x0000001512157c11 */ /* 0x000fca00090f0c0f */
[----:B------:R0:W-:Y:S02]  /*8bf0*/  STG.E desc[UR12][R20.64], R13 ;  /* 0x0000000d14007986 */ /* 0x0001e4000c10190c */
.L_x_1098:
[----:B------:R-:W-:Y:S05]  /*8c00*/  BSYNC B0 ;  /* 0x0000000000007941 */ /* 0x000fea0003800000 */
.L_x_1097:
[----:B------:R-:W-:Y:S02]  /*8c10*/  HADD2.F32 R37, -RZ, R37.H1_H1 ;  /* 0x30000025ff257230 */ /* 0x000fe40000004100 */
[----:B------:R-:W-:Y:S01]  /*8c20*/  FADD.FTZ R30, R30, -UR14 ;  /* 0x8000000e1e1e7e21 */ /* 0x000fe20008010000 */
[--C-:B------:R-:W-:Y:S01]  /*8c30*/  HADD2.F32 R16, -RZ, R14.reuse.H0_H0 ;  /* 0x2000000eff107230 */ /* 0x100fe20000004100 */
[----:B------:R-:W-:Y:S01]  /*8c40*/  ISETP.GT.U32.OR P0, PT, R54, 0x29f, P0 ;  /* 0x0000029f3600780c */ /* 0x000fe20000704470 */
[----:B------:R-:W-:Y:S02]  /*8c50*/  HADD2.F32 R15, -RZ, R14.H1_H1 ;  /* 0x3000000eff0f7230 */ /* 0x000fe40000004100 */
[----:B------:R-:W-:Y:S01]  /*8c60*/  FADD.FTZ R37, R37, -UR14 ;  /* 0x8000000e25257e21 */ /* 0x000fe20008010000 */
[C---:B------:R-:W-:Y:S01]  /*8c70*/  IADD3 R14, R53.reuse, 0x180, RZ ;  /* 0x00000180350e7810 */ /* 0x040fe20007ffe0ff */
[----:B------:R-:W-:Y:S01]  /*8c80*/  FMUL.FTZ R27, R30, UR17 ;  /* 0x000000111e1b7c20 */ /* 0x000fe20008410000 */
[----:B0-----:R-:W-:Y:S01]  /*8c90*/  IADD3 R13, R53, 0x1a0, RZ ;  /* 0x000001a0350d7810 */ /* 0x001fe20007ffe0ff */
        /* <DEDUP_REMOVED lines=20> */
.L_x_1099:
        /* <DEDUP_REMOVED lines=20> */
.L_x_1101:
[----:B------:R-:W-:Y:S05]  /*8f20*/  BSYNC B0 ;  /* 0x0000000000007941 */ /* 0x000fea0003800000 */
.L_x_1100:
[--C-:B------:R-:W-:Y:S01]  /*8f30*/  HADD2.F32 R16, -RZ, R4.reuse.H0_H0 ;  /* 0x20000004ff107230 */ /* 0x100fe20000004100 */
[C---:B------:R-:W-:Y:S01]  /*8f40*/  IADD3 R11, R53.reuse, 0x1c0, RZ ;  /* 0x000001c0350b7810 */ /* 0x040fe20007ffe0ff */
[----:B------:R-:W-:Y:S01]  /*8f50*/  HADD2.F32 R18, -RZ, R4.H1_H1 ;  /* 0x30000004ff127230 */ /* 0x000fe20000004100 */
[----:B0-----:R-:W-:Y:S01]  /*8f60*/  IADD3 R9, R53, 0x1e0, RZ ;  /* 0x000001e035097810 */ /* 0x001fe20007ffe0ff */
        /* <DEDUP_REMOVED lines=39> */
.L_x_1102:
        /* <DEDUP_REMOVED lines=20> */
.L_x_1104:
[----:B------:R-:W-:Y:S05]  /*9320*/  BSYNC B0 ;  /* 0x0000000000007941 */ /* 0x000fea0003800000 */
.L_x_1103:
        /* <DEDUP_REMOVED lines=25> */
.L_x_1105:
        /* <DEDUP_REMOVED lines=11> */
[----:B------:R-:W-:-:S04]  /*9570*/  IMAD.WIDE.U32 R14, R13, UR10, R4 ;  /* 0x0000000a0d0e7c25 */ /* 0x000fc8000f8e0004 */
[----:B------:R-:W-:Y:S01]  /*9580*/  IMAD R5, R13, UR11, R12 ;  /* 0x0000000b0d057c24 */ /* 0x000fe2000f8e020c */
[----:B------:R-:W-:Y:S01]  /*9590*/  ULDC.64 UR10, c[0x0][0x210] ;  /* 0x00008400000a7ab9 */ /* 0x000fe20000000a00 */
[----:B------:R-:W-:Y:S01]  /*95a0*/  FMUL.FTZ R13, R19, UR17 ;  /* 0x00000011130d7c20 */ /* 0x000fe20008410000 */
[----:B------:R-:W-:Y:S02]  /*95b0*/  LEA R4, P0, R14, UR10, 0x1 ;  /* 0x0000000a0e047c11 */ /* 0x000fe4000f8008ff */
[----:B------:R-:W-:Y:S02]  /*95c0*/  IADD3 R5, R15, R5, RZ ;  /* 0x000000050f057210 */ /* 0x000fe40007ffe0ff */
[----:B------:R-:W-:Y:S02]  /*95d0*/  F2FP.F16.F32.PACK_AB R13, R6, R13 ;  /* 0x0000000d060d723e */ /* 0x000fe400000000ff */
[----:B------:R-:W-:-:S05]  /*95e0*/  LEA.HI.X R5, R14, UR11, R5, 0x1, P0 ;  /* 0x0000000b0e057c11 */ /* 0x000fca00080f0c05 */
[----:B------:R0:W-:Y:S02]  /*95f0*/  STG.E desc[UR12][R4.64], R13 ;  /* 0x0000000d04007986 */ /* 0x0001e4000c10190c */
.L_x_1107:
[----:B------:R-:W-:Y:S05]  /*9600*/  BSYNC B0 ;  /* 0x0000000000007941 */ /* 0x000fea0003800000 */
.L_x_1106:
[--C-:B------:R-:W-:Y:S01]  /*9610*/  HADD2.F32 R6, -RZ, R8.reuse.H0_H0 ;  /* 0x20000008ff067230 */ /* 0x100fe20000004100 */
[C---:B------:R-:W-:Y:S01]  /*9620*/  ISETP.GT.U32.OR P5, PT, R54.reuse, 0x29f, P5 ;  /* 0x0000029f3600780c */ /* 0x040fe20002fa4470 */
[----:B------:R-:W-:Y:S01]  /*9630*/  HADD2.F32 R8, -RZ, R8.H1_H1 ;  /* 0x30000008ff087230 */ /* 0x000fe20000004100 */
[----:B------:R-:W-:Y:S01]  /*9640*/  ISETP.GT.U32.OR P4, PT, R54, 0x29f, P4 ;  /* 0x0000029f3600780c */ /* 0x000fe20002784470 */
[----:B------:R-:W-:Y:S02]  /*9650*/  HADD2.F32 R18, -RZ, R66.H0_H0 ;  /* 0x20000042ff127230 */ /* 0x000fe40000004100 */
[----:B------:R-:W-:Y:S01]  /*9660*/  FADD.FTZ R6, R6, -UR14 ;  /* 0x8000000e06067e21 */ /* 0x000fe20008010000 */
[--C-:B0-----:R-:W-:Y:S02]  /*9670*/  HADD2.F32 R4, -RZ, R10.reuse.H0_H0 ;  /* 0x2000000aff047230 */ /* 0x101fe40000004100 */
        /* <DEDUP_REMOVED lines=24> */
.L_x_1108:
        /* <DEDUP_REMOVED lines=12> */
[----:B------:R-:W-:-:S04]  /*98c0*/  IMAD.WIDE.U32 R6, R11, UR10, R4 ;  /* 0x0000000a0b067c25 */ /* 0x000fc8000f8e0004 */
[----:B------:R-:W-:Y:S01]  /*98d0*/  IMAD R11, R11, UR11, R10 ;  /* 0x0000000b0b0b7c24 */ /* 0x000fe2000f8e020a */
[----:B------:R-:W-:Y:S02]  /*98e0*/  ULDC.64 UR10, c[0x0][0x210] ;  /* 0x00008400000a7ab9 */ /* 0x000fe40000000a00 */
[----:B------:R-:W-:Y:S02]  /*98f0*/  LEA R4, P0, R6, UR10, 0x1 ;  /* 0x0000000a06047c11 */ /* 0x000fe4000f8008ff */
[----:B------:R-:W-:Y:S02]  /*9900*/  IADD3 R11, R7, R11, RZ ;  /* 0x0000000b070b7210 */ /* 0x000fe40007ffe0ff */
[----:B------:R-:W-:Y:S02]  /*9910*/  F2FP.F16.F32.PACK_AB R7, R8, R13 ;  /* 0x0000000d0807723e */ /* 0x000fe400000000ff */
[----:B------:R-:W-:-:S05]  /*9920*/  LEA.HI.X R5, R6, UR11, R11, 0x1, P0 ;  /* 0x0000000b06057c11 */ /* 0x000fca00080f0c0b */
[----:B------:R0:W-:Y:S02]  /*9930*/  STG.E desc[UR12][R4.64], R7 ;  /* 0x0000000704007986 */ /* 0x0001e4000c10190c */
.L_x_1110:
[----:B------:R-:W-:Y:S05]  /*9940*/  BSYNC B0 ;  /* 0x0000000000007941 */ /* 0x000fea0003800000 */
.L_x_1109:
        /* <DEDUP_REMOVED lines=25> */
.L_x_1111:
[----:B------:R-:W-:Y:S04]  /*9ae0*/  BSSY B0, `(.L_x_1112) ;  /* 0x0000013000007945 */ /* 0x000fe80003800000 */
[----:B------:R-:W-:Y:S05]  /*9af0*/  @P4 BRA `(.L_x_1113) ;  /* 0x0000000000444947 */ /* 0x000fea0003800000 */
[----:B------:R-:W-:Y:S01]  /*9b00*/  ULDC.64 UR10, c[0x0][0x288] ;  /* 0x0000a200000a7ab9 */ /* 0x000fe20000000a00 */
[----:B------:R-:W-:Y:S01]  /*9b10*/  MOV R75, R77 ;  /* 0x0000004d004b7202 */ /* 0x000fe20000000f00 */
[--C-:B------:R-:W-:Y:S01]  /*9b20*/  FFMA.FTZ R5, R13, UR18, R22.reuse ;  /* 0x000000120d057c23 */ /* 0x100fe20008010016 */
[----:B------:R-:W-:Y:S01]  /*9b30*/  FFMA.FTZ R22, R15, UR18, R22 ;  /* 0x000000120f167c23 */ /* 0x000fe20008010016 */
[----:B------:R-:W-:Y:S02]  /*9b40*/  IMAD R6, R17, UR10, RZ ;  /* 0x0000000a11067c24 */ /* 0x000fe4000f8e02ff */
[----:B------:R-:W-:-:S04]  /*9b50*/  IMAD.WIDE.U32 R74, R9, UR10, R74 ;  /* 0x0000000a094a7c25 */ /* 0x000fc8000f8e004a */
[----:B------:R-:W-:Y:S01]  /*9b60*/  FFMA.FTZ R5, R4, R69, -R5 ;  /* 0x0000004504057223 */ /* 0x000fe20000010805 */
[----:B------:R-:W-:Y:S01]  /*9b70*/  FFMA.FTZ R22, R65, R70, -R22 ;  /* 0x0000004641167223 */ /* 0x000fe20000010816 */
[----:B------:R-:W-:Y:S01]  /*9b80*/  IMAD R9, R9, UR11, R6 ;  /* 0x0000000b09097c24 */ /* 0x000fe2000f8e0206 */
[----:B------:R-:W-:Y:S01]  /*9b90*/  ULDC.64 UR10, c[0x0][0x210] ;  /* 0x00008400000a7ab9 */ /* 0x000fe20000000a00 */
[----:B------:R-:W-:Y:S01]  /*9ba0*/  FMUL.FTZ R7, R5, UR17 ;  /* 0x0000001105077c20 */ /* 0x000fe20008410000 */
[----:B------:R-:W-:Y:S01]  /*9bb0*/  FMUL.FTZ R22, R22, UR17 ;  /* 0x0000001116167c20 */ /* 0x000fe20008410000 */
[----:B------:R-:W-:Y:S02]  /*9bc0*/  LEA R4, P0, R74, UR10, 0x1 ;  /* 0x0000000a4a047c11 */ /* 0x000fe4000f8008ff */
[----:B------:R-:W-:Y:S02]  /*9bd0*/  IADD3 R9, R75, R9, RZ ;  /* 0x000000094b097210 */ /* 0x000fe40007ffe0ff */
[----:B------:R-:W-:-:S02]  /*9be0*/  F2FP.F16.F32.PACK_AB R7, R22, R7 ;  /* 0x000000071607723e */ /* 0x000fc400000000ff */
[----:B------:R-:W-:-:S05]  /*9bf0*/  LEA.HI.X R5, R74, UR11, R9, 0x1, P0 ;  /* 0x0000000b4a057c11 */ /* 0x000fca00080f0c09 */
[----:B------:R0:W-:Y:S02]  /*9c00*/  STG.E desc[UR12][R4.64], R7 ;  /* 0x0000000704007986 */ /* 0x0001e4000c10190c */
.L_x_1113:
[----:B------:R-:W-:Y:S05]  /*9c10*/  BSYNC B0 ;  /* 0x0000000000007941 */ /* 0x000fea0003800000 */
.L_x_1112:
        /* <DEDUP_REMOVED lines=9> */
.L_x_1031:
        /* <DEDUP_REMOVED lines=19> */
.L_x_1116:
[----:B------:R-:W-:Y:S05]  /*9de0*/  BSYNC B0 ;  /* 0x0000000000007941 */ /* 0x000fea0003800000 */
.L_x_1115:
        /* <DEDUP_REMOVED lines=11> */
.L_x_1118:
[----:B------:R-:W2:Y:S04]  /*9ea0*/  LDG.E.STRONG.GPU R5, desc[UR12][R2.64] ;  /* 0x0000000c02057981 */ /* 0x000ea8000c1ef900 */
[----:B--2---:R-:W-:Y:S01]  /*9eb0*/  CCTL.IVALL ;  /* 0x00000000ff00798f */ /* 0x004fe20002000000 */
[----:B------:R-:W-:Y:S05]  /*9ec0*/  YIELD ;  /* 0x0000000000007946 */ /* 0x000fea0003800000 */
[----:B------:R-:W-:-:S13]  /*9ed0*/  ISETP.NE.AND P0, PT, R5, R0, PT ;  /* 0x000000000500720c */ /* 0x000fda0003f05270 */
[----:B------:R-:W-:Y:S05]  /*9ee0*/  @P0 BRA `(.L_x_1118) ;  /* 0xfffffffc00ec0947 */ /* 0x000fea000383ffff */
.L_x_1117:
        /* <DEDUP_REMOVED lines=24> */
.L_x_1119:
        /* <DEDUP_REMOVED lines=25> */
.L_x_1120:
        /* <DEDUP_REMOVED lines=16> */
.L_x_3243:


//--------------------- .text._Z35group_norm_nhwc_bwd_one_pass_kernelI11Fp16IOFp16WLi64ELi42ELi672EEv26Group_norm_nhwc_bwd_params --------------------------
	.section	.text._Z35group_norm_nhwc_bwd_one_pass_kernelI11Fp16IOFp16WLi64ELi42ELi672EEv26Group_norm_nhwc_bwd_params,"ax",@progbits
	.align	128
        .global         _Z35group_norm_nhwc_bwd_one_pass_kernelI11Fp16IOFp16WLi64ELi42ELi672EEv26Group_norm_nhwc_bwd_params
        .type           _Z35group_norm_nhwc_bwd_one_pass_kernelI11Fp16IOFp16WLi64ELi42ELi672EEv26Group_norm_nhwc_bwd_params,@function
        .size           _Z35group_norm_nhwc_bwd_one_pass_kernelI11Fp16IOFp16WLi64ELi42ELi672EEv26Group_norm_nhwc_bwd_params,(.L_x_3244 - _Z35group_norm_nhwc_bwd_one_pass_kernelI11Fp16IOFp16WLi64ELi42ELi672EEv26Group_norm_nhwc_bwd_params)
        .other          _Z35group_norm_nhwc_bwd_one_pass_kernelI11Fp16IOFp16WLi64ELi42ELi672EEv26Group_norm_nhwc_bwd_params,@"STO_CUDA_ENTRY STV_DEFAULT"
_Z35group_norm_nhwc_bwd_one_pass_kernelI11Fp16IOFp16WLi64ELi42ELi672EEv26Group_norm_nhwc_bwd_params:
.text._Z35group_norm_nhwc_bwd_one_pass_kernelI11Fp16IOFp16WLi64ELi42ELi672EEv26Group_norm_nhwc_bwd_params:
        /* <DEDUP_REMOVED lines=50> */
.L_x_1148:
        /* <DEDUP_REMOVED lines=120> */
.L_x_1123:
[----:B------:R-:W-:Y:S05]  /*0aa0*/  BSYNC B0 ;  /* 0x0000000000007941 */ /* 0x000fea0003800000 */
.L_x_1122:
        /* <DEDUP_REMOVED lines=33> */
.L_x_1124:
        /* <DEDUP_REMOVED lines=26> */
.L_x_1125:
        /* <DEDUP_REMOVED lines=107> */
.L_x_1127:
[----:B------:R-:W-:Y:S05]  /*1510*/  BSYNC B0 ;  /* 0x0000000000007941 */ /* 0x000fea0003800000 */
.L_x_1126:
        /* <DEDUP_REMOVED lines=158> */
.L_x_1129:
[----:B------:R-:W-:Y:S05]  /*1f00*/  BSYNC B0 ;  /* 0x0000000000007941 */ /* 0x000fea0003800000 */
.L_x_1128:
        /* <DEDUP_REMOVED lines=20> */
.L_x_1131:
[----:B------:R-:W-:Y:S05]  /*2050*/  BSYNC B0 ;  /* 0x0000000000007941 */ /* 0x000fea0003800000 */
.L_x_1130:
        /* <DEDUP_REMOVED lines=34> */
.L_x_1134:
[----:B------:R-:W2:Y:S04]  /*2280*/  LDG.E.STRONG.GPU R10, desc[UR14][R8.64] ;  /* 0x0000000e080a7981 */ /* 0x000ea8000c1ef900 */
[----:B--2---:R-:W-:Y:S01]  /*2290*/  CCTL.IVALL ;  /* 0x00000000ff00798f */ /* 0x004fe20002000000 */
[----:B------:R-:W-:Y:S05]  /*22a0*/  YIELD ;  /* 0x0000000000007946 */ /* 0x000fea0003800000 */
[----:B------:R-:W-:-:S13]  /*22b0*/  ISETP.NE.AND P0, PT, R10, R13, PT ;  /* 0x0000000d0a00720c */ /* 0x000fda0003f05270 */
[----:B------:R-:W-:Y:S05]  /*22c0*/  @P0 BRA `(.L_x_1134) ;  /* 0xfffffffc00ec0947 */ /* 0x000fea000383ffff */
.L_x_1133:
        /* <DEDUP_REMOVED lines=17> */
.L_x_1138:
        /* <DEDUP_REMOVED lines=115> */
.L_x_1137:
        /* <DEDUP_REMOVED lines=61> */
.L_x_1139:
[----:B------:R-:W-:-:S13]  /*2ee0*/  ISETP.NE.OR P0, PT, R17, RZ, P0 ;  /* 0x000000ff1100720c */ /* 0x000fda0000705670 */
[----:B------:R-:W-:Y:S05]  /*2ef0*/  @!P0 BRA `(.L_x_1135) ;  /* 0x00000000007c8947 */ /* 0x000fea0003800000 */
.L_x_1136:
        /* <DEDUP_REMOVED lines=31> */
.L_x_1135:
        /* <DEDUP_REMOVED lines=11> */
.L_x_1141:
[----:B------:R-:W-:Y:S05]  /*31a0*/  BSYNC B0 ;  /* 0x0000000000007941 */ /* 0x000fea0003800000 */
.L_x_1140:
        /* <DEDUP_REMOVED lines=16> */
.L_x_1132:
        /* <DEDUP_REMOVED lines=40> */
.L_x_1142:
        /* <DEDUP_REMOVED lines=20> */
.L_x_1144:
[----:B------:R-:W-:Y:S05]  /*3670*/  BSYNC B0 ;  /* 0x0000000000007941 */ /* 0x000fea0003800000 */
.L_x_1143:
        /* <DEDUP_REMOVED lines=23> */
.L_x_1145:
        /* <DEDUP_REMOVED lines=23> */
.L_x_1147:
[----:B------:R-:W-:Y:S05]  /*3960*/  BSYNC B0 ;  /* 0x0000000000007941 */ /* 0x000fea0003800000 */
.L_x_1146:
[----:B------:R-:W-:Y:S01]  /*3970*/  ULDC UR8, c[0x0][0x10] ;  /* 0x0000040000087ab9 */ /* 0x000fe20000000800 */
[----:B------:R-:W-:Y:S02]  /*3980*/  UIADD3 UR4, UR4, 0x1, URZ ;  /* 0x0000000104047890 */ /* 0x000fe4000fffe03f */
[----:B------:R-:W-:-:S04]  /*3990*/  UIADD3 UR7, UR8, UR7, URZ ;  /* 0x0000000708077290 */ /* 0x000fc8000fffe03f */
[----:B------:R-:W-:-:S06]  /*39a0*/  UISETP.GE.AND UP0, UPT, UR7, UR5, UPT ;  /* 0x000000050700728c */ /* 0x000fcc000bf06270 */
[----:B------:R-:W-:-:S13]  /*39b0*/  PLOP3.LUT P0, PT, PT, PT, UP0, 0x80, 0x0 ;  /* 0x000000000000781c */ /* 0x000fda0003f0f008 */
[----:B------:R-:W-:Y:S05]  /*39c0*/  @!P0 BRA `(.L_x_1148) ;  /* 0xffffffc800548947 */ /* 0x000fea000383ffff */
.L_x_1121:
        /* <DEDUP_REMOVED lines=19> */
.L_x_1150:
[----:B------:R-:W-:Y:S05]  /*3b00*/  BSYNC B0 ;  /* 0x0000000000007941 */ /* 0x000fea0003800000 */
.L_x_1149:
        /* <DEDUP_REMOVED lines=11> */
.L_x_1152:
[----:B------:R-:W2:Y:S04]  /*3bc0*/  LDG.E.STRONG.GPU R5, desc[UR14][R2.64] ;  /* 0x0000000e02057981 */ /* 0x000ea8000c1ef900 */
[----:B--2---:R-:W-:Y:S01]  /*3bd0*/  CCTL.IVALL ;  /* 0x00000000ff00798f */ /* 0x004fe20002000000 */
[----:B------:R-:W-:Y:S05]  /*3be0*/  YIELD ;  /* 0x0000000000007946 */ /* 0x000fea0003800000 */
[----:B------:R-:W-:-:S13]  /*3bf0*/  ISETP.NE.AND P0, PT, R5, R0, PT ;  /* 0x000000000500720c */ /* 0x000fda0003f05270 */
[----:B------:R-:W-:Y:S05]  /*3c00*/  @P0 BRA `(.L_x_1152) ;  /* 0xfffffffc00ec0947 */ /* 0x000fea000383ffff */
.L_x_1151:
        /* <DEDUP_REMOVED lines=24> */
.L_x_1153:
        /* <DEDUP_REMOVED lines=25> */
.L_x_1154:
        /* <DEDUP_REMOVED lines=14> */
.L_x_3244:


//--------------------- .text._Z35group_norm_nhwc_bwd_one_pass_kernelI11Fp16IOFp16WLi128ELi42ELi672EEv26Group_norm_nhwc_bwd_params --------------------------
	.section	.text._Z35group_norm_nhwc_bwd_one_pass_kernelI11Fp16IOFp16WLi128ELi42ELi672EEv26Group_norm_nhwc_bwd_params,"ax",@progbits
	.align	128
        .global         _Z35group_norm_nhwc_bwd_one_pass_kernelI11Fp16IOFp16WLi128ELi42ELi672EEv26Group_norm_nhwc_bwd_params
        .type           _Z35group_norm_nhwc_bwd_one_pass_kernelI11Fp16IOFp16WLi128ELi42ELi672EEv26Group_norm_nhwc_bwd_params,@function
        .size           _Z35group_norm_nhwc_bwd_one_pass_kernelI11Fp16IOFp16WLi128ELi42ELi672EEv26Group_norm_nhwc_bwd_params,(.L_x_3245 - _Z35group_norm_nhwc_bwd_one_pass_kernelI11Fp16IOFp16WLi128ELi42ELi672EEv26Group_norm_nhwc_bwd_params)
        .other          _Z35group_norm_nhwc_bwd_one_pass_kernelI11Fp16IOFp16WLi128ELi42ELi672EEv26Group_norm_nhwc_bwd_params,@"STO_CUDA_ENTRY STV_DEFAULT"
_Z35group_norm_nhwc_bwd_one_pass_kernelI11Fp16IOFp16WLi128ELi42ELi672EEv26Group_norm_nhwc_bwd_params:
.text._Z35group_norm_nhwc_bwd_one_pass_kernelI11Fp16IOFp16WLi128ELi42ELi672EEv26Group_norm_nhwc_bwd_params:
        /* <DEDUP_REMOVED lines=52> */
.L_x_1190:
        /* <DEDUP_REMOVED lines=167> */
[----:B--2---:R-:W-:-:S02]  /*0db0*/  @P0 HADD2.F32 R25, -RZ, R14.H0_H0 ;  /* 0x2000000eff190230 */ /* 0x004fc40000004100 */
[----:B---3--:R-:W-:Y:S02]  /*0dc0*/  @P0 HADD2.F32 R24, -RZ, R13.H0_H0 ;  /* 0x2000000dff180230 */ /* 0x008fe40000004100 */
[----:B----4-:R-:W-:Y:S02]  /*0dd0*/  HADD2.F32 R0, -RZ, R0.H0_H0 ;  /* 0x20000000ff007230 */ /* 0x010fe40000004100 */
[----:B------:R-:W-:-:S07]  /*0de0*/  HADD2.F32 R2, -RZ, R12.H0_H0 ;  /* 0x2000000cff027230 */ /* 0x000fce0000004100 */
.L_x_1157:
[----:B------:R-:W-:Y:S05]  /*0df0*/  BSYNC B0 ;  /* 0x0000000000007941 */ /* 0x000fea0003800000 */
.L_x_1156:
        /* <DEDUP_REMOVED lines=25> */
.L_x_1158:
        /* <DEDUP_REMOVED lines=34> */
.L_x_1159:
        /* <DEDUP_REMOVED lines=40> */
.L_x_1160:
        /* <DEDUP_REMOVED lines=35> */
.L_x_1161:
        /* <DEDUP_REMOVED lines=106> */
.L_x_1163:
[----:B------:R-:W-:Y:S05]  /*1d00*/  BSYNC B0 ;  /* 0x0000000000007941 */ /* 0x000fea0003800000 */
.L_x_1162:
        /* <DEDUP_REMOVED lines=158> */
.L_x_1165:
[----:B------:R-:W-:Y:S05]  /*26f0*/  BSYNC B0 ;  /* 0x0000000000007941 */ /* 0x000fea0003800000 */
.L_x_1164:
        /* <DEDUP_REMOVED lines=20> */
.L_x_1167:
[----:B------:R-:W-:Y:S05]  /*2840*/  BSYNC B0 ;  /* 0x0000000000007941 */ /* 0x000fea0003800000 */
.L_x_1166:
        /* <DEDUP_REMOVED lines=34> */
.L_x_1170:
[----:B------:R-:W2:Y:S04]  /*2a70*/  LDG.E.STRONG.GPU R15, desc[UR14][R10.64] ;  /* 0x0000000e0a0f7981 */ /* 0x000ea8000c1ef900 */
[----:B--2---:R-:W-:Y:S01]  /*2a80*/  CCTL.IVALL ;  /* 0x00000000ff00798f */ /* 0x004fe20002000000 */
[----:B------:R-:W-:Y:S05]  /*2a90*/  YIELD ;  /* 0x0000000000007946 */ /* 0x000fea0003800000 */
[----:B------:R-:W-:-:S13]  /*2aa0*/  ISETP.NE.AND P0, PT, R15, R14, PT ;  /* 0x0000000e0f00720c */ /* 0x000fda0003f05270 */
[----:B------:R-:W-:Y:S05]  /*2ab0*/  @P0 BRA `(.L_x_1170) ;  /* 0xfffffffc00ec0947 */ /* 0x000fea000383ffff */
.L_x_1169:
        /* <DEDUP_REMOVED lines=17> */
.L_x_1174:
        /* <DEDUP_REMOVED lines=115> */
.L_x_1173:
        /* <DEDUP_REMOVED lines=61> */
.L_x_1175:
[----:B------:R-:W-:-:S13]  /*36d0*/  ISETP.NE.OR P0, PT, R10, RZ, P0 ;  /* 0x000000ff0a00720c */ /* 0x000fda0000705670 */
[----:B------:R-:W-:Y:S05]  /*36e0*/  @!P0 BRA `(.L_x_1171) ;  /* 0x00000000007c8947 */ /* 0x000fea0003800000 */
.L_x_1172:
        /* <DEDUP_REMOVED lines=31> */
.L_x_1171:
        /* <DEDUP_REMOVED lines=11> */
.L_x_1177:
[----:B------:R-:W-:Y:S05]  /*3990*/  BSYNC B0 ;  /* 0x0000000000007941 */ /* 0x000fea0003800000 */
.L_x_1176:
        /* <DEDUP_REMOVED lines=16> */
.L_x_1168:
        /* <DEDUP_REMOVED lines=51> */
.L_x_1178:
        /* <DEDUP_REMOVED lines=21> */
.L_x_1180:
[----:B------:R-:W-:Y:S05]  /*3f20*/  BSYNC B0 ;  /* 0x0000000000007941 */ /* 0x000fea0003800000 */
.L_x_1179:
        /* <DEDUP_REMOVED lines=25> */
.L_x_1181:
        /* <DEDUP_REMOVED lines=20> */
.L_x_1183:
[----:B------:R-:W-:Y:S05]  /*4200*/  BSYNC B0 ;  /* 0x0000000000007941 */ /* 0x000fea0003800000 */
.L_x_1182:
        /* <DEDUP_REMOVED lines=31> */
.L_x_1184:
        /* <DEDUP_REMOVED lines=21> */
.L_x_1186:
[----:B------:R-:W-:Y:S05]  /*4550*/  BSYNC B0 ;  /* 0x0000000000007941 */ /* 0x000fea0003800000 */
.L_x_1185:
        /* <DEDUP_REMOVED lines=25> */
.L_x_1187:
        /* <DEDUP_REMOVED lines=21> */
.L_x_1189:
[----:B------:R-:W-:Y:S05]  /*4840*/  BSYNC B0 ;  /* 0x0000000000007941 */ /* 0x000fea0003800000 */
.L_x_1188:
[----:B------:R-:W-:Y:S01]  /*4850*/  ULDC UR11, c[0x0][0x10] ;  /* 0x00000400000b7ab9 */ /* 0x000fe20000000800 */
[----:B------:R-:W-:Y:S02]  /*4860*/  UIADD3 UR4, UR4, 0x1, URZ ;  /* 0x0000000104047890 */ /* 0x000fe4000fffe03f */
[----:B------:R-:W-:-:S04]  /*4870*/  UIADD3 UR6, UR11, UR6, URZ ;  /* 0x000000060b067290 */ /* 0x000fc8000fffe03f */
[----:B------:R-:W-:-:S06]  /*4880*/  UISETP.GE.AND UP0, UPT, UR6, UR5, UPT ;  /* 0x000000050600728c */ /* 0x000fcc000bf06270 */
[----:B------:R-:W-:-:S13]  /*4890*/  PLOP3.LUT P0, PT, PT, PT, UP0, 0x80, 0x0 ;  /* 0x000000000000781c */ /* 0x000fda0003f0f008 */
[----:B------:R-:W-:Y:S05]  /*48a0*/  @!P0 BRA `(.L_x_1190) ;  /* 0xffffffb800a48947 */ /* 0x000fea000383ffff */
.L_x_1155:
        /* <DEDUP_REMOVED lines=19> */
.L_x_1192:
[----:B------:R-:W-:Y:S05]  /*49e0*/  BSYNC B0 ;  /* 0x0000000000007941 */ /* 0x000fea0003800000 */
.L_x_1191:
        /* <DEDUP_REMOVED lines=11> */
.L_x_1194:
[----:B------:R-:W2:Y:S04]  /*4aa0*/  LDG.E.STRONG.GPU R5, desc[UR14][R2.64] ;  /* 0x0000000e02057981 */ /* 0x000ea8000c1ef900 */
[----:B--2---:R-:W-:Y:S01]  /*4ab0*/  CCTL.IVALL ;  /* 0x00000000ff00798f */ /* 0x004fe20002000000 */
[----:B------:R-:W-:Y:S05]  /*4ac0*/  YIELD ;  /* 0x0000000000007946 */ /* 0x000fea0003800000 */
[----:B------:R-:W-:-:S13]  /*4ad0*/  ISETP.NE.AND P0, PT, R5, R0, PT ;  /* 0x000000000500720c */ /* 0x000fda0003f05270 */
[----:B------:R-:W-:Y:S05]  /*4ae0*/  @P0 BRA `(.L_x_1194) ;  /* 0xfffffffc00ec0947 */ /* 0x000fea000383ffff */
.L_x_1193:
        /* <DEDUP_REMOVED lines=25> */
.L_x_1195:
        /* <DEDUP_REMOVED lines=19> */
[----:B---3--:R-:W-:Y:S02]  /*4db0*/  F2FP.F16.F32.PACK_AB R3, R16, R3 ;  /* 0x000000031003723e */ /* 0x008fe400000000ff */
[----:B----4-:R-:W-:-:S03]  /*4dc0*/  F2FP.F16.F32.PACK_AB R23, R21, R18 ;  /* 0x000000121517723e */ /* 0x010fc600000000ff */
[----:B------:R2:W-:Y:S04]  /*4dd0*/  STG.E desc[UR14][R10.64], R3 ;  /* 0x000000030a007986 */ /* 0x0005e8000c10190e */
[----:B------:R2:W-:Y:S02]  /*4de0*/  STG.E desc[UR14][R12.64], R23 ;  /* 0x000000170c007986 */ /* 0x0005e4000c10190e */
[----:B------:R-:W-:Y:S05]  /*4df0*/  @P0 BRA `(.L_x_1195) ;  /* 0xfffffffc00a00947 */ /* 0x000fea000383ffff */
[----:B------:R-:W-:Y:S05]  /*4e00*/  EXIT ;  /* 0x000000000000794d */ /* 0x000fea0003800000 */
.L_x_1196:
        /* <DEDUP_REMOVED lines=15> */
.L_x_3245:


//--------------------- .text._Z35group_norm_nhwc_bwd_one_pass_kernelI11Fp16IOFp16WLi256ELi42ELi672EEv26Group_norm_nhwc_bwd_params --------------------------
	.section	.text._Z35group_norm_nhwc_bwd_one_pass_kernelI11Fp16IOFp16WLi256ELi42ELi672EEv26Group_norm_nhwc_bwd_params,"ax",@progbits
	.align	128
        .global         _Z35group_norm_nhwc_bwd_one_pass_kernelI11Fp16IOFp16WLi256ELi42ELi672EEv26Group_norm_nhwc_bwd_params
        .type           _Z35group_norm_nhwc_bwd_one_pass_kernelI11Fp16IOFp16WLi256ELi42ELi672EEv26Group_norm_nhwc_bwd_params,@function
        .size           _Z35group_norm_nhwc_bwd_one_pass_kernelI11Fp16IOFp16WLi256ELi42ELi672EEv26Group_norm_nhwc_bwd_params,(.L_x_3246 - _Z35group_norm_nhwc_bwd_one_pass_kernelI11Fp16IOFp16WLi256ELi42ELi672EEv26Group_norm_nhwc_bwd_params)
        .other          _Z35group_norm_nhwc_bwd_one_pass_kernelI11Fp16IOFp16WLi256ELi42ELi672EEv26Group_norm_nhwc_bwd_params,@"STO_CUDA_ENTRY STV_DEFAULT"
_Z35group_norm_nhwc_bwd_one_pass_kernelI11Fp16IOFp16WLi256ELi42ELi672EEv26Group_norm_nhwc_bwd_params:
.text._Z35group_norm_nhwc_bwd_one_pass_kernelI11Fp16IOFp16WLi256ELi42ELi672EEv26Group_norm_nhwc_bwd_params:
        /* <DEDUP_REMOVED lines=54> */
.L_x_1248:
        /* <DEDUP_REMOVED lines=250> */
[----:B---3--:R-:W-:Y:S02]  /*1300*/  HADD2.F32 R64, -RZ, R64.H0_H0 ;  /* 0x20000040ff407230 */ /* 0x008fe40000004100 */
[----:B----4-:R-:W-:Y:S02]  /*1310*/  HADD2.F32 R62, -RZ, R62.H0_H0 ;  /* 0x2000003eff3e7230 */ /* 0x010fe40000004100 */
[----:B--2---:R-:W-:Y:S02]  /*1320*/  @P0 HADD2.F32 R59, -RZ, R30.H0_H0 ;  /* 0x2000001eff3b0230 */ /* 0x004fe40000004100 */
[----:B------:R-:W-:-:S07]  /*1330*/  @P0 HADD2.F32 R23, -RZ, R28.H0_H0 ;  /* 0x2000001cff170230 */ /* 0x000fce0000004100 */
.L_x_1199:
[----:B------:R-:W-:Y:S05]  /*1340*/  BSYNC B0 ;  /* 0x0000000000007941 */ /* 0x000fea0003800000 */
.L_x_1198:
        /* <DEDUP_REMOVED lines=25> */
.L_x_1200:
        /* <DEDUP_REMOVED lines=34> */
.L_x_1201:
        /* <DEDUP_REMOVED lines=40> */
.L_x_1202:
        /* <DEDUP_REMOVED lines=37> */
.L_x_1203:
        /* <DEDUP_REMOVED lines=37> */
.L_x_1204:
        /* <DEDUP_REMOVED lines=37> */
.L_x_1205:
        /* <DEDUP_REMOVED lines=37> */
.L_x_1206:
        /* <DEDUP_REMOVED lines=36> */
.L_x_1207:
        /* <DEDUP_REMOVED lines=100> */
.L_x_1209:
[----:B------:R-:W-:Y:S05]  /*2b40*/  BSYNC B0 ;  /* 0x0000000000007941 */ /* 0x000fea0003800000 */
.L_x_1208:
        /* <DEDUP_REMOVED lines=158> */
.L_x_1211:
[----:B------:R-:W-:Y:S05]  /*3530*/  BSYNC B0 ;  /* 0x0000000000007941 */ /* 0x000fea0003800000 */
.L_x_1210:
        /* <DEDUP_REMOVED lines=18> */
.L_x_1213:
[----:B------:R-:W-:Y:S05]  /*3660*/  BSYNC B0 ;  /* 0x0000000000007941 */ /* 0x000fea0003800000 */
.L_x_1212:
        /* <DEDUP_REMOVED lines=32> */
.L_x_1216:
[----:B-1----:R-:W2:Y:S04]  /*3870*/  LDG.E.STRONG.GPU R26, desc[UR8][R24.64] ;  /* 0x00000008181a7981 */ /* 0x002ea8000c1ef900 */
[----:B--2---:R-:W-:Y:S01]  /*3880*/  CCTL.IVALL ;  /* 0x00000000ff00798f */ /* 0x004fe20002000000 */
[----:B------:R-:W-:Y:S05]  /*3890*/  YIELD ;  /* 0x0000000000007946 */ /* 0x000fea0003800000 */
[----:B------:R-:W-:-:S13]  /*38a0*/  ISETP.NE.AND P0, PT, R26, R33, PT ;  /* 0x000000211a00720c */ /* 0x000fda0003f05270 */
[----:B------:R-:W-:Y:S05]  /*38b0*/  @P0 BRA `(.L_x_1216) ;  /* 0xfffffffc00ec0947 */ /* 0x000fea000383ffff */
.L_x_1215:
        /* <DEDUP_REMOVED lines=17> */
.L_x_1220:
        /* <DEDUP_REMOVED lines=115> */
.L_x_1219:
        /* <DEDUP_REMOVED lines=61> */
.L_x_1221:
[----:B------:R-:W-:-:S13]  /*44d0*/  ISETP.NE.OR P0, PT, R33, RZ, P0 ;  /* 0x000000ff2100720c */ /* 0x000fda0000705670 */
[----:B------:R-:W-:Y:S05]  /*44e0*/  @!P0 BRA `(.L_x_1217) ;  /* 0x00000000007c8947 */ /* 0x000fea0003800000 */
.L_x_1218:
        /* <DEDUP_REMOVED lines=31> */
.L_x_1217:
        /* <DEDUP_REMOVED lines=11> */
.L_x_1223:
[----:B------:R-:W-:Y:S05]  /*4790*/  BSYNC B0 ;  /* 0x0000000000007941 */ /* 0x000fea0003800000 */
.L_x_1222:
        /* <DEDUP_REMOVED lines=16> */
.L_x_1214:
        /* <DEDUP_REMOVED lines=39> */
.L_x_1224:
        /* <DEDUP_REMOVED lines=20> */
.L_x_1226:
[----:B------:R-:W-:Y:S05]  /*4c50*/  BSYNC B0 ;  /* 0x0000000000007941 */ /* 0x000fea0003800000 */
.L_x_1225:
        /* <DEDUP_REMOVED lines=35> */
.L_x_1227:
        /* <DEDUP_REMOVED lines=20> */
.L_x_1229:
[----:B------:R-:W-:Y:S05]  /*4fd0*/  BSYNC B0 ;  /* 0x0000000000007941 */ /* 0x000fea0003800000 */
.L_x_1228:
        /* <DEDUP_REMOVED lines=25> */
.L_x_1230:
        /* <DEDUP_REMOVED lines=20> */
.L_x_1232:
[----:B------:R-:W-:Y:S05]  /*52b0*/  BSYNC B0 ;  /* 0x0000000000007941 */ /* 0x000fea0003800000 */
.L_x_1231:
        /* <DEDUP_REMOVED lines=56> */
.L_x_1233:
        /* <DEDUP_REMOVED lines=20> */
.L_x_1235:
[----:B------:R-:W-:Y:S05]  /*5780*/  BSYNC B0 ;  /* 0x0000000000007941 */ /* 0x000fea0003800000 */
.L_x_1234:
        /* <DEDUP_REMOVED lines=23> */
.L_x_1236:
        /* <DEDUP_REMOVED lines=20> */
.L_x_1238:
[----:B------:R-:W-:Y:S05]  /*5a40*/  BSYNC B0 ;  /* 0x0000000000007941 */ /* 0x000fea0003800000 */
.L_x_1237:
        /* <DEDUP_REMOVED lines=23> */
.L_x_1239:
        /* <DEDUP_REMOVED lines=20> */
.L_x_1241:
[----:B------:R-:W-:Y:S05]  /*5d00*/  BSYNC B0 ;  /* 0x0000000000007941 */ /* 0x000fea0003800000 */
.L_x_1240:
        /* <DEDUP_REMOVED lines=23> */
.L_x_1242:
        /* <DEDUP_REMOVED lines=20> */
.L_x_1244:
[----:B------:R-:W-:Y:S05]  /*5fc0*/  BSYNC B0 ;  /* 0x0000000000007941 */ /* 0x000fea0003800000 */
.L_x_1243:
        /* <DEDUP_REMOVED lines=23> */
.L_x_1245:
        /* <DEDUP_REMOVED lines=19> */
.L_x_1247:
[----:B------:R-:W-:Y:S05]  /*6270*/  BSYNC B0 ;  /* 0x0000000000007941 */ /* 0x000fea0003800000 */
.L_x_1246:
[----:B0-----:R-:W0:Y:S01]  /*6280*/  LDC R9, c[0x0][0x10] ;  /* 0x00000400ff097b82 */ /* 0x001e220000000800 */
[----:B------:R-:W-:Y:S02]  /*6290*/  IADD3 R39, R39, 0x1, RZ ;  /* 0x0000000127277810 */ /* 0x000fe40007ffe0ff */
[----:B0-----:R-:W-:-:S04]  /*62a0*/  IADD3 R48, R9, R48, RZ ;  /* 0x0000003009307210 */ /* 0x001fc80007ffe0ff */
[----:B------:R-:W-:-:S13]  /*62b0*/  ISETP.GE.AND P0, PT, R48, UR4, PT ;  /* 0x0000000430007c0c */ /* 0x000fda000bf06270 */
[----:B------:R-:W-:Y:S05]  /*62c0*/  @!P0 BRA `(.L_x_1248) ;  /* 0xffffffa000248947 */ /* 0x000fea000383ffff */
.L_x_1197:
        /* <DEDUP_REMOVED lines=19> */
.L_x_1250:
[----:B------:R-:W-:Y:S05]  /*6400*/  BSYNC B0 ;  /* 0x0000000000007941 */ /* 0x000fea0003800000 */
.L_x_1249:
        /* <DEDUP_REMOVED lines=11> */
.L_x_1252:
[----:B------:R-:W2:Y:S04]  /*64c0*/  LDG.E.STRONG.GPU R5, desc[UR8][R2.64] ;  /* 0x0000000802057981 */ /* 0x000ea8000c1ef900 */
[----:B--2---:R-:W-:Y:S01]  /*64d0*/  CCTL.IVALL ;  /* 0x00000000ff00798f */ /* 0x004fe20002000000 */
[----:B------:R-:W-:Y:S05]  /*64e0*/  YIELD ;  /* 0x0000000000007946 */ /* 0x000fea0003800000 */
[----:B------:R-:W-:-:S13]  /*64f0*/  ISETP.NE.AND P0, PT, R5, R0, PT ;  /* 0x000000000500720c */ /* 0x000fda0003f05270 */
[----:B------:R-:W-:Y:S05]  /*6500*/  @P0 BRA `(.L_x_1252) ;  /* 0xfffffffc00ec0947 */ /* 0x000fea000383ffff */
.L_x_1251:
        /* <DEDUP_REMOVED lines=24> */
.L_x_1253:
        /* <DEDUP_REMOVED lines=25> */
.L_x_1254:
        /* <DEDUP_REMOVED lines=14> */
.L_x_3246:


//--------------------- .text._Z35group_norm_nhwc_bwd_one_pass_kernelI11Fp16IOFp16WLi512ELi42ELi672EEv26Group_norm_nhwc_bwd_params --------------------------
	.section	.text._Z35group_norm_nhwc_bwd_one_pass_kernelI11Fp16IOFp16WLi512ELi42ELi672EEv26Group_norm_nhwc_bwd_params,"ax",@progbits
	.align	128
        .global         _Z35group_norm_nhwc_bwd_one_pass_kernelI11Fp16IOFp16WLi512ELi42ELi672EEv26Group_norm_nhwc_bwd_params
        .type           _Z35group_norm_nhwc_bwd_one_pass_kernelI11Fp16IOFp16WLi512ELi42ELi672EEv26Group_norm_nhwc_bwd_params,@function
        .size           _Z35group_norm_nhwc_bwd_one_pass_kernelI11Fp16IOFp16WLi512ELi42ELi672EEv26Group_norm_nhwc_bwd_params,(.L_x_3247 - _Z35group_norm_nhwc_bwd_one_pass_kernelI11Fp16IOFp16WLi512ELi42ELi672EEv26Group_norm_nhwc_bwd_params)
        .other          _Z35group_norm_nhwc_bwd_one_pass_kernelI11Fp16IOFp16WLi512ELi42ELi672EEv26Group_norm_nhwc_bwd_params,@"STO_CUDA_ENTRY STV_DEFAULT"
_Z35group_norm_nhwc_bwd_one_pass_kernelI11Fp16IOFp16WLi512ELi42ELi672EEv26Group_norm_nhwc_bwd_params:
.text._Z35group_norm_nhwc_bwd_one_pass_kernelI11Fp16IOFp16WLi512ELi42ELi672EEv26Group_norm_nhwc_bwd_params:
        /* <DEDUP_REMOVED lines=52> */
.L_x_1338:
        /* <DEDUP_REMOVED lines=445> */
.L_x_1257:
[----:B------:R-:W-:Y:S05]  /*1f10*/  BSYNC B0 ;  /* 0x0000000000007941 */ /* 0x000fea0003800000 */
.L_x_1256:
        /* <DEDUP_REMOVED lines=34> */
.L_x_1258:
        /* <DEDUP_REMOVED lines=26> */
.L_x_1259:
        /* <DEDUP_REMOVED lines=41> */
.L_x_1260:
        /* <DEDUP_REMOVED lines=37> */
.L_x_1261:
        /* <DEDUP_REMOVED lines=37> */
.L_x_1262:
        /* <DEDUP_REMOVED lines=37> */
.L_x_1263:
        /* <DEDUP_REMOVED lines=37> */
.L_x_1264:
        /* <DEDUP_REMOVED lines=37> */
.L_x_1265:
        /* <DEDUP_REMOVED lines=37> */
.L_x_1266:
        /* <DEDUP_REMOVED lines=37> */
.L_x_1267:
        /* <DEDUP_REMOVED lines=37> */
.L_x_1268:
        /* <DEDUP_REMOVED lines=37> */
.L_x_1269:
        /* <DEDUP_REMOVED lines=37> */
.L_x_1270:
        /* <DEDUP_REMOVED lines=37> */
.L_x_1271:
        /* <DEDUP_REMOVED lines=36> */
.L_x_1272:
        /* <DEDUP_REMOVED lines=34> */
.L_x_1273:
        /* <DEDUP_REMOVED lines=105> */
.L_x_1275:
[----:B------:R-:W-:Y:S05]  /*49d0*/  BSYNC B0 ;  /* 0x0000000000007941 */ /* 0x000fea0003800000 */
.L_x_1274:
        /* <DEDUP_REMOVED lines=158> */
.L_x_1277:
[----:B------:R-:W-:Y:S05]  /*53c0*/  BSYNC B0 ;  /* 0x0000000000007941 */ /* 0x000fea0003800000 */
.L_x_1276:
        /* <DEDUP_REMOVED lines=20> */
.L_x_1279:
[----:B------:R-:W-:Y:S05]  /*5510*/  BSYNC B0 ;  /* 0x0000000000007941 */ /* 0x000fea0003800000 */
.L_x_1278:
        /* <DEDUP_REMOVED lines=34> */
.L_x_1282:
[----:B------:R-:W2:Y:S04]  /*5740*/  LDG.E.STRONG.GPU R22, desc[UR12][R20.64] ;  /* 0x0000000c14167981 */ /* 0x000ea8000c1ef900 */
[----:B--2---:R-:W-:Y:S01]  /*5750*/  CCTL.IVALL ;  /* 0x00000000ff00798f */ /* 0x004fe20002000000 */
[----:B------:R-:W-:Y:S05]  /*5760*/  YIELD ;  /* 0x0000000000007946 */ /* 0x000fea0003800000 */
[----:B------:R-:W-:-:S13]  /*5770*/  ISETP.NE.AND P0, PT, R22, R25, PT ;  /* 0x000000191600720c */ /* 0x000fda0003f05270 */
[----:B------:R-:W-:Y:S05]  /*5780*/  @P0 BRA `(.L_x_1282) ;  /* 0xfffffffc00ec0947 */ /* 0x000fea000383ffff */
.L_x_1281:
        /* <DEDUP_REMOVED lines=17> */
.L_x_1286:
        /* <DEDUP_REMOVED lines=115> */
.L_x_1285:
        /* <DEDUP_REMOVED lines=61> */
.L_x_1287:
[----:B------:R-:W-:-:S13]  /*63a0*/  ISETP.NE.OR P0, PT, R31, RZ, P0 ;  /* 0x000000ff1f00720c */ /* 0x000fda0000705670 */
[----:B------:R-:W-:Y:S05]  /*63b0*/  @!P0 BRA `(.L_x_1283) ;  /* 0x00000000007c8947 */ /* 0x000fea0003800000 */
.L_x_1284:
        /* <DEDUP_REMOVED lines=31> */
.L_x_1283:
        /* <DEDUP_REMOVED lines=11> */
.L_x_1289:
[----:B------:R-:W-:Y:S05]  /*6660*/  BSYNC B0 ;  /* 0x0000000000007941 */ /* 0x000fea0003800000 */
.L_x_1288:
        /* <DEDUP_REMOVED lines=16> */
.L_x_1280:
        /* <DEDUP_REMOVED lines=41> */
.L_x_1290:
        /* <DEDUP_REMOVED lines=20> */
.L_x_1292:
[----:B------:R-:W-:Y:S05]  /*6b40*/  BSYNC B0 ;  /* 0x0000000000007941 */ /* 0x000fea0003800000 */
.L_x_1291:
        /* <DEDUP_REMOVED lines=29> */
.L_x_1293:
        /* <DEDUP_REMOVED lines=20> */
.L_x_1295:
[----:B------:R-:W-:Y:S05]  /*6e60*/  BSYNC B0 ;  /* 0x0000000000007941 */ /* 0x000fea0003800000 */
.L_x_1294:
        /* <DEDUP_REMOVED lines=36> */
.L_x_1296:
        /* <DEDUP_REMOVED lines=20> */
.L_x_1298:
[----:B------:R-:W-:Y:S05]  /*71f0*/  BSYNC B0 ;  /* 0x0000000000007941 */ /* 0x000fea0003800000 */
.L_x_1297:
        /* <DEDUP_REMOVED lines=25> */
.L_x_1299:
        /* <DEDUP_REMOVED lines=20> */
.L_x_1301:
[----:B------:R-:W-:Y:S05]  /*74d0*/  BSYNC B0 ;  /* 0x0000000000007941 */ /* 0x000fea0003800000 */
.L_x_1300:
        /* <DEDUP_REMOVED lines=32> */
.L_x_1302:
        /* <DEDUP_REMOVED lines=20> */
.L_x_1304:
[----:B------:R-:W-:Y:S05]  /*7820*/  BSYNC B0 ;  /* 0x0000000000007941 */ /* 0x000fea0003800000 */
.L_x_1303:
        /* <DEDUP_REMOVED lines=30> */
.L_x_1305:
        /* <DEDUP_REMOVED lines=20> */
.L_x_1307:
[----:B------:R-:W-:Y:S05]  /*7b50*/  BSYNC B0 ;  /* 0x0000000000007941 */ /* 0x000fea0003800000 */
.L_x_1306:
        /* <DEDUP_REMOVED lines=33> */
.L_x_1308:
        /* <DEDUP_REMOVED lines=20> */
.L_x_1310:
[----:B------:R-:W-:Y:S05]  /*7eb0*/  BSYNC B0 ;  /* 0x0000000000007941 */ /* 0x000fea0003800000 */
.L_x_1309:
        /* <DEDUP_REMOVED lines=33> */
.L_x_1311:
        /* <DEDUP_REMOVED lines=20> */
.L_x_1313:
[----:B------:R-:W-:Y:S05]  /*8210*/  BSYNC B0 ;  /* 0x0000000000007941 */ /* 0x000fea0003800000 */
.L_x_1312:
        /* <DEDUP_REMOVED lines=30> */
.L_x_1314:
        /* <DEDUP_REMOVED lines=20> */
.L_x_1316:
[----:B------:R-:W-:Y:S05]  /*8540*/  BSYNC B0 ;  /* 0x0000000000007941 */ /* 0x000fea0003800000 */
.L_x_1315:
        /* <DEDUP_REMOVED lines=33> */
.L_x_1317:
        /* <DEDUP_REMOVED lines=20> */
.L_x_1319:
[----:B------:R-:W-:Y:S05]  /*88a0*/  BSYNC B0 ;  /* 0x0000000000007941 */ /* 0x000fea0003800000 */
.L_x_1318:
        /* <DEDUP_REMOVED lines=33> */
.L_x_1320:
        /* <DEDUP_REMOVED lines=20> */
.L_x_1322:
[----:B------:R-:W-:Y:S05]  /*8c00*/  BSYNC B0 ;  /* 0x0000000000007941 */ /* 0x000fea0003800000 */
.L_x_1321:
        /* <DEDUP_REMOVED lines=29> */
.L_x_1323:
        /* <DEDUP_REMOVED lines=20> */
.L_x_1325:
[----:B------:R-:W-:Y:S05]  /*8f20*/  BSYNC B0 ;  /* 0x0000000000007941 */ /* 0x000fea0003800000 */
.L_x_1324:
        /* <DEDUP_REMOVED lines=43> */
.L_x_1326:
        /* <DEDUP_REMOVED lines=20> */
.L_x_1328:
[----:B------:R-:W-:Y:S05]  /*9320*/  BSYNC B0 ;  /* 0x0000000000007941 */ /* 0x000fea0003800000 */
.L_x_1327:
        /* <DEDUP_REMOVED lines=25> */
.L_x_1329:
        /* <DEDUP_REMOVED lines=20> */
.L_x_1331:
[----:B------:R-:W-:Y:S05]  /*9600*/  BSYNC B0 ;  /* 0x0000000000007941 */ /* 0x000fea0003800000 */
.L_x_1330:
        /* <DEDUP_REMOVED lines=31> */
.L_x_1332:
        /* <DEDUP_REMOVED lines=20> */
.L_x_1334:
[----:B------:R-:W-:Y:S05]  /*9940*/  BSYNC B0 ;  /* 0x0000000000007941 */ /* 0x000fea0003800000 */
.L_x_1333:
        /* <DEDUP_REMOVED lines=25> */
.L_x_1335:
        /* <DEDUP_REMOVED lines=19> */
.L_x_1337:
[----:B------:R-:W-:Y:S05]  /*9c10*/  BSYNC B0 ;  /* 0x0000000000007941 */ /* 0x000fea0003800000 */
.L_x_1336:
        /* <DEDUP_REMOVED lines=9> */
.L_x_1255:
        /* <DEDUP_REMOVED lines=19> */
.L_x_1340:
[----:B------:R-:W-:Y:S05]  /*9de0*/  BSYNC B0 ;  /* 0x0000000000007941 */ /* 0x000fea0003800000 */
.L_x_1339:
        /* <DEDUP_REMOVED lines=11> */
.L_x_1342:
[----:B------:R-:W2:Y:S04]  /*9ea0*/  LDG.E.STRONG.GPU R5, desc[UR12][R2.64] ;  /* 0x0000000c02057981 */ /* 0x000ea8000c1ef900 */
[----:B--2---:R-:W-:Y:S01]  /*9eb0*/  CCTL.IVALL ;  /* 0x00000000ff00798f */ /* 0x004fe20002000000 */
[----:B------:R-:W-:Y:S05]  /*9ec0*/  YIELD ;  /* 0x0000000000007946 */ /* 0x000fea0003800000 */
[----:B------:R-:W-:-:S13]  /*9ed0*/  ISETP.NE.AND P0, PT, R5, R0, PT ;  /* 0x000000000500720c */ /* 0x000fda0003f05270 */
[----:B------:R-:W-:Y:S05]  /*9ee0*/  @P0 BRA `(.L_x_1342) ;  /* 0xfffffffc00ec0947 */ /* 0x000fea000383ffff */
.L_x_1341:
        /* <DEDUP_REMOVED lines=24> */
.L_x_1343:
        /* <DEDUP_REMOVED lines=25> */
.L_x_1344:
        /* <DEDUP_REMOVED lines=16> */
.L_x_3247:


//--------------------- .text._Z35group_norm_nhwc_bwd_one_pass_kernelI11Fp32IOFp32WLi64ELi42ELi672EEv26Group_norm_nhwc_bwd_params --------------------------
	.section	.text._Z35group_norm_nhwc_bwd_one_pass_kernelI11Fp32IOFp32WLi64ELi42ELi672EEv26Group_norm_nhwc_bwd_params,"ax",@progbits
	.align	128
        .global         _Z35group_norm_nhwc_bwd_one_pass_kernelI11Fp32IOFp32WLi64ELi42ELi672EEv26Group_norm_nhwc_bwd_params
        .type           _Z35group_norm_nhwc_bwd_one_pass_kernelI11Fp32IOFp32WLi64ELi42ELi672EEv26Group_norm_nhwc_bwd_params,@function
        .size           _Z35group_norm_nhwc_bwd_one_pass_kernelI11Fp32IOFp32WLi64ELi42ELi672EEv26Group_norm_nhwc_bwd_params,(.L_x_3248 - _Z35group_norm_nhwc_bwd_one_pass_kernelI11Fp32IOFp32WLi64ELi42ELi672EEv26Group_norm_nhwc_bwd_params)
        .other          _Z35group_norm_nhwc_bwd_one_pass_kernelI11Fp32IOFp32WLi64ELi42ELi672EEv26Group_norm_nhwc_bwd_params,@"STO_CUDA_ENTRY STV_DEFAULT"
_Z35group_norm_nhwc_bwd_one_pass_kernelI11Fp32IOFp32WLi64ELi42ELi672EEv26Group_norm_nhwc_bwd_params:
.text._Z35group_norm_nhwc_bwd_one_pass_kernelI11Fp32IOFp32WLi64ELi42ELi672EEv26Group_norm_nhwc_bwd_params:
        /* <DEDUP_REMOVED lines=50> */
.L_x_1372:
[----:B------:R-:W-:Y:S01]  /*0320*/  ULDC.64 UR8, c[0x0][0x248] ;  /* 0x0000920000087ab9 */ /* 0x000fe20000000a00 */
[----:B01----:R-:W0:Y:S01]  /*0330*/  LDC R6, c[0x0][0x2a0] ;  /* 0x0000a800ff067b82 */ /* 0x003e220000000800 */
[----:B------:R-:W-:Y:S01]  /*0340*/  UIMAD.WIDE UR8, UR7, 0x8, UR8 ;  /* 0x00000008070878a5 */ /* 0x000fe2000f8e0208 */
[----:B------:R-:W-:Y:S01]  /*0350*/  SHF.R.S32.HI R34, RZ, 0x1f, R33 ;  /* 0x0000001fff227819 */ /* 0x000fe20000011421 */
[----:B------:R-:W-:Y:S01]  /*0360*/  ULDC.64 UR20, c[0x0][0x290] ;  /* 0x0000a40000147ab9 */ /* 0x000fe20000000a00 */
[----:B------:R-:W-:Y:S02]  /*0370*/  ISETP.LE.AND P2, PT, RZ, UR7, PT ;  /* 0x00000007ff007c0c */ /* 0x000fe4000bf43270 */
[----:B------:R-:W-:Y:S02]  /*0380*/  ISETP.GE.U32.AND P0, PT, R33, UR20, PT ;  /* 0x0000001421007c0c */ /* 0x000fe4000bf06070 */
[----:B------:R-:W-:Y:S01]  /*0390*/  MOV R14, UR8 ;  /* 0x00000008000e7c02 */ /* 0x000fe20008000f00 */
[----:B------:R-:W1:Y:S01]  /*03a0*/  @P1 LDC.64 R12, c[0x0][0x288] ;  /* 0x0000a200ff0c1b82 */ /* 0x000e620000000a00 */
[----:B------:R-:W-:Y:S01]  /*03b0*/  MOV R15, UR9 ;  /* 0x00000009000f7c02 */ /* 0x000fe20008000f00 */
[----:B------:R-:W-:Y:S01]  /*03c0*/  ULDC.64 UR8, c[0x0][0x298] ;  /* 0x0000a60000087ab9 */ /* 0x000fe20000000a00 */
[----:B------:R-:W-:-:S04]  /*03d0*/  ISETP.GE.AND.EX P0, PT, R34, UR21, PT, P0 ;  /* 0x0000001522007c0c */ /* 0x000fc8000bf06300 */
[----:B------:R-:W2:Y:S01]  /*03e0*/  LDG.E.64 R14, desc[UR14][R14.64] ;  /* 0x0000000e0e0e7981 */ /* 0x000ea2000c1e1b00 */
[----:B------:R-:W-:Y:S01]  /*03f0*/  ISETP.GT.U32.OR P0, PT, R24, 0x29f, P0 ;  /* 0x0000029f1800780c */ /* 0x000fe20000704470 */
[----:B------:R-:W3:Y:S01]  /*0400*/  @P1 LDC.64 R8, c[0x0][0x228] ;  /* 0x00008a00ff081b82 */ /* 0x000ee20000000a00 */
[----:B0-----:R-:W-:-:S04]  /*0410*/  IABS R5, R6 ;  /* 0x0000000600057213 */ /* 0x001fc80000000000 */
[----:B------:R-:W0:Y:S07]  /*0420*/  I2F.RP R0, R5 ;  /* 0x0000000500007306 */ /* 0x000e2e0000209400 */
[----:B------:R-:W4:Y:S08]  /*0430*/  @!P0 LDC.64 R10, c[0x0][0x230] ;  /* 0x00008c00ff0a8b82 */ /* 0x000f300000000a00 */
[----:B------:R-:W4:Y:S01]  /*0440*/  @!P0 LDC.64 R18, c[0x0][0x228] ;  /* 0x00008a00ff128b82 */ /* 0x000f220000000a00 */
        /* <DEDUP_REMOVED lines=22> */
[----:B------:R-:W-:Y:S01]  /*05b0*/  @!P2 IADD3 R0, -R0, RZ, RZ ;  /* 0x000000ff0000a210 */ /* 0x000fe20007ffe1ff */
[----:B------:R-:W0:Y:S01]  /*05c0*/  @!P0 LDC.64 R6, c[0x0][0x288] ;  /* 0x0000a200ff068b82 */ /* 0x000e220000000a00 */
[----:B------:R-:W-:Y:S02]  /*05d0*/  @P3 IADD3 R3, R3, 0x1, RZ ;  /* 0x0000000103033810 */ /* 0x000fe40007ffe0ff */
[----:B------:R-:W-:Y:S02]  /*05e0*/  SEL R30, R5, R0, !P5 ;  /* 0x00000000051e7207 */ /* 0x000fe40006800000 */
[----:B------:R-:W-:-:S03]  /*05f0*/  @!P4 IADD3 R3, -R3, RZ, RZ ;  /* 0x000000ff0303c210 */ /* 0x000fc60007ffe1ff */
[----:B------:R-:W-:Y:S01]  /*0600*/  IMAD R0, R30, 0x2a, RZ ;  /* 0x0000002a1e007824 */ /* 0x000fe200078e02ff */
[----:B------:R-:W-:Y:S02]  /*0610*/  SEL R3, R5, R3, !P5 ;  /* 0x0000000305037207 */ /* 0x000fe40006800000 */
[----:B------:R-:W-:Y:S02]  /*0620*/  SHF.R.S32.HI R5, RZ, 0x1f, R32 ;  /* 0x0000001fff057819 */ /* 0x000fe40000011420 */
[----:B------:R-:W-:Y:S02]  /*0630*/  SHF.R.S32.HI R2, RZ, 0x1f, R3 ;  /* 0x0000001fff027819 */ /* 0x000fe40000011403 */
[----:B------:R-:W-:-:S03]  /*0640*/  IADD3 R22, P2, R32, R0, RZ ;  /* 0x0000000020167210 */ /* 0x000fc60007f5e0ff */
[----:B------:R-:W-:Y:S01]  /*0650*/  IMAD R2, R2, UR8, RZ ;  /* 0x0000000802027c24 */ /* 0x000fe2000f8e02ff */
[----:B------:R-:W-:Y:S02]  /*0660*/  LEA.HI.X.SX32 R23, R0, R5, 0x1, P2 ;  /* 0x0000000500177211 */ /* 0x000fe400010f0eff */
[----:B------:R-:W1:Y:S01]  /*0670*/  @P1 LDC.64 R4, c[0x0][0x230] ;  /* 0x00008c00ff041b82 */ /* 0x000e620000000a00 */
[C---:B------:R-:W-:Y:S02]  /*0680*/  IMAD R17, R3.reuse, UR9, R2 ;  /* 0x0000000903117c24 */ /* 0x040fe4000f8e0202 */
[----:B------:R-:W-:-:S04]  /*0690*/  IMAD.WIDE.U32 R22, R3, UR8, R22 ;  /* 0x0000000803167c25 */ /* 0x000fc8000f8e0016 */
[----:B------:R-:W-:Y:S01]  /*06a0*/  @P1 IMAD R2, R37, R12, RZ ;  /* 0x0000000c25021224 */ /* 0x000fe200078e02ff */
[----:B------:R-:W-:Y:S01]  /*06b0*/  IADD3 R3, R23, R17, RZ ;  /* 0x0000001117037210 */ /* 0x000fe20007ffe0ff */
[----:B0-----:R-:W-:Y:S02]  /*06c0*/  @!P0 IMAD R16, R34, R6, RZ ;  /* 0x0000000622108224 */ /* 0x001fe400078e02ff */
[----:B------:R-:W-:Y:S01]  /*06d0*/  @P1 IMAD R21, R25, R13, R2 ;  /* 0x0000000d19151224 */ /* 0x000fe200078e0202 */
[-C--:B------:R-:W-:Y:S01]  /*06e0*/  @P1 MOV R2, R22.reuse ;  /* 0x0000001600021202 */ /* 0x080fe20000000f00 */
[----:B------:R-:W-:Y:S01]  /*06f0*/  @!P0 IMAD R27, R33, R7, R16 ;  /* 0x00000007211b8224 */ /* 0x000fe200078e0210 */
[----:B------:R-:W-:Y:S02]  /*0700*/  @!P0 MOV R16, R22 ;  /* 0x0000001600108202 */ /* 0x000fe40000000f00 */
[----:B------:R-:W-:Y:S01]  /*0710*/  @!P0 MOV R17, R3 ;  /* 0x0000000300118202 */ /* 0x000fe20000000f00 */
[----:B------:R-:W-:-:S04]  /*0720*/  @P1 IMAD.WIDE.U32 R12, R25, R12, R2 ;  /* 0x0000000c190c1225 */ /* 0x000fc800078e0002 */
[----:B------:R-:W-:Y:S01]  /*0730*/  @!P0 IMAD.WIDE.U32 R6, R33, R6, R16 ;  /* 0x0000000621068225 */ /* 0x000fe200078e0010 */
[----:B------:R-:W-:Y:S02]  /*0740*/  @P1 IADD3 R13, R13, R21, RZ ;  /* 0x000000150d0d1210 */ /* 0x000fe40007ffe0ff */
[C---:B------:R-:W-:Y:S02]  /*0750*/  @P1 SHF.L.U32 R17, R12.reuse, 0x2, RZ ;  /* 0x000000020c111819 */ /* 0x040fe400000006ff */
[----:B------:R-:W-:Y:S02]  /*0760*/  @P1 SHF.L.U64.HI R12, R12, 0x2, R13 ;  /* 0x000000020c0c1819 */ /* 0x000fe4000001020d */
[----:B------:R-:W-:Y:S02]  /*0770*/  @!P0 IADD3 R13, R7, R27, RZ ;  /* 0x0000001b070d8210 */ /* 0x000fe40007ffe0ff */
[----:B------:R-:W-:Y:S02]  /*0780*/  @!P0 SHF.L.U32 R7, R6, 0x2, RZ ;  /* 0x0000000206078819 */ /* 0x000fe400000006ff */
[----:B-1----:R-:W-:-:S02]  /*0790*/  @P1 IADD3 R4, P2, R17, R4, RZ ;  /* 0x0000000411041210 */ /* 0x002fc40007f5e0ff */
[----:B---3--:R-:W-:Y:S02]  /*07a0*/  @P1 IADD3 R8, P3, R17, R8, RZ ;  /* 0x0000000811081210 */ /* 0x008fe40007f7e0ff */
[----:B------:R-:W-:Y:S02]  /*07b0*/  @!P0 SHF.L.U64.HI R6, R6, 0x2, R13 ;  /* 0x0000000206068819 */ /* 0x000fe4000001020d */
[C---:B----4-:R-:W-:Y:S02]  /*07c0*/  @!P0 IADD3 R10, P4, R7.reuse, R10, RZ ;  /* 0x0000000a070a8210 */ /* 0x050fe40007f9e0ff */
[----:B------:R-:W-:Y:S02]  /*07d0*/  @!P0 IADD3 R18, P5, R7, R18, RZ ;  /* 0x0000001207128210 */ /* 0x000fe40007fbe0ff */
[C---:B------:R-:W-:Y:S02]  /*07e0*/  @P1 IADD3.X R5, R12.reuse, R5, RZ, P2, !PT ;  /* 0x000000050c051210 */ /* 0x040fe400017fe4ff */
[----:B------:R-:W-:-:S02]  /*07f0*/  @P1 IADD3.X R9, R12, R9, RZ, P3, !PT ;  /* 0x000000090c091210 */ /* 0x000fc40001ffe4ff */
[----:B------:R-:W-:Y:S02]  /*0800*/  CS2R R12, SRZ ;  /* 0x00000000000c7805 */ /* 0x000fe4000001ff00 */
[C---:B------:R-:W-:Y:S02]  /*0810*/  @!P0 IADD3.X R11, R6.reuse, R11, RZ, P4, !PT ;  /* 0x0000000b060b8210 */ /* 0x040fe400027fe4ff */
[----:B------:R-:W-:Y:S02]  /*0820*/  @!P0 IADD3.X R19, R6, R19, RZ, P5, !PT ;  /* 0x0000001306138210 */ /* 0x000fe40002ffe4ff */
[----:B------:R-:W-:Y:S01]  /*0830*/  CS2R R6, SRZ ;  /* 0x0000000000067805 */ /* 0x000fe2000001ff00 */
[----:B------:R0:W5:Y:S05]  /*0840*/  @!P0 LDG.E.64 R12, desc[UR14][R10.64] ;  /* 0x0000000e0a0c8981 */ /* 0x00016a000c1e1b00 */
[----:B------:R-:W5:Y:S01]  /*0850*/  @!P0 LDG.E.64 R6, desc[UR14][R18.64] ;  /* 0x0000000e12068981 */ /* 0x000f62000c1e1b00 */
[----:B------:R-:W-:Y:S01]  /*0860*/  CS2R R16, SRZ ;  /* 0x0000000000107805 */ /* 0x000fe2000001ff00 */
[----:B------:R-:W-:-:S05]  /*0870*/  UMOV UR13, 0x3f800000 ;  /* 0x3f800000000d7882 */ /* 0x000fca0000000000 */
[----:B------:R1:W5:Y:S01]  /*0880*/  @P1 LDG.E.64 R16, desc[UR14][R4.64] ;  /* 0x0000000e04101981 */ /* 0x000362000c1e1b00 */
[----:B------:R-:W-:Y:S01]  /*0890*/  BSSY B0, `(.L_x_1346) ;  /* 0x000001b000007945 */ /* 0x000fe20003800000 */
[----:B------:R-:W-:Y:S02]  /*08a0*/  ISETP.NE.AND P2, PT, RZ, UR18, PT ;  /* 0x00000012ff007c0c */ /* 0x000fe4000bf45270 */
[----:B0-----:R-:W-:Y:S02]  /*08b0*/  CS2R R10, SRZ ;  /* 0x00000000000a7805 */ /* 0x001fe4000001ff00 */
[----:B-1----:R-:W-:-:S06]  /*08c0*/  CS2R R4, SRZ ;  /* 0x0000000000047805 */ /* 0x002fcc000001ff00 */
[----:B------:R0:W5:Y:S01]  /*08d0*/  @P1 LDG.E.64 R4, desc[UR14][R8.64] ;  /* 0x0000000e08041981 */ /* 0x000162000c1e1b00 */
[----:B--2---:R-:W-:-:S05]  /*08e0*/  FFMA.FTZ R15, -R14, R14, R15 ;  /* 0x0000000e0e0f7223 */ /* 0x004fca000001010f */
[----:B------:R-:W-:-:S13]  /*08f0*/  FSETP.GTU.FTZ.AND P0, PT, R15, RZ, PT ;  /* 0x000000ff0f00720b */ /* 0x000fda0003f1c000 */
[----:B------:R-:W-:Y:S01]  /*0900*/  VOTEU.ANY UP0, P0 ;  /* 0x00000000003f7886 */ /* 0x000fe20000000100 */
[----:B------:R-:W-:-:S04]  /*0910*/  PLOP3.LUT P0, PT, PT, PT, UP0, 0x80, 0x0 ;  /* 0x000000000000781c */ /* 0x000fc80003f0f008 */
[----:B------:R-:W-:-:S09]  /*0920*/  @UP0 ULDC UR8, c[0x0][0x250] ;  /* 0x0000940000080ab9 */ /* 0x000fd20000000800 */
[----:B------:R-:W-:-:S06]  /*0930*/  @P0 FADD.FTZ R15, R15, UR8 ;  /* 0x000000080f0f0e21 */ /* 0x000fcc0008010000 */
[----:B------:R-:W1:Y:S01]  /*0940*/  @P0 MUFU.RSQ R15, R15 ;  /* 0x0000000f000f0308 */ /* 0x000e620000001400 */
[----:B0-----:R-:W-:Y:S02]  /*0950*/  CS2R R8, SRZ ;  /* 0x0000000000087805 */ /* 0x001fe4000001ff00 */
[----:B-1----:R-:W-:Y:S02]  /*0960*/  @P0 R2UR UR8, R15 ;  /* 0x000000000f0802ca */ /* 0x002fe400000e0000 */
        /* <DEDUP_REMOVED lines=13> */
.L_x_1347:
[----:B------:R-:W-:Y:S05]  /*0a40*/  BSYNC B0 ;  /* 0x0000000000007941 */ /* 0x000fea0003800000 */
.L_x_1346:
[C---:B-----5:R-:W-:Y:S01]  /*0a50*/  FADD.FTZ R16, -R14.reuse, R16 ;  /* 0x000000100e107221 */ /* 0x060fe20000010100 */
[----:B------:R-:W-:Y:S01]  /*0a60*/  FADD.FTZ R17, -R14, R17 ;  /* 0x000000110e117221 */ /* 0x000fe20000010100 */
[----:B------:R-:W-:Y:S02]  /*0a70*/  MOV R15, R4 ;  /* 0x00000004000f7202 */ /* 0x000fe40000000f00 */
[----:B------:R-:W-:Y:S01]  /*0a80*/  MOV R0, R5 ;  /* 0x0000000500007202 */ /* 0x000fe20000000f00 */
[----:B------:R-:W-:Y:S01]  /*0a90*/  FMUL.FTZ R27, R16, UR13 ;  /* 0x0000000d101b7c20 */ /* 0x000fe20008410000 */
[----:B------:R-:W-:Y:S01]  /*0aa0*/  FMUL.FTZ R26, R17, UR13 ;  /* 0x0000000d111a7c20 */ /* 0x000fe20008410000 */
        /* <DEDUP_REMOVED lines=14> */
[----:B-1----:R-:W-:-:S03]  /*0b90*/  FADD.FTZ R29, -R20, 1 ;  /* 0x3f800000141d7421 */ /* 0x002fc60000010100 */
[----:B------:R-:W-:Y:S01]  /*0ba0*/  FMUL.FTZ R15, R21, R28 ;  /* 0x0000001c150f7220 */ /* 0x000fe20000410000 */
[----:B------:R-:W-:Y:S01]  /*0bb0*/  FFMA.FTZ R29, R0, R29, 1 ;  /* 0x3f800000001d7423 */ /* 0x000fe2000001001d */
[----:B------:R-:W-:-:S04]  /*0bc0*/  FMUL.FTZ R0, R5, R20 ;  /* 0x0000001405007220 */ /* 0x000fc80000410000 */
[----:B------:R-:W-:-:S07]  /*0bd0*/  FMUL.FTZ R0, R0, R29 ;  /* 0x0000001d00007220 */ /* 0x000fce0000410000 */
.L_x_1348:
[----:B------:R-:W-:Y:S01]  /*0be0*/  FMUL.FTZ R16, R15, R8 ;  /* 0x000000080f107220 */ /* 0x000fe20000410000 */
[----:B0-----:R-:W-:Y:S01]  /*0bf0*/  FMUL.FTZ R18, R0, R9 ;  /* 0x0000000900127220 */ /* 0x001fe20000410000 */
[C---:B------:R-:W-:Y:S01]  /*0c00*/  FADD.FTZ R29, -R14.reuse, R12 ;  /* 0x0000000c0e1d7221 */ /* 0x040fe20000010100 */
[----:B------:R-:W-:Y:S01]  /*0c10*/  FADD.FTZ R28, -R14, R13 ;  /* 0x0000000d0e1c7221 */ /* 0x000fe20000010100 */
[----:B------:R-:W-:Y:S01]  /*0c20*/  FFMA.FTZ R17, R27, R16, RZ ;  /* 0x000000101b117223 */ /* 0x000fe200000100ff */
[----:B------:R-:W-:Y:S01]  /*0c30*/  FADD.FTZ R19, RZ, R16 ;  /* 0x00000010ff137221 */ /* 0x000fe20000010000 */
[----:B------:R-:W-:Y:S01]  /*0c40*/  MOV R13, R6 ;  /* 0x00000006000d7202 */ /* 0x000fe20000000f00 */
[----:B------:R-:W-:Y:S01]  /*0c50*/  FMUL.FTZ R29, R29, UR13 ;  /* 0x0000000d1d1d7c20 */ /* 0x000fe20008410000 */
[----:B------:R-:W-:Y:S01]  /*0c60*/  FFMA.FTZ R12, R26, R18, R17 ;  /* 0x000000121a0c7223 */ /* 0x000fe20000010011 */
[----:B------:R-:W-:Y:S01]  /*0c70*/  FADD.FTZ R14, R18, R19 ;  /* 0x00000013120e7221 */ /* 0x000fe20000010000 */
[----:B------:R-:W-:Y:S01]  /*0c80*/  MOV R16, R7 ;  /* 0x0000000700107202 */ /* 0x000fe20000000f00 */
        /* <DEDUP_REMOVED lines=12> */
[----:B0-----:R-:W-:-:S04]  /*0d50*/  FADD.FTZ R21, -R17, 1 ;  /* 0x3f80000011157421 */ /* 0x001fc80000010100 */
[----:B------:R-:W-:Y:S01]  /*0d60*/  FFMA.FTZ R16, R16, R21, 1 ;  /* 0x3f80000010107423 */ /* 0x000fe20000010015 */
[----:B-1----:R-:W-:Y:S01]  /*0d70*/  FADD.FTZ R21, -R18, 1 ;  /* 0x3f80000012157421 */ /* 0x002fe20000010100 */
[----:B------:R-:W-:-:S03]  /*0d80*/  FMUL.FTZ R19, R7, R18 ;  /* 0x0000001207137220 */ /* 0x000fc60000410000 */
[----:B------:R-:W-:Y:S01]  /*0d90*/  FFMA.FTZ R21, R13, R21, 1 ;  /* 0x3f8000000d157423 */ /* 0x000fe20000010015 */
[----:B------:R-:W-:-:S04]  /*0da0*/  FMUL.FTZ R13, R6, R17 ;  /* 0x00000011060d7220 */ /* 0x000fc80000410000 */
[----:B------:R-:W-:Y:S01]  /*0db0*/  FMUL.FTZ R13, R13, R16 ;  /* 0x000000100d0d7220 */ /* 0x000fe20000410000 */
[----:B------:R-:W-:-:S07]  /*0dc0*/  FMUL.FTZ R16, R19, R21 ;  /* 0x0000001513107220 */ /* 0x000fce0000410000 */
.L_x_1349:
        /* <DEDUP_REMOVED lines=11> */
[----:B------:R-:W-:Y:S01]  /*0e80*/  FADD.FTZ R14, RZ, R15 ;  /* 0x0000000fff0e7221 */ /* 0x000fe20000010000 */
[----:B------:R-:W-:Y:S01]  /*0e90*/  ISETP.NE.AND P3, PT, R24, RZ, PT ;  /* 0x000000ff1800720c */ /* 0x000fe20003f65270 */
[----:B------:R-:W1:Y:S01]  /*0ea0*/  SHFL.DOWN PT, R17, R20, 0x1, 0x1f ;  /* 0x08201f0014117f89 */ /* 0x000e6200000e0000 */
[----:B------:R-:W-:Y:S01]  /*0eb0*/  BSSY B0, `(.L_x_1350) ;  /* 0x0000059000007945 */ /* 0x000fe20003800000 */
[----:B------:R-:W-:-:S02]  /*0ec0*/  FADD.FTZ R14, R14, R13 ;  /* 0x0000000d0e0e7221 */ /* 0x000fc40000010000 */
        /* <DEDUP_REMOVED lines=21> */
[----:B------:R-:W-:Y:S01]  /*1020*/  FFMA.FTZ R12, R27, R15, RZ ;  /* 0x0000000f1b0c7223 */ /* 0x000fe200000100ff */
[----:B------:R-:W-:Y:S01]  /*1030*/  FADD.FTZ R15, RZ, R0 ;  /* 0x00000000ff0f7221 */ /* 0x000fe20000010000 */
[----:B------:R-:W1:Y:S02]  /*1040*/  SHFL.DOWN PT, R18, R21, 0x10, 0x1f ;  /* 0x0a001f0015127f89 */ /* 0x000e6400000e0000 */
[----:B------:R-:W-:Y:S01]  /*1050*/  FFMA.FTZ R12, R29, R13, R12 ;  /* 0x0000000d1d0c7223 */ /* 0x000fe2000001000c */
[----:B------:R-:W-:Y:S01]  /*1060*/  FFMA.FTZ R13, R26, R0, RZ ;  /* 0x000000001a0d7223 */ /* 0x000fe200000100ff */
[----:B------:R-:W-:Y:S01]  /*1070*/  FADD.FTZ R15, R15, R16 ;  /* 0x000000100f0f7221 */ /* 0x000fe20000010000 */
[----:B------:R-:W-:Y:S02]  /*1080*/  LEA R0, R24, UR8, 0x4 ;  /* 0x0000000818007c11 */ /* 0x000fe4000f8e20ff */
[----:B------:R-:W-:-:S05]  /*1090*/  FFMA.FTZ R13, R28, R16, R13 ;  /* 0x000000101c0d7223 */ /* 0x000fca000001000d */
[----:B------:R2:W-:Y:S01]  /*10a0*/  STS.128 [R0], R12 ;  /* 0x0000000c00007388 */ /* 0x0005e20000000c00 */
[----:B0-----:R-:W-:Y:S01]  /*10b0*/  @!P0 FADD.FTZ R20, R20, R17 ;  /* 0x0000001114148221 */ /* 0x001fe20000010000 */
[----:B-1----:R-:W-:Y:S01]  /*10c0*/  @!P0 FADD.FTZ R21, R21, R18 ;  /* 0x0000001215158221 */ /* 0x002fe20000010000 */
[----:B------:R-:W-:-:S04]  /*10d0*/  ISETP.GT.U32.AND P0, PT, R24, 0x14, PT ;  /* 0x000000141800780c */ /* 0x000fc80003f04070 */
[----:B------:R2:W-:Y:S01]  /*10e0*/  @!P4 STS.64 [R35+0x18], R20 ;  /* 0x000018142300c388 */ /* 0x0005e20000000a00 */
[----:B------:R-:W-:Y:S06]  /*10f0*/  BAR.SYNC.DEFER_BLOCKING 0x0 ;  /* 0x0000000000007b1d */ /* 0x000fec0000010000 */
[----:B------:R-:W-:Y:S05]  /*1100*/  @P3 BRA `(.L_x_1351) ;  /* 0x0000000000cc3947 */ /* 0x000fea0003800000 */
[----:B------:R-:W-:-:S09]  /*1110*/  ULEA UR8, UR17, UR9, 0x18 ;  /* 0x0000000911087291 */ /* 0x000fd2000f8ec03f */
[----:B------:R-:W0:Y:S02]  /*1120*/  LDS.128 R16, [UR8+0x20] ;  /* 0x00002008ff107984 */ /* 0x000e240008000c00 */
[----:B0-----:R-:W-:Y:S01]  /*1130*/  FADD.FTZ R31, R20, R16 ;  /* 0x00000010141f7221 */ /* 0x001fe20000010000 */
[----:B------:R-:W-:-:S03]  /*1140*/  FADD.FTZ R16, R21, R17 ;  /* 0x0000001115107221 */ /* 0x000fc60000010000 */
[----:B--2---:R-:W-:Y:S01]  /*1150*/  FADD.FTZ R21, R31, R18 ;  /* 0x000000121f157221 */ /* 0x004fe20000010000 */
[----:B------:R-:W-:Y:S02]  /*1160*/  FADD.FTZ R20, R16, R19 ;  /* 0x0000001310147221 */ /* 0x000fe40000010000 */
[----:B------:R-:W0:Y:S02]  /*1170*/  LDS.128 R16, [UR8+0x30] ;  /* 0x00003008ff107984 */ /* 0x000e240008000c00 */
[----:B0-----:R-:W-:Y:S01]  /*1180*/  FADD.FTZ R21, R21, R16 ;  /* 0x0000001015157221 */ /* 0x001fe20000010000 */
[----:B------:R-:W-:-:S03]  /*1190*/  FADD.FTZ R20, R20, R17 ;  /* 0x0000001114147221 */ /* 0x000fc60000010000 */
[----:B------:R-:W-:Y:S01]  /*11a0*/  FADD.FTZ R21, R21, R18 ;  /* 0x0000001215157221 */ /* 0x000fe20000010000 */
        /* <DEDUP_REMOVED lines=40> */
[----:B------:R-:W-:-:S07]  /*1430*/  FADD.FTZ R21, R16, R19 ;  /* 0x0000001310157221 */ /* 0x000fce0000010000 */
.L_x_1351:
[----:B------:R-:W-:Y:S05]  /*1440*/  BSYNC B0 ;  /* 0x0000000000007941 */ /* 0x000fea0003800000 */
.L_x_1350:
[----:B------:R-:W-:Y:S06]  /*1450*/  BAR.SYNC.DEFER_BLOCKING 0x0 ;  /* 0x0000000000007b1d */ /* 0x000fec0000010000 */
[----:B------:R-:W-:Y:S04]  /*1460*/  BSSY B0, `(.L_x_1352) ;  /* 0x000009d000007945 */ /* 0x000fe80003800000 */
[----:B------:R-:W-:Y:S05]  /*1470*/  @P0 BRA `(.L_x_1353) ;  /* 0x00000008006c0947 */ /* 0x000fea0003800000 */
[----:B------:R-:W0:Y:S02]  /*1480*/  LDS.128 R16, [R0+0x150] ;  /* 0x0001500000107984 */ /* 0x000e240000000c00 */
[----:B0-----:R-:W-:Y:S01]  /*1490*/  FADD.FTZ R16, R12, R16 ;  /* 0x000000100c107221 */ /* 0x001fe20000010000 */
[----:B------:R-:W-:Y:S01]  /*14a0*/  FADD.FTZ R17, R13, R17 ;  /* 0x000000110d117221 */ /* 0x000fe20000010000 */
[----:B------:R-:W-:Y:S01]  /*14b0*/  FADD.FTZ R18, R14, R18 ;  /* 0x000000120e127221 */ /* 0x000fe20000010000 */
[----:B------:R-:W-:Y:S02]  /*14c0*/  FADD.FTZ R19, R15, R19 ;  /* 0x000000130f137221 */ /* 0x000fe40000010000 */
[----:B--2---:R-:W0:Y:S02]  /*14d0*/  LDS.128 R12, [R0+0x2a0] ;  /* 0x0002a000000c7984 */ /* 0x004e240000000c00 */
[----:B0-----:R-:W-:Y:S01]  /*14e0*/  FADD.FTZ R16, R16, R12 ;  /* 0x0000000c10107221 */ /* 0x001fe20000010000 */
[----:B------:R-:W-:Y:S01]  /*14f0*/  FADD.FTZ R17, R17, R13 ;  /* 0x0000000d11117221 */ /* 0x000fe20000010000 */
[----:B------:R-:W-:Y:S01]  /*1500*/  FADD.FTZ R18, R18, R14 ;  /* 0x0000000e12127221 */ /* 0x000fe20000010000 */
[----:B------:R-:W-:-:S02]  /*1510*/  FADD.FTZ R19, R19, R15 ;  /* 0x0000000f13137221 */ /* 0x000fc40000010000 */
[----:B------:R-:W0:Y:S02]  /*1520*/  LDS.128 R12, [R0+0x3f0] ;  /* 0x0003f000000c7984 */ /* 0x000e240000000c00 */
[----:B0-----:R-:W-:Y:S01]  /*1530*/  FADD.FTZ R16, R16, R12 ;  /* 0x0000000c10107221 */ /* 0x001fe20000010000 */
[----:B------:R-:W-:Y:S01]  /*1540*/  FADD.FTZ R17, R17, R13 ;  /* 0x0000000d11117221 */ /* 0x000fe20000010000 */
[----:B------:R-:W-:Y:S01]  /*1550*/  FADD.FTZ R18, R18, R14 ;  /* 0x0000000e12127221 */ /* 0x000fe20000010000 */
[----:B------:R-:W-:Y:S02]  /*1560*/  FADD.FTZ R19, R19, R15 ;  /* 0x0000000f13137221 */ /* 0x000fe40000010000 */
[----:B------:R-:W0:Y:S02]  /*1570*/  LDS.128 R12, [R0+0x540] ;  /* 0x00054000000c7984 */ /* 0x000e240000000c00 */
        /* <DEDUP_REMOVED lines=138> */
[----:B------:R-:W-:-:S07]  /*1e20*/  FADD.FTZ R15, R19, R15 ;  /* 0x0000000f130f7221 */ /* 0x000fce0000010000 */
.L_x_1353:
[----:B------:R-:W-:Y:S05]  /*1e30*/  BSYNC B0 ;  /* 0x0000000000007941 */ /* 0x000fea0003800000 */
.L_x_1352:
[----:B------:R-:W0:Y:S01]  /*1e40*/  LDC.64 R16, c[0x0][0x268] ;  /* 0x00009a00ff107b82 */ /* 0x000e220000000a00 */
[----:B------:R-:W-:Y:S01]  /*1e50*/  IMAD R19, R30, 0x15, R24 ;  /* 0x000000151e137824 */ /* 0x000fe200078e0218 */
[----:B------:R-:W-:Y:S03]  /*1e60*/  BSSY B0, `(.L_x_1354) ;  /* 0x0000010000007945 */ /* 0x000fe60003800000 */
[----:B0-----:R-:W-:Y:S01]  /*1e70*/  IMAD.WIDE R16, R19, 0x4, R16 ;  /* 0x0000000413107825 */ /* 0x001fe200078e0210 */
[----:B------:R-:W-:Y:S06]  /*1e80*/  @P0 BRA `(.L_x_1355) ;  /* 0x0000000000340947 */ /* 0x000fec0003800000 */
[----:B------:R-:W0:Y:S01]  /*1e90*/  LDC.64 R18, c[0x0][0x288] ;  /* 0x0000a200ff127b82 */ /* 0x000e220000000a00 */
[----:B------:R-:W-:Y:S01]  /*1ea0*/  MOV R31, UR6 ;  /* 0x00000006001f7c02 */ /* 0x000fe20008000f00 */
[----:B------:R1:W-:Y:S03]  /*1eb0*/  REDG.E.ADD.F32.FTZ.RN.STRONG.GPU desc[UR14][R16.64], R12 ;  /* 0x0000000c100079a6 */ /* 0x0003e6000c10f38e */
[----:B------:R-:W-:-:S04]  /*1ec0*/  LEA R30, P0, R31, R16, 0x2 ;  /* 0x000000101f1e7211 */ /* 0x000fc800078010ff */
[----:B------:R-:W-:Y:S02]  /*1ed0*/  IADD3.X R31, R17, UR11, RZ, P0, !PT ;  /* 0x0000000b111f7c10 */ /* 0x000fe400087fe4ff */
[----:B--2---:R-:W-:-:S03]  /*1ee0*/  MOV R0, UR12 ;  /* 0x0000000c00007c02 */ /* 0x004fc60008000f00 */
[----:B------:R0:W-:Y:S01]  /*1ef0*/  REDG.E.ADD.F32.FTZ.RN.STRONG.GPU desc[UR14][R30.64], R13 ;  /* 0x0000000d1e0079a6 */ /* 0x0001e2000c10f38e */
[-C--:B-1----:R-:W-:Y:S02]  /*1f00*/  LEA R12, P4, R0, R16.reuse, 0x2 ;  /* 0x00000010000c7211 */ /* 0x082fe400078810ff */
[C---:B0-----:R-:W-:Y:S02]  /*1f10*/  LEA R30, P0, R18.reuse, R16, 0x2 ;  /* 0x00000010121e7211 */ /* 0x041fe400078010ff */
[----:B------:R-:W-:Y:S02]  /*1f20*/  IADD3.X R13, R17, UR10, RZ, P4, !PT ;  /* 0x0000000a110d7c10 */ /* 0x000fe4000a7fe4ff */
[----:B------:R-:W-:-:S05]  /*1f30*/  LEA.HI.X R31, R18, R17, R19, 0x2, P0 ;  /* 0x00000011121f7211 */ /* 0x000fca00000f1413 */
[----:B------:R0:W-:Y:S04]  /*1f40*/  REDG.E.ADD.F32.FTZ.RN.STRONG.GPU desc[UR14][R30.64], R14 ;  /* 0x0000000e1e0079a6 */ /* 0x0001e8000c10f38e */
[----:B------:R0:W-:Y:S02]  /*1f50*/  REDG.E.ADD.F32.FTZ.RN.STRONG.GPU desc[UR14][R12.64], R15 ;  /* 0x0000000f0c0079a6 */ /* 0x0001e4000c10f38e */
.L_x_1355:
[----:B------:R-:W-:Y:S05]  /*1f60*/  BSYNC B0 ;  /* 0x0000000000007941 */ /* 0x000fea0003800000 */
.L_x_1354:
[----:B--2---:R-:W1:Y:S02]  /*1f70*/  LDC R0, c[0x0][0xc] ;  /* 0x00000300ff007b82 */ /* 0x004e640000000800 */
[----:B-1----:R-:W-:-:S13]  /*1f80*/  ISETP.GE.U32.AND P0, PT, R0, 0x2, PT ;  /* 0x000000020000780c */ /* 0x002fda0003f06070 */
[----:B------:R-:W-:Y:S05]  /*1f90*/  @!P0 BRA `(.L_x_1356) ;  /* 0x0000001000908947 */ /* 0x000fea0003800000 */
        /* <DEDUP_REMOVED lines=33> */
.L_x_1358:
[----:B------:R-:W2:Y:S04]  /*21b0*/  LDG.E.STRONG.GPU R18, desc[UR14][R14.64] ;  /* 0x0000000e0e127981 */ /* 0x000ea8000c1ef900 */
[----:B--2---:R-:W-:Y:S01]  /*21c0*/  CCTL.IVALL ;  /* 0x00000000ff00798f */ /* 0x004fe20002000000 */
[----:B------:R-:W-:Y:S05]  /*21d0*/  YIELD ;  /* 0x0000000000007946 */ /* 0x000fea0003800000 */
[----:B------:R-:W-:-:S13]  /*21e0*/  ISETP.NE.AND P0, PT, R18, R31, PT ;  /* 0x0000001f1200720c */ /* 0x000fda0003f05270 */
[----:B------:R-:W-:Y:S05]  /*21f0*/  @P0 BRA `(.L_x_1358) ;  /* 0xfffffffc00ec0947 */ /* 0x000fea000383ffff */
.L_x_1357:
        /* <DEDUP_REMOVED lines=17> */
.L_x_1362:
        /* <DEDUP_REMOVED lines=115> */
.L_x_1361:
        /* <DEDUP_REMOVED lines=61> */
.L_x_1363:
[----:B------:R-:W-:-:S13]  /*2e10*/  ISETP.NE.OR P0, PT, R14, RZ, P0 ;  /* 0x000000ff0e00720c */ /* 0x000fda0000705670 */
[----:B------:R-:W-:Y:S05]  /*2e20*/  @!P0 BRA `(.L_x_1359) ;  /* 0x00000000007c8947 */ /* 0x000fea0003800000 */
.L_x_1360:
        /* <DEDUP_REMOVED lines=31> */
.L_x_1359:
        /* <DEDUP_REMOVED lines=11> */
.L_x_1365:
[----:B------:R-:W-:Y:S05]  /*30d0*/  BSYNC B0 ;  /* 0x0000000000007941 */ /* 0x000fea0003800000 */
.L_x_1364:
        /* <DEDUP_REMOVED lines=16> */
.L_x_1356:
[----:B------:R-:W1:Y:S01]  /*31e0*/  S2UR UR9, SR_CgaCtaId ;  /* 0x00000000000979c3 */ /* 0x000e620000008800 */
[----:B------:R-:W-:Y:S02]  /*31f0*/  UMOV UR8, 0x400 ;  /* 0x0000040000087882 */ /* 0x000fe40000000000 */
[----:B-1----:R-:W-:-:S09]  /*3200*/  ULEA UR8, UR9, UR8, 0x18 ;  /* 0x0000000809087291 */ /* 0x002fd2000f8ec03f */
[----:B------:R-:W-:Y:S01]  /*3210*/  @!P3 STS.64 [UR8+0xc8], R20 ;  /* 0x0000c814ff00b988 */ /* 0x000fe20008000a08 */
[----:B------:R-:W-:Y:S06]  /*3220*/  BAR.SYNC.DEFER_BLOCKING 0x0 ;  /* 0x0000000000007b1d */ /* 0x000fec0000010000 */
[----:B0-----:R-:W0:Y:S01]  /*3230*/  LDS.64 R12, [UR8+0xc8] ;  /* 0x0000c808ff0c7984 */ /* 0x001e220008000a00 */
        /* <DEDUP_REMOVED lines=22> */
.L_x_1366:
[----:B------:R-:W-:Y:S04]  /*33a0*/  BSSY B0, `(.L_x_1367) ;  /* 0x0000013000007945 */ /* 0x000fe80003800000 */
[----:B------:R-:W-:Y:S05]  /*33b0*/  @!P1 BRA `(.L_x_1368) ;  /* 0x0000000000449947 */ /* 0x000fea0003800000 */
[----:B------:R-:W-:Y:S01]  /*33c0*/  ULDC.64 UR8, c[0x0][0x288] ;  /* 0x0000a20000087ab9 */ /* 0x000fe20000000a00 */
[----:B------:R-:W-:Y:S01]  /*33d0*/  MOV R12, R22 ;  /* 0x00000016000c7202 */ /* 0x000fe20000000f00 */
[----:B------:R-:W-:Y:S01]  /*33e0*/  IMAD R14, R37, UR8, RZ ;  /* 0x00000008250e7c24 */ /* 0x000fe2000f8e02ff */
[----:B------:R-:W-:Y:S01]  /*33f0*/  MOV R13, R3 ;  /* 0x00000003000d7202 */ /* 0x000fe20000000f00 */
[-CC-:B------:R-:W-:Y:S01]  /*3400*/  FFMA.FTZ R27, R27, R0.reuse, R17.reuse ;  /* 0x000000001b1b7223 */ /* 0x180fe20000010011 */
[----:B------:R-:W-:Y:S01]  /*3410*/  FFMA.FTZ R26, R26, R0, R17 ;  /* 0x000000001a1a7223 */ /* 0x000fe20000010011 */
[C---:B------:R-:W-:Y:S02]  /*3420*/  IMAD R15, R25.reuse, UR9, R14 ;  /* 0x00000009190f7c24 */ /* 0x040fe4000f8e020e */
[----:B------:R-:W-:Y:S01]  /*3430*/  IMAD.WIDE.U32 R12, R25, UR8, R12 ;  /* 0x00000008190c7c25 */ /* 0x000fe2000f8e000c */
[----:B------:R-:W-:-:S03]  /*3440*/  ULDC.64 UR8, c[0x0][0x210] ;  /* 0x0000840000087ab9 */ /* 0x000fc60000000a00 */
[----:B------:R-:W-:Y:S01]  /*3450*/  FFMA.FTZ R14, R8, R4, -R27 ;  /* 0x00000004080e7223 */ /* 0x000fe2000001081b */
[----:B------:R-:W-:Y:S01]  /*3460*/  IADD3 R13, R13, R15, RZ ;  /* 0x0000000f0d0d7210 */ /* 0x000fe20007ffe0ff */
[----:B------:R-:W-:Y:S01]  /*3470*/  FFMA.FTZ R15, R9, R5, -R26 ;  /* 0x00000005090f7223 */ /* 0x000fe2000001081a */
[----:B------:R-:W-:Y:S01]  /*3480*/  LEA R4, P0, R12, UR8, 0x2 ;  /* 0x000000080c047c11 */ /* 0x000fe2000f8010ff */
[----:B------:R-:W-:Y:S02]  /*3490*/  FMUL.FTZ R14, R14, UR13 ;  /* 0x0000000d0e0e7c20 */ /* 0x000fe40008410000 */
[----:B------:R-:W-:Y:S01]  /*34a0*/  FMUL.FTZ R15, R15, UR13 ;  /* 0x0000000d0f0f7c20 */ /* 0x000fe20008410000 */
[----:B------:R-:W-:-:S05]  /*34b0*/  LEA.HI.X R5, R12, UR9, R13, 0x2, P0 ;  /* 0x000000090c057c11 */ /* 0x000fca00080f140d */
[----:B------:R0:W-:Y:S04]  /*34c0*/  STG.E.64 desc[UR14][R4.64], R14 ;  /* 0x0000000e04007986 */ /* 0x0001e8000c101b0e */
.L_x_1368:
[----:B------:R-:W-:Y:S05]  /*34d0*/  BSYNC B0 ;  /* 0x0000000000007941 */ /* 0x000fea0003800000 */
.L_x_1367:
[----:B------:R-:W-:Y:S05]  /*34e0*/  @!P2 BRA `(.L_x_1369) ;  /* 0x000000000048a947 */ /* 0x000fea0003800000 */
        /* <DEDUP_REMOVED lines=18> */
.L_x_1369:
        /* <DEDUP_REMOVED lines=8> */
[----:B------:R-:W-:Y:S02]  /*3690*/  IMAD R34, R34, UR8, RZ ;  /* 0x0000000822227c24 */ /* 0x000fe4000f8e02ff */
[-CC-:B------:R-:W-:Y:S01]  /*36a0*/  FFMA.FTZ R29, R29, R0.reuse, R17.reuse ;  /* 0x000000001d1d7223 */ /* 0x180fe20000010011 */
[----:B------:R-:W-:Y:S01]  /*36b0*/  FFMA.FTZ R0, R28, R0, R17 ;  /* 0x000000001c007223 */ /* 0x000fe20000010011 */
[----:B------:R-:W-:-:S04]  /*36c0*/  IMAD.WIDE.U32 R2, R33, UR8, R2 ;  /* 0x0000000821027c25 */ /* 0x000fc8000f8e0002 */
[----:B------:R-:W-:Y:S01]  /*36d0*/  FFMA.FTZ R29, R8, R6, -R29 ;  /* 0x00000006081d7223 */ /* 0x000fe2000001081d */
[----:B------:R-:W-:Y:S01]  /*36e0*/  FFMA.FTZ R0, R9, R7, -R0 ;  /* 0x0000000709007223 */ /* 0x000fe20000010800 */
[----:B0-----:R-:W-:Y:S01]  /*36f0*/  IMAD R5, R33, UR9, R34 ;  /* 0x0000000921057c24 */ /* 0x001fe2000f8e0222 */
[----:B------:R-:W-:Y:S01]  /*3700*/  ULDC.64 UR8, c[0x0][0x210] ;  /* 0x0000840000087ab9 */ /* 0x000fe20000000a00 */
[----:B------:R-:W-:Y:S01]  /*3710*/  FMUL.FTZ R6, R29, UR13 ;  /* 0x0000000d1d067c20 */ /* 0x000fe20008410000 */
[----:B------:R-:W-:Y:S01]  /*3720*/  LEA R4, P0, R2, UR8, 0x2 ;  /* 0x0000000802047c11 */ /* 0x000fe2000f8010ff */
[----:B------:R-:W-:Y:S01]  /*3730*/  FMUL.FTZ R7, R0, UR13 ;  /* 0x0000000d00077c20 */ /* 0x000fe20008410000 */
[----:B------:R-:W-:-:S04]  /*3740*/  IADD3 R5, R3, R5, RZ ;  /* 0x0000000503057210 */ /* 0x000fc80007ffe0ff */
[----:B------:R-:W-:-:S05]  /*3750*/  LEA.HI.X R5, R2, UR9, R5, 0x2, P0 ;  /* 0x0000000902057c11 */ /* 0x000fca00080f1405 */
[----:B------:R1:W-:Y:S02]  /*3760*/  STG.E.64 desc[UR14][R4.64], R6 ;  /* 0x0000000604007986 */ /* 0x0003e4000c101b0e */
.L_x_1371:
[----:B------:R-:W-:Y:S05]  /*3770*/  BSYNC B0 ;  /* 0x0000000000007941 */ /* 0x000fea0003800000 */
.L_x_1370:
[----:B------:R-:W-:Y:S01]  /*3780*/  ULDC UR8, c[0x0][0x10] ;  /* 0x0000040000087ab9 */ /* 0x000fe20000000800 */
[----:B------:R-:W-:Y:S02]  /*3790*/  UIADD3 UR4, UR4, 0x1, URZ ;  /* 0x0000000104047890 */ /* 0x000fe4000fffe03f */
[----:B------:R-:W-:-:S04]  /*37a0*/  UIADD3 UR7, UR8, UR7, URZ ;  /* 0x0000000708077290 */ /* 0x000fc8000fffe03f */
[----:B------:R-:W-:-:S06]  /*37b0*/  UISETP.GE.AND UP0, UPT, UR7, UR5, UPT ;  /* 0x000000050700728c */ /* 0x000fcc000bf06270 */
[----:B------:R-:W-:-:S13]  /*37c0*/  PLOP3.LUT P0, PT, PT, PT, UP0, 0x80, 0x0 ;  /* 0x000000000000781c */ /* 0x000fda0003f0f008 */
[----:B------:R-:W-:Y:S05]  /*37d0*/  @!P0 BRA `(.L_x_1372) ;  /* 0xffffffc800d08947 */ /* 0x000fea000383ffff */
.L_x_1345:
[----:B01----:R-:W0:Y:S01]  /*37e0*/  LDC R4, c[0x0][0xc] ;  /* 0x00000300ff047b82 */ /* 0x003e220000000800 */
        /* <DEDUP_REMOVED lines=18> */
.L_x_1374:
[----:B------:R-:W-:Y:S05]  /*3910*/  BSYNC B0 ;  /* 0x0000000000007941 */ /* 0x000fea0003800000 */
.L_x_1373:
        /* <DEDUP_REMOVED lines=11> */
.L_x_1376:
[----:B------:R-:W2:Y:S04]  /*39d0*/  LDG.E.STRONG.GPU R5, desc[UR14][R2.64] ;  /* 0x0000000e02057981 */ /* 0x000ea8000c1ef900 */
[----:B--2---:R-:W-:Y:S01]  /*39e0*/  CCTL.IVALL ;  /* 0x00000000ff00798f */ /* 0x004fe20002000000 */
[----:B------:R-:W-:Y:S05]  /*39f0*/  YIELD ;  /* 0x0000000000007946 */ /* 0x000fea0003800000 */
[----:B------:R-:W-:-:S13]  /*3a00*/  ISETP.NE.AND P0, PT, R5, R0, PT ;  /* 0x000000000500720c */ /* 0x000fda0003f05270 */
[----:B------:R-:W-:Y:S05]  /*3a10*/  @P0 BRA `(.L_x_1376) ;  /* 0xfffffffc00ec0947 */ /* 0x000fea000383ffff */
.L_x_1375:
        /* <DEDUP_REMOVED lines=14> */
[----:B------:R-:W-:Y:S01]  /*3b00*/  MOV R17, R13 ;  /* 0x0000000d00117202 */ /* 0x000fe20000000f00 */
[----:B------:R-:W-:Y:S01]  /*3b10*/  ULDC.64 UR4, c[0x0][0x268] ;  /* 0x00009a0000047ab9 */ /* 0x000fe20000000a00 */
[----:B------:R-:W-:Y:S02]  /*3b20*/  IADD3 R15, R11, R15, RZ ;  /* 0x0000000f0b0f7210 */ /* 0x000fe40007ffe0ff */
[----:B------:R-:W-:Y:S02]  /*3b30*/  SHF.L.U64.HI R7, R6, 0x2, R7 ;  /* 0x0000000206077819 */ /* 0x000fe40000010207 */
[----:B------:R-:W-:Y:S01]  /*3b40*/  LEA.HI R10, P0, R15, R10, RZ, 0x1 ;  /* 0x0000000a0f0a7211 */ /* 0x000fe200078108ff */
[----:B------:R-:W1:Y:S01]  /*3b50*/  LDC.64 R2, c[0x0][0x220] ;  /* 0x00008800ff027b82 */ /* 0x000e620000000a00 */
[----:B------:R-:W-:-:S02]  /*3b60*/  SHF.L.U64.HI R31, R9, 0x2, R0 ;  /* 0x00000002091f7819 */ /* 0x000fc40000010200 */
[----:B------:R-:W-:-:S04]  /*3b70*/  IADD3.X R15, RZ, R15, RZ, P0, !PT ;  /* 0x0000000fff0f7210 */ /* 0x000fc800007fe4ff */
[--C-:B------:R-:W-:Y:S02]  /*3b80*/  SHF.R.S64 R25, R10, 0x1, R15.reuse ;  /* 0x000000010a197819 */ /* 0x100fe4000000100f */
[----:B------:R-:W-:-:S04]  /*3b90*/  SHF.R.S32.HI R8, RZ, 0x1, R15 ;  /* 0x00000001ff087819 */ /* 0x000fc8000001140f */
[----:B------:R-:W-:-:S07]  /*3ba0*/  SHF.L.U64.HI R29, R25, 0x2, R8 ;  /* 0x00000002191d7819 */ /* 0x000fce0000010208 */
.L_x_1377:
[----:B------:R-:W-:-:S04]  /*3bb0*/  LEA R16, P0, R24, UR4, 0x2 ;  /* 0x0000000418107c11 */ /* 0x000fc8000f8010ff */
[----:B------:R-:W-:Y:S02]  /*3bc0*/  LEA.HI.X R17, R24, UR5, R17, 0x2, P0 ;  /* 0x0000000518117c11 */ /* 0x000fe400080f1411 */
[-C--:B------:R-:W-:Y:S02]  /*3bd0*/  LEA R18, P0, R9, R16.reuse, 0x2 ;  /* 0x0000001009127211 */ /* 0x080fe400078010ff */
[-C--:B------:R-:W-:Y:S01]  /*3be0*/  LEA R22, P1, R6, R16.reuse, 0x2 ;  /* 0x0000001006167211 */ /* 0x080fe200078210ff */
[----:B--2---:R2:W3:Y:S01]  /*3bf0*/  LDG.E R10, desc[UR14][R16.64] ;  /* 0x0000000e100a7981 */ /* 0x0044e2000c1e1900 */
[----:B------:R-:W-:Y:S02]  /*3c00*/  LEA R20, P2, R25, R16, 0x2 ;  /* 0x0000001019147211 */ /* 0x000fe400078410ff */
[----:B------:R-:W-:Y:S02]  /*3c10*/  IADD3.X R19, R17, R31, RZ, P0, !PT ;  /* 0x0000001f11137210 */ /* 0x000fe400007fe4ff */
        /* <DEDUP_REMOVED lines=11> */
[----:B------:R-:W-:Y:S01]  /*3cd0*/  ISETP.GT.AND.EX P0, PT, R0, R17, PT, P0 ;  /* 0x000000110000720c */ /* 0x000fe20003f04300 */
[----:B---3--:R2:W-:Y:S04]  /*3ce0*/  STG.E.64 desc[UR14][R12.64], R10 ;  /* 0x0000000a0c007986 */ /* 0x0085e8000c101b0e */
[----:B----4-:R2:W-:Y:S08]  /*3cf0*/  STG.E.64 desc[UR14][R14.64], R26 ;  /* 0x0000001a0e007986 */ /* 0x0105f0000c101b0e */
[----:B------:R-:W-:Y:S05]  /*3d00*/  @P0 BRA `(.L_x_1377) ;  /* 0xfffffffc00a80947 */ /* 0x000fea000383ffff */
[----:B------:R-:W-:Y:S05]  /*3d10*/  EXIT ;  /* 0x000000000000794d */ /* 0x000fea0003800000 */
.L_x_1378:
        /* <DEDUP_REMOVED lines=14> */
.L_x_3248:


//--------------------- .text._Z35group_norm_nhwc_bwd_one_pass_kernelI11Fp32IOFp32WLi128ELi42ELi672EEv26Group_norm_nhwc_bwd_params --------------------------
	.section	.text._Z35group_norm_nhwc_bwd_one_pass_kernelI11Fp32IOFp32WLi128ELi42ELi672EEv26Group_norm_nhwc_bwd_params,"ax",@progbits
	.align	128
        .global         _Z35group_norm_nhwc_bwd_one_pass_kernelI11Fp32IOFp32WLi128ELi42ELi672EEv26Group_norm_nhwc_bwd_params
        .type           _Z35group_norm_nhwc_bwd_one_pass_kernelI11Fp32IOFp32WLi128ELi42ELi672EEv26Group_norm_nhwc_bwd_params,@function
        .size           _Z35group_norm_nhwc_bwd_one_pass_kernelI11Fp32IOFp32WLi128ELi42ELi672EEv26Group_norm_nhwc_bwd_params,(.L_x_3249 - _Z35group_norm_nhwc_bwd_one_pass_kernelI11Fp32IOFp32WLi128ELi42ELi672EEv26Group_norm_nhwc_bwd_params)
        .other          _Z35group_norm_nhwc_bwd_one_pass_kernelI11Fp32IOFp32WLi128ELi42ELi672EEv26Group_norm_nhwc_bwd_params,@"STO_CUDA_ENTRY STV_DEFAULT"
_Z35group_norm_nhwc_bwd_one_pass_kernelI11Fp32IOFp32WLi128ELi42ELi672EEv26Group_norm_nhwc_bwd_params:
.text._Z35group_norm_nhwc_bwd_one_pass_kernelI11Fp32IOFp32WLi128ELi42ELi672EEv26Group_norm_nhwc_bwd_params:
        /* <DEDUP_REMOVED lines=27> */
[----:B------:R-:W-:Y:S02]  /*01b0*/  LEA.HI R38, P2, R3, R2, RZ, 0x1 ;  /* 0x0000000203267211 */ /* 0x000fe400078508ff */
[----:B------:R-:W-:Y:S02]  /*01c0*/  IADD3.X R2, RZ, R7, RZ, P0, !PT ;  /* 0x00000007ff027210 */ /* 0x000fe400007fe4ff */
[----:B------:R-:W-:Y:S01]  /*01d0*/  IADD3.X R3, RZ, R3, RZ, P2, !PT ;  /* 0x00000003ff037210 */ /* 0x000fe200017fe4ff */
[----:B--2---:R-:W-:Y:S01]  /*01e0*/  IMAD R51, R0, UR7, R51 ;  /* 0x0000000700337c24 */ /* 0x004fe2000f8e0233 */
[----:B------:R-:W-:Y:S02]  /*01f0*/  SHF.R.S32.HI R0, RZ, 0x1f, R53 ;  /* 0x0000001fff007819 */ /* 0x000fe40000011435 */
[----:B------:R-:W-:Y:S02]  /*0200*/  SHF.R.S64 R37, R37, 0x1, R2 ;  /* 0x0000000125257819 */ /* 0x000fe40000001002 */
[----:B------:R-:W-:Y:S01]  /*0210*/  ISETP.GE.U32.AND P1, PT, R51, UR10, PT ;  /* 0x0000000a33007c0c */ /* 0x000fe2000bf26070 */
[----:B------:R-:W-:Y:S01]  /*0220*/  ULDC.U8 UR10, c[0x0][0x2a4] ;  /* 0x0000a900000a7ab9 */ /* 0x000fe20000000000 */
[----:B------:R-:W-:Y:S01]  /*0230*/  SHF.R.S32.HI R47, RZ, 0x1f, R51 ;  /* 0x0000001fff2f7819 */ /* 0x000fe20000011433 */
[----:B---3--:R-:W-:Y:S01]  /*0240*/  ULEA UR5, UR6, UR5, 0x18 ;  /* 0x0000000506057291 */ /* 0x008fe2000f8ec03f */
[----:B------:R-:W-:-:S02]  /*0250*/  LEA.HI R0, R0, R53, RZ, 0x5 ;  /* 0x0000003500007211 */ /* 0x000fc400078f28ff */
[--C-:B------:R-:W-:Y:S02]  /*0260*/  SHF.R.S64 R38, R38, 0x1, R3.reuse ;  /* 0x0000000126267819 */ /* 0x100fe40000001003 */
[----:B------:R-:W-:Y:S02]  /*0270*/  ISETP.GE.AND.EX P1, PT, R47, UR11, PT, P1 ;  /* 0x0000000b2f007c0c */ /* 0x000fe4000bf26310 */
[----:B------:R-:W-:Y:S02]  /*0280*/  SHF.R.S32.HI R0, RZ, 0x5, R0 ;  /* 0x00000005ff007819 */ /* 0x000fe40000011400 */
[----:B------:R-:W-:Y:S02]  /*0290*/  SHF.R.S32.HI R2, RZ, 0x1, R2 ;  /* 0x00000001ff027819 */ /* 0x000fe40000011402 */
[----:B------:R-:W-:Y:S02]  /*02a0*/  SHF.R.S32.HI R3, RZ, 0x1, R3 ;  /* 0x00000001ff037819 */ /* 0x000fe40000011403 */
[----:B------:R-:W-:-:S02]  /*02b0*/  IADD3 R50, R51, 0x20, RZ ;  /* 0x0000002033327810 */ /* 0x000fc40007ffe0ff */
[----:B------:R-:W-:Y:S02]  /*02c0*/  IADD3 R49, R51, 0x40, RZ ;  /* 0x0000004033317810 */ /* 0x000fe40007ffe0ff */
[----:B------:R-:W-:Y:S02]  /*02d0*/  ISETP.LT.U32.AND P1, PT, R53, 0x2a0, !P1 ;  /* 0x000002a03500780c */ /* 0x000fe40004f21070 */
[----:B------:R-:W-:Y:S02]  /*02e0*/  IADD3 R48, R51, 0x60, RZ ;  /* 0x0000006033307810 */ /* 0x000fe40007ffe0ff */
[----:B------:R-:W-:Y:S02]  /*02f0*/  LEA R36, R0, UR5, 0x3 ;  /* 0x0000000500247c11 */ /* 0x000fe4000f8e18ff */
[----:B------:R-:W-:Y:S02]  /*0300*/  SHF.L.U64.HI R39, R37, 0x2, R2 ;  /* 0x0000000225277819 */ /* 0x000fe40000010202 */
[----:B-1----:R-:W-:-:S07]  /*0310*/  SHF.L.U64.HI R40, R38, 0x2, R3 ;  /* 0x0000000226287819 */ /* 0x002fce0000010203 */
.L_x_1414:
[----:B0-----:R-:W0:Y:S01]  /*0320*/  LDC R9, c[0x0][0x2a0] ;  /* 0x0000a800ff097b82 */ /* 0x001e220000000800 */
[----:B------:R-:W-:Y:S01]  /*0330*/  ISETP.GE.AND P4, PT, R52, RZ, PT ;  /* 0x000000ff3400720c */ /* 0x000fe20003f86270 */
[----:B------:R-:W-:Y:S01]  /*0340*/  ULDC.64 UR14, c[0x0][0x290] ;  /* 0x0000a400000e7ab9 */ /* 0x000fe20000000a00 */
[----:B------:R-:W-:Y:S01]  /*0350*/  SHF.R.S32.HI R45, RZ, 0x1f, R50 ;  /* 0x0000001fff2d7819 */ /* 0x000fe20000011432 */
[----:B------:R-:W-:Y:S01]  /*0360*/  ULDC.64 UR12, c[0x0][0x298] ;  /* 0x0000a600000c7ab9 */ /* 0x000fe20000000a00 */
[----:B------:R-:W-:Y:S02]  /*0370*/  SHF.R.S32.HI R43, RZ, 0x1f, R49 ;  /* 0x0000001fff2b7819 */ /* 0x000fe40000011431 */
[----:B------:R-:W-:Y:S01]  /*0380*/  SHF.R.S32.HI R41, RZ, 0x1f, R48 ;  /* 0x0000001fff297819 */ /* 0x000fe20000011430 */
[----:B-1----:R-:W1:Y:S08]  /*0390*/  @P1 LDC.64 R18, c[0x0][0x288] ;  /* 0x0000a200ff121b82 */ /* 0x002e700000000a00 */
        /* <DEDUP_REMOVED lines=15> */
[----:B------:R-:W-:Y:S01]  /*0490*/  IMAD.HI.U32 R3, R3, R4, RZ ;  /* 0x0000000403037227 */ /* 0x000fe200078e00ff */
[----:B------:R-:W-:-:S04]  /*04a0*/  SHF.R.S32.HI R2, RZ, 0x1f, R54 ;  /* 0x0000001fff027819 */ /* 0x000fc80000011436 */
        /* <DEDUP_REMOVED lines=20> */
[----:B------:R-:W-:Y:S02]  /*05f0*/  IADD3 R56, P2, R54, R9, RZ ;  /* 0x0000000936387210 */ /* 0x000fe40007f5e0ff */
[----:B------:R-:W-:-:S02]  /*0600*/  SHF.R.S32.HI R0, RZ, 0x1f, R3 ;  /* 0x0000001fff007819 */ /* 0x000fc40000011403 */
[----:B------:R-:W-:Y:S02]  /*0610*/  LEA.HI.X.SX32 R57, R9, R2, 0x1, P2 ;  /* 0x0000000209397211 */ /* 0x000fe400010f0eff */
[----:B------:R-:W-:Y:S01]  /*0620*/  ISETP.GE.U32.AND P2, PT, R49, UR14, PT ;  /* 0x0000000e31007c0c */ /* 0x000fe2000bf46070 */
[----:B------:R-:W-:Y:S01]  /*0630*/  IMAD R0, R0, UR12, RZ ;  /* 0x0000000c00007c24 */ /* 0x000fe2000f8e02ff */
[----:B------:R-:W-:Y:S01]  /*0640*/  ISETP.GE.U32.AND P3, PT, R48, UR14, PT ;  /* 0x0000000e30007c0c */ /* 0x000fe2000bf66070 */
[----:B------:R-:W1:Y:S01]  /*0650*/  @!P0 LDC.64 R6, c[0x0][0x288] ;  /* 0x0000a200ff068b82 */ /* 0x000e620000000a00 */
[----:B------:R-:W-:Y:S01]  /*0660*/  IMAD.WIDE.U32 R56, R3, UR12, R56 ;  /* 0x0000000c03387c25 */ /* 0x000fe2000f8e0038 */
[----:B------:R-:W-:Y:S02]  /*0670*/  ISETP.GE.AND.EX P2, PT, R43, UR15, PT, P2 ;  /* 0x0000000f2b007c0c */ /* 0x000fe4000bf46320 */
[----:B------:R-:W-:Y:S01]  /*0680*/  ISETP.GE.AND.EX P3, PT, R41, UR15, PT, P3 ;  /* 0x0000000f29007c0c */ /* 0x000fe2000bf66330 */
[----:B------:R-:W-:Y:S01]  /*0690*/  IMAD R59, R3, UR13, R0 ;  /* 0x0000000d033b7c24 */ /* 0x000fe2000f8e0200 */
[----:B------:R-:W-:Y:S01]  /*06a0*/  @P1 MOV R58, R56 ;  /* 0x00000038003a1202 */ /* 0x000fe20000000f00 */
[-C--:B------:R-:W-:Y:S01]  /*06b0*/  @P1 IMAD R0, R47, R18.reuse, RZ ;  /* 0x000000122f001224 */ /* 0x080fe200078e02ff */
[----:B------:R-:W-:Y:S01]  /*06c0*/  ISETP.GT.U32.OR P2, PT, R53, 0x29f, P2 ;  /* 0x0000029f3500780c */ /* 0x000fe20001744470 */
[----:B------:R-:W3:Y:S01]  /*06d0*/  @!P0 LDC.64 R32, c[0x0][0x228] ;  /* 0x00008a00ff208b82 */ /* 0x000ee20000000a00 */
[----:B------:R-:W-:Y:S01]  /*06e0*/  IADD3 R59, R57, R59, RZ ;  /* 0x0000003b393b7210 */ /* 0x000fe20007ffe0ff */
[----:B------:R-:W-:Y:S01]  /*06f0*/  @P1 IMAD R19, R51, R19, R0 ;  /* 0x0000001333131224 */ /* 0x000fe200078e0200 */
[----:B------:R-:W-:Y:S01]  /*0700*/  ISETP.GT.U32.OR P3, PT, R53, 0x29f, P3 ;  /* 0x0000029f3500780c */ /* 0x000fe20001f64470 */
[----:B------:R-:W-:-:S04]  /*0710*/  @P1 IMAD.WIDE.U32 R12, R51, R18, R58 ;  /* 0x00000012330c1225 */ /* 0x000fc800078e003a */
[----:B------:R-:W3:Y:S01]  /*0720*/  @!P0 LDC.64 R30, c[0x0][0x230] ;  /* 0x00008c00ff1e8b82 */ /* 0x000ee20000000a00 */
[----:B------:R-:W-:Y:S02]  /*0730*/  @P1 IADD3 R19, R13, R19, RZ ;  /* 0x000000130d131210 */ /* 0x000fe40007ffe0ff */
[C---:B------:R-:W-:Y:S02]  /*0740*/  @P1 SHF.L.U32 R13, R12.reuse, 0x2, RZ ;  /* 0x000000020c0d1819 */ /* 0x040fe400000006ff */
[----:B------:R-:W-:Y:S01]  /*0750*/  @P1 SHF.L.U64.HI R0, R12, 0x2, R19 ;  /* 0x000000020c001819 */ /* 0x000fe20000010213 */
[----:B-1----:R-:W-:Y:S01]  /*0760*/  @!P0 IMAD R18, R45, R6, RZ ;  /* 0x000000062d128224 */ /* 0x002fe200078e02ff */
[C---:B--2---:R-:W-:Y:S01]  /*0770*/  @P1 IADD3 R14, P4, R13.reuse, R14, RZ ;  /* 0x0000000e0d0e1210 */ /* 0x044fe20007f9e0ff */
[----:B------:R-:W1:Y:S01]  /*0780*/  @!P2 LDC.64 R4, c[0x0][0x288] ;  /* 0x0000a200ff04ab82 */ /* 0x000e620000000a00 */
[----:B0-----:R-:W-:Y:S01]  /*0790*/  @P1 IADD3 R16, P5, R13, R16, RZ ;  /* 0x000000100d101210 */ /* 0x001fe20007fbe0ff */
[----:B----4-:R-:W-:Y:S01]  /*07a0*/  IMAD.WIDE R12, R52, 0x8, R10 ;  /* 0x00000008340c7825 */ /* 0x010fe200078e020a */
[----:B------:R-:W-:-:S02]  /*07b0*/  @!P0 MOV R10, R56 ;  /* 0x00000038000a8202 */ /* 0x000fc40000000f00 */
[----:B------:R-:W-:Y:S01]  /*07c0*/  @!P0 MOV R11, R59 ;  /* 0x0000003b000b8202 */ /* 0x000fe20000000f00 */
[----:B------:R-:W-:Y:S01]  /*07d0*/  @!P0 IMAD R23, R50, R7, R18 ;  /* 0x0000000732178224 */ /* 0x000fe200078e0212 */
[C---:B------:R-:W-:Y:S01]  /*07e0*/  @P1 IADD3.X R15, R0.reuse, R15, RZ, P4, !PT ;  /* 0x0000000f000f1210 */ /* 0x040fe200027fe4ff */
[----:B------:R-:W0:Y:S01]  /*07f0*/  @!P3 LDC.64 R2, c[0x0][0x288] ;  /* 0x0000a200ff02bb82 */ /* 0x000e220000000a00 */
[----:B------:R-:W-:Y:S01]  /*0800*/  @P1 IADD3.X R17, R0, R17, RZ, P5, !PT ;  /* 0x0000001100111210 */ /* 0x000fe20002ffe4ff */
[----:B------:R-:W-:Y:S02]  /*0810*/  @!P0 IMAD.WIDE.U32 R10, R50, R6, R10 ;  /* 0x00000006320a8225 */ /* 0x000fe400078e000a */
[----:B------:R2:W4:Y:S03]  /*0820*/  LDG.E.64 R6, desc[UR8][R12.64] ;  /* 0x000000080c067981 */ /* 0x000526000c1e1b00 */
[----:B------:R-:W-:Y:S01]  /*0830*/  @!P0 IADD3 R11, R11, R23, RZ ;  /* 0x000000170b0b8210 */ /* 0x000fe20007ffe0ff */
[----:B------:R-:W2:Y:S01]  /*0840*/  @!P2 LDC.64 R18, c[0x0][0x230] ;  /* 0x00008c00ff12ab82 */ /* 0x000ea20000000a00 */
[----:B------:R-:W-:-:S02]  /*0850*/  @!P0 SHF.L.U32 R23, R10, 0x2, RZ ;  /* 0x000000020a178819 */ /* 0x000fc400000006ff */
[----:B------:R-:W-:Y:S02]  /*0860*/  @!P0 SHF.L.U64.HI R0, R10, 0x2, R11 ;  /* 0x000000020a008819 */ /* 0x000fe4000001020b */
[----:B------:R-:W-:Y:S02]  /*0870*/  @!P2 MOV R10, R56 ;  /* 0x00000038000aa202 */ /* 0x000fe40000000f00 */
[----:B------:R-:W-:Y:S01]  /*0880*/  @!P2 MOV R11, R59 ;  /* 0x0000003b000ba202 */ /* 0x000fe20000000f00 */
[----:B------:R-:W2:Y:S01]  /*0890*/  @!P2 LDC.64 R20, c[0x0][0x228] ;  /* 0x00008a00ff14ab82 */ /* 0x000ea20000000a00 */
[----:B-1----:R-:W-:Y:S01]  /*08a0*/  @!P2 IMAD R22, R43, R4, RZ ;  /* 0x000000042b16a224 */ /* 0x002fe200078e02ff */
[C---:B---3--:R-:W-:Y:S02]  /*08b0*/  @!P0 IADD3 R32, P5, R23.reuse, R32, RZ ;  /* 0x0000002017208210 */ /* 0x048fe40007fbe0ff */
[----:B------:R-:W-:Y:S01]  /*08c0*/  @!P0 IADD3 R30, P4, R23, R30, RZ ;  /* 0x0000001e171e8210 */ /* 0x000fe20007f9e0ff */
[C---:B------:R-:W-:Y:S01]  /*08d0*/  @!P2 IMAD R25, R49.reuse, R5, R22 ;  /* 0x000000053119a224 */ /* 0x040fe200078e0216 */
[----:B------:R-:W-:Y:S01]  /*08e0*/  @!P0 IADD3.X R33, R0, R33, RZ, P5, !PT ;  /* 0x0000002100218210 */ /* 0x000fe20002ffe4ff */
[----:B------:R-:W-:Y:S01]  /*08f0*/  @!P2 IMAD.WIDE.U32 R4, R49, R4, R10 ;  /* 0x000000043104a225 */ /* 0x000fe200078e000a */
[----:B------:R-:W1:Y:S01]  /*0900*/  @!P3 LDC.64 R28, c[0x0][0x230] ;  /* 0x00008c00ff1cbb82 */ /* 0x000e620000000a00 */
[----:B------:R-:W-:-:S02]  /*0910*/  @!P3 MOV R10, R56 ;  /* 0x00000038000ab202 */ /* 0x000fc40000000f00 */
[-C--:B0-----:R-:W-:Y:S01]  /*0920*/  @!P3 IMAD R22, R41, R2.reuse, RZ ;  /* 0x000000022916b224 */ /* 0x081fe200078e02ff */
[----:B------:R-:W-:Y:S02]  /*0930*/  @!P3 MOV R11, R59 ;  /* 0x0000003b000bb202 */ /* 0x000fe40000000f00 */
[----:B------:R-:W-:Y:S01]  /*0940*/  @!P2 IADD3 R5, R5, R25, RZ ;  /* 0x000000190505a210 */ /* 0x000fe20007ffe0ff */
[C---:B--2---:R-:W-:Y:S01]  /*0950*/  @!P3 IMAD R13, R48.reuse, R3, R22 ;  /* 0x00000003300db224 */ /* 0x044fe200078e0216 */
[----:B------:R-:W0:Y:S01]  /*0960*/  @!P3 LDC.64 R26, c[0x0][0x228] ;  /* 0x00008a00ff1abb82 */ /* 0x000e220000000a00 */
[----:B------:R-:W-:Y:S01]  /*0970*/  @!P3 IMAD.WIDE.U32 R2, R48, R2, R10 ;  /* 0x000000023002b225 */ /* 0x000fe200078e000a */
[C---:B------:R-:W-:Y:S02]  /*0980*/  @!P2 SHF.L.U32 R11, R4.reuse, 0x2, RZ ;  /* 0x00000002040ba819 */ /* 0x040fe400000006ff */
[----:B------:R-:W-:Y:S02]  /*0990*/  @!P2 SHF.L.U64.HI R4, R4, 0x2, R5 ;  /* 0x000000020404a819 */ /* 0x000fe40000010205 */
[----:B------:R-:W-:-:S02]  /*09a0*/  @!P3 IADD3 R5, R3, R13, RZ ;  /* 0x0000000d0305b210 */ /* 0x000fc40007ffe0ff */
[C---:B------:R-:W-:Y:S02]  /*09b0*/  @!P2 IADD3 R18, P5, R11.reuse, R18, RZ ;  /* 0x000000120b12a210 */ /* 0x040fe40007fbe0ff */
[----:B------:R-:W-:Y:S02]  /*09c0*/  @!P2 IADD3 R20, P6, R11, R20, RZ ;  /* 0x000000140b14a210 */ /* 0x000fe40007fde0ff */
[----:B------:R-:W-:Y:S02]  /*09d0*/  CS2R R10, SRZ ;  /* 0x00000000000a7805 */ /* 0x000fe4000001ff00 */
[----:B------:R-:W-:Y:S02]  /*09e0*/  @!P3 SHF.L.U32 R3, R2, 0x2, RZ ;  /* 0x000000020203b819 */ /* 0x000fe400000006ff */
[----:B------:R-:W-:Y:S02]  /*09f0*/  @!P0 IADD3.X R31, R0, R31, RZ, P4, !PT ;  /* 0x0000001f001f8210 */ /* 0x000fe400027fe4ff */
[----:B------:R-:W-:Y:S01]  /*0a00*/  @!P2 IADD3.X R19, R4, R19, RZ, P5, !PT ;  /* 0x000000130413a210 */ /* 0x000fe20002ffe4ff */
[----:B------:R2:W5:Y:S01]  /*0a10*/  @P1 LDG.E.64 R10, desc[UR8][R16.64] ;  /* 0x00000008100a1981 */ /* 0x000562000c1e1b00 */
[----:B------:R-:W-:-:S02]  /*0a20*/  @!P3 SHF.L.U64.HI R2, R2, 0x2, R5 ;  /* 0x000000020202b819 */ /* 0x000fc40000010205 */
[C---:B-1----:R-:W-:Y:S02]  /*0a30*/  @!P3 IADD3 R28, P4, R3.reuse, R28, RZ ;  /* 0x0000001c031cb210 */ /* 0x042fe40007f9e0ff */
[----:B------:R-:W-:Y:S02]  /*0a40*/  CS2R R22, SRZ ;  /* 0x0000000000167805 */ /* 0x000fe4000001ff00 */
[----:B------:R-:W-:Y:S02]  /*0a50*/  CS2R R12, SRZ ;  /* 0x00000000000c7805 */ /* 0x000fe4000001ff00 */
[----:B------:R-:W-:Y:S02]  /*0a60*/  MOV R44, 0x3f800000 ;  /* 0x3f800000002c7802 */ /* 0x000fe40000000f00 */
[----:B0-----:R-:W-:Y:S02]  /*0a70*/  @!P3 IADD3 R26, P5, R3, R26, RZ ;  /* 0x0000001a031ab210 */ /* 0x001fe40007fbe0ff */
[----:B--2---:R-:W-:-:S02]  /*0a80*/  CS2R R16, SRZ ;  /* 0x0000000000107805 */ /* 0x004fc4000001ff00 */
[C---:B------:R-:W-:Y:S01]  /*0a90*/  @!P3 IADD3.X R29, R2.reuse, R29, RZ, P4, !PT ;  /* 0x0000001d021db210 */ /* 0x040fe200027fe4ff */
[----:B------:R-:W5:Y:S01]  /*0aa0*/  @!P0 LDG.E.64 R12, desc[UR8][R32.64] ;  /* 0x00000008200c8981 */ /* 0x000f62000c1e1b00 */
[----:B------:R-:W-:Y:S02]  /*0ab0*/  @!P3 IADD3.X R27, R2, R27, RZ, P5, !PT ;  /* 0x0000001b021bb210 */ /* 0x000fe40002ffe4ff */
[----:B------:R-:W-:Y:S01]  /*0ac0*/  @!P2 IADD3.X R21, R4, R21, RZ, P6, !PT ;  /* 0x000000150415a210 */ /* 0x000fe200037fe4ff */
[----:B------:R-:W5:Y:S01]  /*0ad0*/  @!P3 LDG.E.64 R22, desc[UR8][R28.64] ;  /* 0x000000081c16b981 */ /* 0x000f62000c1e1b00 */
[----:B------:R-:W-:Y:S02]  /*0ae0*/  MOV R3, RZ ;  /* 0x000000ff00037202 */ /* 0x000fe40000000f00 */
[----:B------:R-:W-:Y:S01]  /*0af0*/  CS2R R4, SRZ ;  /* 0x0000000000047805 */ /* 0x000fe2000001ff00 */
[----:B------:R-:W5:Y:S01]  /*0b00*/  @!P3 LDG.E.64 R16, desc[UR8][R26.64] ;  /* 0x000000081a10b981 */ /* 0x000f62000c1e1b00 */
[----:B------:R-:W-:-:S02]  /*0b10*/  MOV R2, RZ ;  /* 0x000000ff00027202 */ /* 0x000fc40000000f00 */
[----:B------:R-:W-:Y:S02]  /*0b20*/  CS2R R24, SRZ ;  /* 0x0000000000187805 */ /* 0x000fe4000001ff00 */
[----:B------:R0:W5:Y:S04]  /*0b30*/  @P1 LDG.E.64 R4, desc[UR8][R14.64] ;  /* 0x000000080e041981 */ /* 0x000168000c1e1b00 */
[----:B------:R-:W5:Y:S01]  /*0b40*/  @!P0 LDG.E.64 R2, desc[UR8][R30.64] ;  /* 0x000000081e028981 */ /* 0x000f62000c1e1b00 */
[----:B------:R-:W-:Y:S03]  /*0b50*/  BSSY B0, `(.L_x_1380) ;  /* 0x0000017000007945 */ /* 0x000fe60003800000 */
[----:B------:R1:W5:Y:S01]  /*0b60*/  @!P2 LDG.E.64 R24, desc[UR8][R18.64] ;  /* 0x000000081218a981 */ /* 0x000362000c1e1b00 */
[----:B0-----:R-:W-:-:S06]  /*0b70*/  CS2R R14, SRZ ;  /* 0x00000000000e7805 */ /* 0x001fcc000001ff00 */
[----:B------:R0:W5:Y:S01]  /*0b80*/  @!P2 LDG.E.64 R14, desc[UR8][R20.64] ;  /* 0x00000008140ea981 */ /* 0x000162000c1e1b00 */
[----:B-1----:R-:W-:Y:S02]  /*0b90*/  CS2R R18, SRZ ;  /* 0x0000000000127805 */ /* 0x002fe4000001ff00 */
[----:B0-----:R-:W-:Y:S01]  /*0ba0*/  CS2R R20, SRZ ;  /* 0x0000000000147805 */ /* 0x001fe2000001ff00 */
[----:B----4-:R-:W-:-:S05]  /*0bb0*/  FFMA.FTZ R7, -R6, R6, R7 ;  /* 0x0000000606077223 */ /* 0x010fca0000010107 */
[----:B------:R-:W-:-:S13]  /*0bc0*/  FSETP.GTU.FTZ.AND P0, PT, R7, RZ, PT ;  /* 0x000000ff0700720b */ /* 0x000fda0003f1c000 */
[----:B------:R-:W0:Y:S02]  /*0bd0*/  @P0 LDC R0, c[0x0][0x250] ;  /* 0x00009400ff000b82 */ /* 0x000e240000000800 */
[----:B0-----:R-:W-:-:S04]  /*0be0*/  @P0 FADD.FTZ R0, R7, R0 ;  /* 0x0000000007000221 */ /* 0x001fc80000010000 */
        /* <DEDUP_REMOVED lines=13> */
.L_x_1381:
[----:B------:R-:W-:Y:S05]  /*0cc0*/  BSYNC B0 ;  /* 0x0000000000007941 */ /* 0x000fea0003800000 */
.L_x_1380:
[----:B------:R-:W-:Y:S01]  /*0cd0*/  ISETP.NE.AND P4, PT, RZ, UR10, PT ;  /* 0x0000000aff007c0c */ /* 0x000fe2000bf85270 */
[C---:B-----5:R-:W-:Y:S01]  /*0ce0*/  FADD.FTZ R7, -R6.reuse, R4 ;  /* 0x0000000406077221 */ /* 0x060fe20000010100 */
[C---:B------:R-:W-:Y:S01]  /*0cf0*/  FADD.FTZ R5, -R6.reuse, R5 ;  /* 0x0000000506057221 */ /* 0x040fe20000010100 */
[C---:B------:R-:W-:Y:S01]  /*0d00*/  FADD.FTZ R55, -R6.reuse, R3 ;  /* 0x0000000306377221 */ /* 0x040fe20000010100 */
[----:B------:R-:W-:Y:S01]  /*0d10*/  FADD.FTZ R35, -R6, R2 ;  /* 0x0000000206237221 */ /* 0x000fe20000010100 */
[----:B0-----:R-:W-:Y:S01]  /*0d20*/  MOV R27, R10 ;  /* 0x0000000a001b7202 */ /* 0x001fe20000000f00 */
[-C--:B-1----:R-:W-:Y:S01]  /*0d30*/  FMUL.FTZ R3, R7, R44.reuse ;  /* 0x0000002c07037220 */ /* 0x082fe20000410000 */
[----:B------:R-:W-:Y:S01]  /*0d40*/  MOV R28, R11 ;  /* 0x0000000b001c7202 */ /* 0x000fe20000000f00 */
[----:B------:R-:W-:Y:S01]  /*0d50*/  FMUL.FTZ R0, R5, R44 ;  /* 0x0000002c05007220 */ /* 0x000fe20000410000 */
[----:B------:R-:W-:-:S04]  /*0d60*/  MOV R26, R12 ;  /* 0x0000000c001a7202 */ /* 0x000fc80000000f00 */
[----:B------:R-:W-:Y:S05]  /*0d70*/  @!P4 BRA `(.L_x_1382) ;  /* 0x000000000048c947 */ /* 0x000fea0003800000 */
        /* <DEDUP_REMOVED lines=18> */
.L_x_1382:
[----:B------:R-:W-:Y:S01]  /*0ea0*/  FMUL.FTZ R2, R27, R18 ;  /* 0x000000121b027220 */ /* 0x000fe20000410000 */
[----:B------:R-:W-:Y:S01]  /*0eb0*/  MOV R29, R13 ;  /* 0x0000000d001d7202 */ /* 0x000fe20000000f00 */
        /* <DEDUP_REMOVED lines=18> */
[----:B------:R-:W-:Y:S01]  /*0fe0*/  FMUL.FTZ R26, R12, R31 ;  /* 0x0000001f0c1a7220 */ /* 0x000fe20000410000 */
[----:B-1----:R-:W-:-:S03]  /*0ff0*/  FADD.FTZ R60, -R34, 1 ;  /* 0x3f800000223c7421 */ /* 0x002fc60000010100 */
[----:B------:R-:W-:Y:S01]  /*1000*/  FMUL.FTZ R26, R26, R35 ;  /* 0x000000231a1a7220 */ /* 0x000fe20000410000 */
[----:B------:R-:W-:Y:S01]  /*1010*/  FFMA.FTZ R60, R29, R60, 1 ;  /* 0x3f8000001d3c7423 */ /* 0x000fe2000001003c */
[----:B------:R-:W-:-:S04]  /*1020*/  FMUL.FTZ R29, R13, R34 ;  /* 0x000000220d1d7220 */ /* 0x000fc80000410000 */
[----:B------:R-:W-:-:S07]  /*1030*/  FMUL.FTZ R29, R29, R60 ;  /* 0x0000003c1d1d7220 */ /* 0x000fce0000410000 */
.L_x_1383:
[----:B------:R-:W-:Y:S01]  /*1040*/  FFMA.FTZ R32, R0, R4, R7 ;  /* 0x0000000400207223 */ /* 0x000fe20000010007 */
[----:B------:R-:W-:Y:S01]  /*1050*/  FMUL.FTZ R30, R26, R18 ;  /* 0x000000121a1e7220 */ /* 0x000fe20000410000 */
[----:B------:R-:W-:Y:S01]  /*1060*/  FADD.FTZ R31, R4, R9 ;  /* 0x00000009041f7221 */ /* 0x000fe20000010000 */
[C---:B------:R-:W-:Y:S01]  /*1070*/  FADD.FTZ R7, -R6.reuse, R24 ;  /* 0x0000001806077221 */ /* 0x040fe20000010100 */
[----:B------:R-:W-:Y:S01]  /*1080*/  FADD.FTZ R33, -R6, R25 ;  /* 0x0000001906217221 */ /* 0x000fe20000010100 */
[----:B------:R-:W-:Y:S01]  /*1090*/  FFMA.FTZ R9, R5, R30, R32 ;  /* 0x0000001e05097223 */ /* 0x000fe20000010020 */
[----:B------:R-:W-:Y:S01]  /*10a0*/  FADD.FTZ R31, R31, R30 ;  /* 0x0000001e1f1f7221 */ /* 0x000fe20000010000 */
[----:B------:R-:W-:Y:S01]  /*10b0*/  MOV R24, R14 ;  /* 0x0000000e00187202 */ /* 0x000fe20000000f00 */
[-C--:B------:R-:W-:Y:S01]  /*10c0*/  FMUL.FTZ R7, R7, R44.reuse ;  /* 0x0000002c07077220 */ /* 0x080fe20000410000 */
[----:B------:R-:W-:Y:S01]  /*10d0*/  MOV R25, R15 ;  /* 0x0000000f00197202 */ /* 0x000fe20000000f00 */
        /* <DEDUP_REMOVED lines=15> */
[----:B-1----:R-:W-:-:S04]  /*11d0*/  FADD.FTZ R24, -R60, 1 ;  /* 0x3f8000003c187421 */ /* 0x002fc80000010100 */
[----:B------:R-:W-:Y:S01]  /*11e0*/  FFMA.FTZ R62, R25, R24, 1 ;  /* 0x3f800000193e7423 */ /* 0x000fe20000010018 */
[----:B------:R-:W-:Y:S01]  /*11f0*/  FMUL.FTZ R24, R14, R33 ;  /* 0x000000210e187220 */ /* 0x000fe20000410000 */
[----:B------:R-:W-:-:S03]  /*1200*/  FMUL.FTZ R25, R15, R60 ;  /* 0x0000003c0f197220 */ /* 0x000fc60000410000 */
[----:B------:R-:W-:Y:S01]  /*1210*/  FMUL.FTZ R24, R24, R55 ;  /* 0x0000003718187220 */ /* 0x000fe20000410000 */
[----:B------:R-:W-:-:S07]  /*1220*/  FMUL.FTZ R25, R25, R62 ;  /* 0x0000003e19197220 */ /* 0x000fce0000410000 */
.L_x_1384:
        /* <DEDUP_REMOVED lines=31> */
.L_x_1385:
[----:B------:R-:W-:Y:S01]  /*1420*/  FFMA.FTZ R34, R4, R30, R31 ;  /* 0x0000001e04227223 */ /* 0x000fe2000001001f */
[----:B------:R-:W-:Y:S01]  /*1430*/  FMUL.FTZ R32, R22, R18 ;  /* 0x0000001216207220 */ /* 0x000fe20000410000 */
[----:B------:R-:W-:Y:S01]  /*1440*/  FADD.FTZ R35, R30, R33 ;  /* 0x000000211e237221 */ /* 0x000fe20000010000 */
[----:B------:R-:W-:Y:S01]  /*1450*/  FMUL.FTZ R33, R23, R19 ;  /* 0x0000001317217220 */ /* 0x000fe20000410000 */
[----:B------:R-:W-:Y:S01]  /*1460*/  ISETP.GT.AND P0, PT, R42, 0x1e, PT ;  /* 0x0000001e2a00780c */ /* 0x000fe20003f04270 */
[----:B------:R-:W-:Y:S01]  /*1470*/  FFMA.FTZ R31, R9, R32, R34 ;  /* 0x00000020091f7223 */ /* 0x000fe20000010022 */
[----:B------:R-:W-:Y:S01]  /*1480*/  FADD.FTZ R32, R35, R32 ;  /* 0x0000002023207221 */ /* 0x000fe20000010000 */
[----:B------:R-:W0:Y:S01]  /*1490*/  S2UR UR11, SR_CgaCtaId ;  /* 0x00000000000b79c3 */ /* 0x000e220000008800 */
[----:B------:R-:W-:Y:S01]  /*14a0*/  FFMA.FTZ R34, R3, R27, RZ ;  /* 0x0000001b03227223 */ /* 0x000fe200000100ff */
[----:B------:R-:W-:Y:S01]  /*14b0*/  FFMA.FTZ R30, R6, R33, R31 ;  /* 0x00000021061e7223 */ /* 0x000fe2000001001f */
[----:B------:R-:W-:Y:S01]  /*14c0*/  FADD.FTZ R31, R33, R32 ;  /* 0x00000020211f7221 */ /* 0x000fe20000010000 */
[----:B------:R-:W-:Y:S01]  /*14d0*/  FADD.FTZ R27, RZ, R27 ;  /* 0x0000001bff1b7221 */ /* 0x000fe20000010000 */
[----:B------:R-:W-:Y:S01]  /*14e0*/  FFMA.FTZ R34, R5, R26, R34 ;  /* 0x0000001a05227223 */ /* 0x000fe20000010022 */
[----:B------:R-:W-:Y:S01]  /*14f0*/  UMOV UR6, 0x400 ;  /* 0x0000040000067882 */ /* 0x000fe20000000000 */
[----:B------:R-:W1:Y:S01]  /*1500*/  SHFL.DOWN PT, R33, R30, 0x1, 0x1f ;  /* 0x08201f001e217f89 */ /* 0x000e6200000e0000 */
[----:B------:R-:W-:Y:S01]  /*1510*/  FADD.FTZ R35, R27, R26 ;  /* 0x0000001a1b237221 */ /* 0x000fe20000010000 */
[----:B------:R-:W-:Y:S01]  /*1520*/  FFMA.FTZ R27, R0, R28, RZ ;  /* 0x0000001c001b7223 */ /* 0x000fe200000100ff */
[----:B------:R-:W-:Y:S01]  /*1530*/  FADD.FTZ R26, RZ, R28 ;  /* 0x0000001cff1a7221 */ /* 0x000fe20000010000 */
[----:B------:R-:W2:Y:S01]  /*1540*/  SHFL.DOWN PT, R32, R31, 0x1, 0x1f ;  /* 0x08201f001f207f89 */ /* 0x000ea200000e0000 */
[----:B------:R-:W-:Y:S01]  /*1550*/  UIADD3 UR5, UR6, 0xd0, URZ ;  /* 0x000000d006057890 */ /* 0x000fe2000fffe03f */
[----:B------:R-:W-:Y:S01]  /*1560*/  FFMA.FTZ R27, R2, R29, R27 ;  /* 0x0000001d021b7223 */ /* 0x000fe2000001001b */
[----:B------:R-:W-:Y:S01]  /*1570*/  FADD.FTZ R26, R26, R29 ;  /* 0x0000001d1a1a7221 */ /* 0x000fe20000010000 */
[----:B------:R-:W-:Y:S01]  /*1580*/  ISETP.NE.AND P2, PT, R53, RZ, PT ;  /* 0x000000ff3500720c */ /* 0x000fe20003f45270 */
[----:B------:R-:W-:Y:S01]  /*1590*/  FADD.FTZ R35, R35, R24 ;  /* 0x0000001823237221 */ /* 0x000fe20000010000 */
[----:B------:R-:W-:Y:S01]  /*15a0*/  FFMA.FTZ R27, R4, R25, R27 ;  /* 0x00000019041b7223 */ /* 0x000fe2000001001b */
[----:B------:R-:W-:Y:S01]  /*15b0*/  FFMA.FTZ R34, R7, R24, R34 ;  /* 0x0000001807227223 */ /* 0x000fe20000010022 */
[----:B------:R-:W-:Y:S01]  /*15c0*/  FADD.FTZ R28, R26, R25 ;  /* 0x000000191a1c7221 */ /* 0x000fe20000010000 */
[----:B------:R-:W-:Y:S01]  /*15d0*/  FADD.FTZ R26, R35, R22 ;  /* 0x00000016231a7221 */ /* 0x000fe20000010000 */
[----:B------:R-:W-:Y:S01]  /*15e0*/  FFMA.FTZ R25, R6, R23, R27 ;  /* 0x0000001706197223 */ /* 0x000fe2000001001b */
[----:B------:R-:W-:Y:S01]  /*15f0*/  FFMA.FTZ R24, R9, R22, R34 ;  /* 0x0000001609187223 */ /* 0x000fe20000010022 */
[----:B------:R-:W-:Y:S01]  /*1600*/  FADD.FTZ R27, R28, R23 ;  /* 0x000000171c1b7221 */ /* 0x000fe20000010000 */
[----:B0-----:R-:W-:Y:S01]  /*1610*/  ULEA UR5, UR11, UR5, 0x18 ;  /* 0x000000050b057291 */ /* 0x001fe2000f8ec03f */
[----:B------:R-:W-:Y:S01]  /*1620*/  BSSY B0, `(.L_x_1386) ;  /* 0x0000053000007945 */ /* 0x000fe20003800000 */
[----:B------:R-:W-:-:S04]  /*1630*/  ISETP.GT.U32.AND P3, PT, R53, 0x14, PT ;  /* 0x000000143500780c */ /* 0x000fc80003f64070 */
[----:B------:R-:W-:Y:S01]  /*1640*/  LEA R55, R53, UR5, 0x4 ;  /* 0x0000000535377c11 */ /* 0x000fe2000f8e20ff */
[----:B-1----:R-:W-:Y:S01]  /*1650*/  @!P0 FADD.FTZ R30, R30, R33 ;  /* 0x000000211e1e8221 */ /* 0x002fe20000010000 */
[----:B--2---:R-:W-:-:S04]  /*1660*/  @!P0 FADD.FTZ R31, R31, R32 ;  /* 0x000000201f1f8221 */ /* 0x004fc80000010000 */
[----:B------:R-:W0:Y:S01]  /*1670*/  SHFL.DOWN PT, R33, R30, 0x2, 0x1f ;  /* 0x08401f001e217f89 */ /* 0x000e2200000e0000 */
[----:B------:R-:W-:-:S03]  /*1680*/  ISETP.GT.AND P0, PT, R42, 0x1d, PT ;  /* 0x0000001d2a00780c */ /* 0x000fc60003f04270 */
[----:B------:R-:W1:Y:S04]  /*1690*/  SHFL.DOWN PT, R32, R31, 0x2, 0x1f ;  /* 0x08401f001f207f89 */ /* 0x000e6800000e0000 */
[----:B------:R-:W-:Y:S06]  /*16a0*/  STS.128 [R55], R24 ;  /* 0x0000001837007388 */ /* 0x000fec0000000c00 */
        /* <DEDUP_REMOVED lines=74> */
.L_x_1387:
[----:B------:R-:W-:Y:S05]  /*1b50*/  BSYNC B0 ;  /* 0x0000000000007941 */ /* 0x000fea0003800000 */
.L_x_1386:
        /* <DEDUP_REMOVED lines=148> */
[----:B------:R-:W-:Y:S01]  /*24a0*/  FADD.FTZ R60, R60, R27 ;  /* 0x0000001b3c3c7221 */ /* 0x000fe20000010000 */
        /* <DEDUP_REMOVED lines=9> */
.L_x_1389:
[----:B------:R-:W-:Y:S05]  /*2540*/  BSYNC B0 ;  /* 0x0000000000007941 */ /* 0x000fea0003800000 */
.L_x_1388:
        /* <DEDUP_REMOVED lines=18> */
.L_x_1391:
[----:B------:R-:W-:Y:S05]  /*2670*/  BSYNC B0 ;  /* 0x0000000000007941 */ /* 0x000fea0003800000 */
.L_x_1390:
[----:B------:R-:W-:Y:S05]  /*2680*/  @!P0 BRA `(.L_x_1392) ;  /* 0x0000001000888947 */ /* 0x000fea0003800000 */
[----:B------:R-:W1:Y:S01]  /*2690*/  LDC R33, c[0x0][0x10] ;  /* 0x00000400ff217b82 */ /* 0x000e620000000800 */
[----:B------:R-:W3:Y:S01]  /*26a0*/  S2R R8, SR_CTAID.Y ;  /* 0x0000000000087919 */ /* 0x000ee20000002600 */
[----:B--2---:R-:W-:-:S06]  /*26b0*/  LOP3.LUT R26, R46, 0x1, RZ, 0xc0, !PT ;  /* 0x000000012e1a7812 */ /* 0x004fcc00078ec0ff */
[----:B------:R-:W2:Y:S08]  /*26c0*/  LDC.64 R24, c[0x0][0x258] ;  /* 0x00009600ff187b82 */ /* 0x000eb00000000a00 */
[----:B------:R-:W4:Y:S01]  /*26d0*/  LDC.64 R60, c[0x0][0x260] ;  /* 0x00009800ff3c7b82 */ /* 0x000f220000000a00 */
[----:B-1----:R-:W-:-:S04]  /*26e0*/  IMAD R27, R26, R33, RZ ;  /* 0x000000211a1b7224 */ /* 0x002fc800078e02ff */
[C---:B------:R-:W-:Y:S01]  /*26f0*/  IMAD R26, R27.reuse, R32, RZ ;  /* 0x000000201b1a7224 */ /* 0x040fe200078e02ff */
[----:B---3--:R-:W-:-:S04]  /*2700*/  IADD3 R27, R27, R8, RZ ;  /* 0x000000081b1b7210 */ /* 0x008fc80007ffe0ff */
[----:B------:R-:W-:Y:S01]  /*2710*/  SHF.L.U32 R29, R26, 0x1, RZ ;  /* 0x000000011a1d7819 */ /* 0x000fe200000006ff */
[----:B--2---:R-:W-:-:S04]  /*2720*/  IMAD.WIDE.U32 R24, R27, 0x4, R24 ;  /* 0x000000041b187825 */ /* 0x004fc800078e0018 */
[----:B----4-:R-:W-:Y:S01]  /*2730*/  IMAD.WIDE R60, R29, 0x4, R60 ;  /* 0x000000041d3c7825 */ /* 0x010fe200078e023c */
[----:B------:R-:W-:Y:S06]  /*2740*/  @P2 BRA `(.L_x_1393) ;  /* 0x0000000000602947 */ /* 0x000fec0003800000 */
[----:B------:R-:W1:Y:S01]  /*2750*/  S2R R42, SR_LANEID ;  /* 0x00000000002a7919 */ /* 0x000e620000000000 */
        /* <DEDUP_REMOVED lines=12> */
[----:B-1----:R-:W-:-:S13]  /*2820*/  ISETP.EQ.U32.AND P3, PT, R42, UR6, PT ;  /* 0x000000062a007c0c */ /* 0x002fda000bf62070 */
[----:B------:R-:W-:Y:S06]  /*2830*/  @P3 MEMBAR.ALL.GPU ;  /* 0x0000000000003992 */ /* 0x000fec000000a000 */
[----:B------:R-:W-:-:S00]  /*2840*/  @P3 ERRBAR ;  /* 0x00000000000039ab */ /* 0x000fc00000000000 */
[----:B------:R-:W-:Y:S06]  /*2850*/  @P3 CGAERRBAR ;  /* 0x00000000000035ab */ /* 0x000fec0000000000 */
[----:B------:R2:W-:Y:S01]  /*2860*/  @P3 REDG.E.ADD.S32.STRONG.GPU desc[UR8][R24.64], R29 ;  /* 0x0000001d1800398e */ /* 0x0005e2000c10e388 */
[----:B------:R-:W-:Y:S05]  /*2870*/  @!P0 BRA `(.L_x_1393) ;  /* 0x0000000000148947 */ /* 0x000fea0003800000 */
.L_x_1394:
[----:B--2---:R-:W2:Y:S04]  /*2880*/  LDG.E.STRONG.GPU R26, desc[UR8][R24.64] ;  /* 0x00000008181a7981 */ /* 0x004ea8000c1ef900 */
[----:B--2---:R-:W-:Y:S01]  /*2890*/  CCTL.IVALL ;  /* 0x00000000ff00798f */ /* 0x004fe20002000000 */
[----:B------:R-:W-:Y:S05]  /*28a0*/  YIELD ;  /* 0x0000000000007946 */ /* 0x000fea0003800000 */
[----:B------:R-:W-:-:S13]  /*28b0*/  ISETP.NE.AND P0, PT, R26, R31, PT ;  /* 0x0000001f1a00720c */ /* 0x000fda0003f05270 */
[----:B------:R-:W-:Y:S05]  /*28c0*/  @P0 BRA `(.L_x_1394) ;  /* 0xfffffffc00ec0947 */ /* 0x000fea000383ffff */
.L_x_1393:
[----:B------:R-:W-:Y:S01]  /*28d0*/  ISETP.NE.AND P0, PT, R32, RZ, PT ;  /* 0x000000ff2000720c */ /* 0x000fe20003f05270 */
[----:B------:R-:W-:Y:S05]  /*28e0*/  WARPSYNC.ALL ;  /* 0x0000000000007948 */ /* 0x000fea0003800000 */
[----:B------:R-:W-:Y:S07]  /*28f0*/  BAR.SYNC.DEFER_BLOCKING 0x0 ;  /* 0x0000000000007b1d */ /* 0x000fee0000010000 */
[----:B------:R-:W-:Y:S05]  /*2900*/  @!P0 BRA `(.L_x_1392) ;  /* 0x0000000c00e88947 */ /* 0x000fea0003800000 */
[----:B--2---:R-:W-:Y:S02]  /*2910*/  IADD3 R24, R32, -0x1, RZ ;  /* 0xffffffff20187810 */ /* 0x004fe40007ffe0ff */
        /* <DEDUP_REMOVED lines=12> */
.L_x_1398:
[----:B------:R-:W-:-:S13]  /*29e0*/  ISETP.EQ.OR P6, PT, R35, UR7, P2 ;  /* 0x0000000723007c0c */ /* 0x000fda00097c2670 */
[----:B------:R-:W-:-:S04]  /*29f0*/  @!P6 IMAD R27, R33, R35, R8 ;  /* 0x00000023211be224 */ /* 0x000fc800078e0208 */
[----:B------:R-:W-:-:S05]  /*2a00*/  @!P6 IMAD.WIDE.U32 R26, R27, 0x8, R60 ;  /* 0x000000081b1ae825 */ /* 0x000fca00078e003c */
[----:B------:R-:W0:Y:S01]  /*2a10*/  @!P6 LDG.E.64 R24, desc[UR8][R26.64] ;  /* 0x000000081a18e981 */ /* 0x000e22000c1e1b00 */
[C---:B------:R-:W-:Y:S02]  /*2a20*/  IADD3 R29, R35.reuse, 0x1, RZ ;  /* 0x00000001231d7810 */ /* 0x040fe40007ffe0ff */
[----:B------:R-:W-:Y:S02]  /*2a30*/  IADD3 R28, R35, 0x2, RZ ;  /* 0x00000002231c7810 */ /* 0x000fe40007ffe0ff */
[----:B------:R-:W-:Y:S02]  /*2a40*/  ISETP.EQ.OR P3, PT, R29, UR7, P2 ;  /* 0x000000071d007c0c */ /* 0x000fe40009762670 */
[----:B------:R-:W-:Y:S02]  /*2a50*/  ISETP.EQ.OR P5, PT, R28, UR7, P2 ;  /* 0x000000071c007c0c */ /* 0x000fe400097a2670 */
[----:B------:R-:W-:-:S09]  /*2a60*/  IADD3 R30, R35, 0x3, RZ ;  /* 0x00000003231e7810 */ /* 0x000fd20007ffe0ff */
[----:B------:R-:W-:Y:S02]  /*2a70*/  @!P3 IMAD R29, R33, R29, R8 ;  /* 0x0000001d211db224 */ /* 0x000fe400078e0208 */
[----:B0-----:R-:W-:Y:S01]  /*2a80*/  @!P6 FADD.FTZ R22, R22, R24 ;  /* 0x000000181616e221 */ /* 0x001fe20000010000 */
        /* <DEDUP_REMOVED lines=65> */
[----:B------:R-:W-:-:S04]  /*2ea0*/  @!P5 IMAD R25, R33, R30, R8 ;  /* 0x0000001e2119d224 */ /* 0x000fc800078e0208 */
[----:B------:R-:W-:-:S06]  /*2eb0*/  @!P5 IMAD.WIDE.U32 R24, R25, 0x8, R60 ;  /* 0x000000081918d825 */ /* 0x000fcc00078e003c */
[----:B------:R-:W2:Y:S01]  /*2ec0*/  @!P5 LDG.E.64 R24, desc[UR8][R24.64] ;  /* 0x000000081818d981 */ /* 0x000ea2000c1e1b00 */
        /* <DEDUP_REMOVED lines=36> */
.L_x_1397:
[----:B------:R-:W-:-:S13]  /*3110*/  ISETP.GT.AND P3, PT, R34, 0x4, PT ;  /* 0x000000042200780c */ /* 0x000fda0003f64270 */
[----:B------:R-:W-:Y:S05]  /*3120*/  @!P3 BRA `(.L_x_1399) ;  /* 0x0000000000ecb947 */ /* 0x000fea0003800000 */
[C---:B------:R-:W-:Y:S02]  /*3130*/  ISETP.EQ.OR P0, PT, R35.reuse, UR7, P2 ;  /* 0x0000000723007c0c */ /* 0x040fe40009702670 */
[C---:B------:R-:W-:Y:S02]  /*3140*/  IADD3 R27, R35.reuse, 0x1, RZ ;  /* 0x00000001231b7810 */ /* 0x040fe40007ffe0ff */
[----:B------:R-:W-:Y:S02]  /*3150*/  IADD3 R29, R35, 0x2, RZ ;  /* 0x00000002231d7810 */ /* 0x000fe40007ffe0ff */
        /* <DEDUP_REMOVED lines=11> */
[----:B------:R-:W2:Y:S01]  /*3210*/  @!P3 LDG.E.64 R26, desc[UR8][R26.64] ;  /* 0x000000081a1ab981 */ /* 0x000ea2000c1e1b00 */
[----:B------:R-:W-:Y:S01]  /*3220*/  IADD3 R35, R35, 0x4, RZ ;  /* 0x0000000423237810 */ /* 0x000fe20007ffe0ff */
[----:B------:R-:W-:Y:S02]  /*3230*/  @!P6 IMAD R31, R33, R31, R8 ;  /* 0x0000001f211fe224 */ /* 0x000fe400078e0208 */
[----:B------:R-:W3:Y:S02]  /*3240*/  @!P5 LDG.E.64 R28, desc[UR8][R28.64] ;  /* 0x000000081c1cd981 */ /* 0x000ee4000c1e1b00 */
[----:B------:R-:W-:-:S06]  /*3250*/  @!P6 IMAD.WIDE.U32 R30, R31, 0x8, R60 ;  /* 0x000000081f1ee825 */ /* 0x000fcc00078e003c */
[----:B------:R-:W4:Y:S01]  /*3260*/  @!P6 LDG.E.64 R30, desc[UR8][R30.64] ;  /* 0x000000081e1ee981 */ /* 0x000f22000c1e1b00 */
[----:B0-----:R-:W-:Y:S01]  /*3270*/  @!P0 FADD.FTZ R22, R22, R24 ;  /* 0x0000001816168221 */ /* 0x001fe20000010000 */
[----:B------:R-:W-:Y:S01]  /*3280*/  @!P0 FADD.FTZ R23, R23, R25 ;  /* 0x0000001917178221 */ /* 0x000fe20000010000 */
[----:B------:R-:W-:Y:S02]  /*3290*/  ISETP.EQ.OR P0, PT, R35, UR7, P2 ;  /* 0x0000000723007c0c */ /* 0x000fe40009702670 */
[----:B--2---:R-:W-:Y:S01]  /*32a0*/  @!P3 FADD.FTZ R22, R22, R26 ;  /* 0x0000001a1616b221 */ /* 0x004fe20000010000 */
[----:B------:R-:W-:Y:S01]  /*32b0*/  @!P3 FADD.FTZ R23, R23, R27 ;  /* 0x0000001b1717b221 */ /* 0x000fe20000010000 */
[----:B------:R-:W-:Y:S02]  /*32c0*/  IADD3 R27, R35, 0x1, RZ ;  /* 0x00000001231b7810 */ /* 0x000fe40007ffe0ff */
[----:B---3--:R-:W-:Y:S01]  /*32d0*/  @!P5 FADD.FTZ R22, R22, R28 ;  /* 0x0000001c1616d221 */ /* 0x008fe20000010000 */
[----:B------:R-:W-:Y:S01]  /*32e0*/  @!P5 FADD.FTZ R23, R23, R29 ;  /* 0x0000001d1717d221 */ /* 0x000fe20000010000 */
[----:B------:R-:W-:-:S02]  /*32f0*/  IADD3 R29, R35, 0x2, RZ ;  /* 0x00000002231d7810 */ /* 0x000fc40007ffe0ff */
[----:B------:R-:W-:Y:S01]  /*3300*/  ISETP.EQ.OR P5, PT, R27, UR7, P2 ;  /* 0x000000071b007c0c */ /* 0x000fe200097a2670 */
[----:B----4-:R-:W-:Y:S01]  /*3310*/  @!P6 FADD.FTZ R22, R22, R30 ;  /* 0x0000001e1616e221 */ /* 0x010fe20000010000 */
[----:B------:R-:W-:Y:S01]  /*3320*/  @!P6 FADD.FTZ R23, R23, R31 ;  /* 0x0000001f1717e221 */ /* 0x000fe20000010000 */
[----:B------:R-:W-:Y:S02]  /*3330*/  ISETP.EQ.OR P6, PT, R29, UR7, P2 ;  /* 0x000000071d007c0c */ /* 0x000fe400097c2670 */
[----:B------:R-:W-:Y:S01]  /*3340*/  IADD3 R31, R35, 0x3, RZ ;  /* 0x00000003231f7810 */ /* 0x000fe20007ffe0ff */
[----:B------:R-:W-:-:S03]  /*3350*/  @!P0 IMAD R25, R33, R35, R8 ;  /* 0x0000002321198224 */ /* 0x000fc600078e0208 */
[----:B------:R-:W-:Y:S01]  /*3360*/  ISETP.EQ.OR P3, PT, R31, UR7, P2 ;  /* 0x000000071f007c0c */ /* 0x000fe20009762670 */
[----:B------:R-:W-:-:S04]  /*3370*/  @!P0 IMAD.WIDE.U32 R24, R25, 0x8, R60 ;  /* 0x0000000819188825 */ /* 0x000fc800078e003c */
[C-C-:B------:R-:W-:Y:S02]  /*3380*/  @!P5 IMAD R27, R33.reuse, R27, R8.reuse ;  /* 0x0000001b211bd224 */ /* 0x140fe400078e0208 */
[----:B------:R-:W-:Y:S01]  /*3390*/  @!P6 IMAD R29, R33, R29, R8 ;  /* 0x0000001d211de224 */ /* 0x000fe200078e0208 */
[----:B------:R-:W2:Y:S01]  /*33a0*/  @!P0 LDG.E.64 R24, desc[UR8][R24.64] ;  /* 0x0000000818188981 */ /* 0x000ea2000c1e1b00 */
        /* <DEDUP_REMOVED lines=11> */
[----:B------:R-:W-:-:S03]  /*3460*/  @!P0 FADD.FTZ R23, R23, R25 ;  /* 0x0000001917178221 */ /* 0x000fc60000010000 */
[----:B---3--:R-:W-:Y:S01]  /*3470*/  @!P5 FADD.FTZ R22, R22, R26 ;  /* 0x0000001a1616d221 */ /* 0x008fe20000010000 */
[----:B------:R-:W-:-:S03]  /*3480*/  @!P5 FADD.FTZ R23, R23, R27 ;  /* 0x0000001b1717d221 */ /* 0x000fc60000010000 */
[----:B----4-:R-:W-:Y:S01]  /*3490*/  @!P6 FADD.FTZ R22, R22, R28 ;  /* 0x0000001c1616e221 */ /* 0x010fe20000010000 */
[----:B------:R-:W-:Y:S01]  /*34a0*/  @!P6 FADD.FTZ R23, R23, R29 ;  /* 0x0000001d1717e221 */ /* 0x000fe20000010000 */
[----:B------:R-:W-:Y:S02]  /*34b0*/  PLOP3.LUT P0, PT, PT, PT, PT, 0x8, 0x0 ;  /* 0x000000000000781c */ /* 0x000fe40003f0e170 */
[----:B-----5:R-:W-:Y:S01]  /*34c0*/  @!P3 FADD.FTZ R22, R22, R30 ;  /* 0x0000001e1616b221 */ /* 0x020fe20000010000 */
[----:B------:R-:W-:-:S10]  /*34d0*/  @!P3 FADD.FTZ R23, R23, R31 ;  /* 0x0000001f1717b221 */ /* 0x000fd40000010000 */
.L_x_1399:
[----:B------:R-:W-:-:S13]  /*34e0*/  ISETP.NE.OR P0, PT, R34, RZ, P0 ;  /* 0x000000ff2200720c */ /* 0x000fda0000705670 */
[----:B------:R-:W-:Y:S05]  /*34f0*/  @!P0 BRA `(.L_x_1395) ;  /* 0x00000000007c8947 */ /* 0x000fea0003800000 */
.L_x_1396:
        /* <DEDUP_REMOVED lines=31> */
.L_x_1395:
        /* <DEDUP_REMOVED lines=11> */
.L_x_1401:
[----:B------:R-:W-:Y:S05]  /*37a0*/  BSYNC B0 ;  /* 0x0000000000007941 */ /* 0x000fea0003800000 */
.L_x_1400:
        /* <DEDUP_REMOVED lines=16> */
.L_x_1392:
[----:B------:R-:W1:Y:S01]  /*38b0*/  S2UR UR6, SR_CgaCtaId ;  /* 0x00000000000679c3 */ /* 0x000e620000008800 */
[----:B------:R-:W-:Y:S01]  /*38c0*/  UMOV UR5, 0x400 ;  /* 0x0000040000057882 */ /* 0x000fe20000000000 */
[----:B------:R-:W-:Y:S02]  /*38d0*/  ULDC.64 UR12, c[0x0][0x290] ;  /* 0x0000a400000c7ab9 */ /* 0x000fe40000000a00 */
[----:B------:R-:W-:Y:S02]  /*38e0*/  ISETP.GE.U32.AND P0, PT, R50, UR12, PT ;  /* 0x0000000c32007c0c */ /* 0x000fe4000bf06070 */
[----:B------:R-:W-:Y:S02]  /*38f0*/  ISETP.GE.U32.AND P3, PT, R48, UR12, PT ;  /* 0x0000000c30007c0c */ /* 0x000fe4000bf66070 */
[----:B------:R-:W-:Y:S02]  /*3900*/  ISETP.GE.AND.EX P0, PT, R45, UR13, PT, P0 ;  /* 0x0000000d2d007c0c */ /* 0x000fe4000bf06300 */
[----:B------:R-:W-:-:S02]  /*3910*/  ISETP.GE.AND.EX P3, PT, R41, UR13, PT, P3 ;  /* 0x0000000d29007c0c */ /* 0x000fc4000bf66330 */
[C---:B------:R-:W-:Y:S02]  /*3920*/  ISETP.GT.U32.OR P0, PT, R53.reuse, 0x29f, P0 ;  /* 0x0000029f3500780c */ /* 0x040fe40000704470 */
[----:B------:R-:W-:Y:S01]  /*3930*/  ISETP.GT.U32.OR P3, PT, R53, 0x29f, P3 ;  /* 0x0000029f3500780c */ /* 0x000fe20001f64470 */
[----:B-1----:R-:W-:-:S09]  /*3940*/  ULEA UR5, UR6, UR5, 0x18 ;  /* 0x0000000506057291 */ /* 0x002fd2000f8ec03f */
[----:B------:R-:W-:Y:S01]  /*3950*/  @!P2 STS.64 [UR5+0xc8], R22 ;  /* 0x0000c816ff00a988 */ /* 0x000fe20008000a05 */
[----:B------:R-:W-:Y:S01]  /*3960*/  BAR.SYNC.DEFER_BLOCKING 0x0 ;  /* 0x0000000000007b1d */ /* 0x000fe20000010000 */
[----:B------:R-:W-:-:S04]  /*3970*/  ISETP.GE.U32.AND P2, PT, R49, UR12, PT ;  /* 0x0000000c31007c0c */ /* 0x000fc8000bf46070 */
[----:B------:R-:W-:-:S04]  /*3980*/  ISETP.GE.AND.EX P2, PT, R43, UR13, PT, P2 ;  /* 0x0000000d2b007c0c */ /* 0x000fc8000bf46320 */
[----:B------:R-:W-:Y:S01]  /*3990*/  ISETP.GT.U32.OR P2, PT, R53, 0x29f, P2 ;  /* 0x0000029f3500780c */ /* 0x000fe20001744470 */
[----:B--2---:R-:W1:Y:S01]  /*39a0*/  LDS.64 R24, [UR5+0xc8] ;  /* 0x0000c805ff187984 */ /* 0x004e620008000a00 */
[----:B------:R-:W-:Y:S02]  /*39b0*/  ULDC UR5, c[0x0][0x2bc] ;  /* 0x0000af0000057ab9 */ /* 0x000fe40000000800 */
[----:B-1----:R-:W-:Y:S01]  /*39c0*/  FMUL.FTZ R8, R24, UR5 ;  /* 0x0000000518087c20 */ /* 0x002fe20008410000 */
[----:B------:R-:W-:Y:S01]  /*39d0*/  FMUL.FTZ R25, R25, UR5 ;  /* 0x0000000519197c20 */ /* 0x000fe20008410000 */
[----:B------:R-:W-:Y:S07]  /*39e0*/  @!P4 BRA `(.L_x_1402) ;  /* 0x000000000048c947 */ /* 0x000fee0003800000 */
        /* <DEDUP_REMOVED lines=18> */
.L_x_1402:
[----:B------:R-:W-:Y:S04]  /*3b10*/  BSSY B0, `(.L_x_1403) ;  /* 0x0000013000007945 */ /* 0x000fe80003800000 */
[----:B------:R-:W-:Y:S05]  /*3b20*/  @!P1 BRA `(.L_x_1404) ;  /* 0x0000000000449947 */ /* 0x000fea0003800000 */
[----:B------:R-:W-:Y:S01]  /*3b30*/  ULDC.64 UR12, c[0x0][0x288] ;  /* 0x0000a200000c7ab9 */ /* 0x000fe20000000a00 */
[----:B0-----:R-:W-:Y:S01]  /*3b40*/  MOV R22, R56 ;  /* 0x0000003800167202 */ /* 0x001fe20000000f00 */
        /* <DEDUP_REMOVED lines=10> */
[C---:B------:R-:W-:Y:S01]  /*3bf0*/  LEA R10, P5, R22.reuse, UR12, 0x2 ;  /* 0x0000000c160a7c11 */ /* 0x040fe2000f8a10ff */
[-C--:B------:R-:W-:Y:S02]  /*3c00*/  FMUL.FTZ R26, R3, R44.reuse ;  /* 0x0000002c031a7220 */ /* 0x080fe40000410000 */
[----:B------:R-:W-:Y:S01]  /*3c10*/  FMUL.FTZ R27, R27, R44 ;  /* 0x0000002c1b1b7220 */ /* 0x000fe20000410000 */
[----:B------:R-:W-:-:S05]  /*3c20*/  LEA.HI.X R11, R22, UR13, R23, 0x2, P5 ;  /* 0x0000000d160b7c11 */ /* 0x000fca000a8f1417 */
[----:B------:R1:W-:Y:S04]  /*3c30*/  STG.E.64 desc[UR8][R10.64], R26 ;  /* 0x0000001a0a007986 */ /* 0x0003e8000c101b08 */
.L_x_1404:
[----:B------:R-:W-:Y:S05]  /*3c40*/  BSYNC B0 ;  /* 0x0000000000007941 */ /* 0x000fea0003800000 */
.L_x_1403:
[----:B------:R-:W-:Y:S05]  /*3c50*/  @!P4 BRA `(.L_x_1405) ;  /* 0x000000000048c947 */ /* 0x000fea0003800000 */
[----:B------:R-:W-:Y:S01]  /*3c60*/  FFMA.FTZ R0, R5, R18, R20 ;  /* 0x0000001205007223 */ /* 0x000fe20000010014 */
[----:B------:R-:W-:-:S03]  /*3c70*/  FFMA.FTZ R3, R2, R19, R21 ;  /* 0x0000001302037223 */ /* 0x000fc60000010015 */
[----:B-1----:R-:W-:Y:S01]  /*3c80*/  FMUL.FTZ R10, R0, -1.4426950216293334961 ;  /* 0xbfb8aa3b000a7820 */ /* 0x002fe20000410000 */
        /* <DEDUP_REMOVED lines=15> */
.L_x_1405:
[----:B------:R-:W-:Y:S04]  /*3d80*/  BSSY B0, `(.L_x_1406) ;  /* 0x0000013000007945 */ /* 0x000fe80003800000 */
[----:B------:R-:W-:Y:S05]  /*3d90*/  @P0 BRA `(.L_x_1407) ;  /* 0x0000000000440947 */ /* 0x000fea0003800000 */
[----:B------:R-:W-:Y:S01]  /*3da0*/  ULDC.64 UR12, c[0x0][0x288] ;  /* 0x0000a200000c7ab9 */ /* 0x000fe20000000a00 */
[----:B-1----:R-:W-:Y:S01]  /*3db0*/  MOV R10, R56 ;  /* 0x00000038000a7202 */ /* 0x002fe20000000f00 */
        /* <DEDUP_REMOVED lines=8> */
[----:B------:R-:W-:Y:S01]  /*3e40*/  FFMA.FTZ R13, R19, R13, -R0 ;  /* 0x0000000d130d7223 */ /* 0x000fe20000010800 */
[----:B------:R-:W-:Y:S02]  /*3e50*/  LEA R2, P0, R10, UR12, 0x2 ;  /* 0x0000000c0a027c11 */ /* 0x000fe4000f8010ff */
[-C--:B------:R-:W-:Y:S01]  /*3e60*/  FMUL.FTZ R12, R5, R44.reuse ;  /* 0x0000002c050c7220 */ /* 0x080fe20000410000 */
[----:B------:R-:W-:Y:S01]  /*3e70*/  IADD3 R45, R11, R45, RZ ;  /* 0x0000002d0b2d7210 */ /* 0x000fe20007ffe0ff */
[----:B------:R-:W-:-:S03]  /*3e80*/  FMUL.FTZ R13, R13, R44 ;  /* 0x0000002c0d0d7220 */ /* 0x000fc60000410000 */
[----:B------:R-:W-:-:S05]  /*3e90*/  LEA.HI.X R3, R10, UR13, R45, 0x2, P0 ;  /* 0x0000000d0a037c11 */ /* 0x000fca00080f142d */
[----:B------:R2:W-:Y:S02]  /*3ea0*/  STG.E.64 desc[UR8][R2.64], R12 ;  /* 0x0000000c02007986 */ /* 0x0005e4000c101b08 */
.L_x_1407:
[----:B------:R-:W-:Y:S05]  /*3eb0*/  BSYNC B0 ;  /* 0x0000000000007941 */ /* 0x000fea0003800000 */
.L_x_1406:
[----:B------:R-:W-:Y:S05]  /*3ec0*/  @!P4 BRA `(.L_x_1408) ;  /* 0x000000000048c947 */ /* 0x000fea0003800000 */
[----:B------:R-:W-:Y:S01]  /*3ed0*/  FFMA.FTZ R0, R7, R18, R20 ;  /* 0x0000001207007223 */ /* 0x000fe20000010014 */
[----:B--2---:R-:W-:-:S03]  /*3ee0*/  FFMA.FTZ R2, R4, R19, R21 ;  /* 0x0000001304027223 */ /* 0x004fc60000010015 */
[----:B------:R-:W-:Y:S01]  /*3ef0*/  FMUL.FTZ R3, R0, -1.4426950216293334961 ;  /* 0xbfb8aa3b00037820 */ /* 0x000fe20000410000 */
[----:B-1----:R-:W-:-:S05]  /*3f00*/  FMUL.FTZ R10, R2, -1.4426950216293334961 ;  /* 0xbfb8aa3b020a7820 */ /* 0x002fca0000410000 */
[----:B------:R-:W1:Y:S08]  /*3f10*/  MUFU.EX2 R3, R3 ;  /* 0x0000000300037308 */ /* 0x000e700000000800 */
[----:B------:R-:W2:Y:S01]  /*3f20*/  MUFU.EX2 R10, R10 ;  /* 0x0000000a000a7308 */ /* 0x000ea20000000800 */
[----:B-1----:R-:W-:-:S07]  /*3f30*/  FADD.FTZ R5, R3, 1 ;  /* 0x3f80000003057421 */ /* 0x002fce0000010000 */
[----:B------:R-:W1:Y:S01]  /*3f40*/  MUFU.RCP R5, R5 ;  /* 0x0000000500057308 */ /* 0x000e620000001000 */
[----:B--2---:R-:W-:-:S07]  /*3f50*/  FADD.FTZ R11, R10, 1 ;  /* 0x3f8000000a0b7421 */ /* 0x004fce0000010000 */
        /* <DEDUP_REMOVED lines=9> */
.L_x_1408:
[----:B------:R-:W-:Y:S04]  /*3ff0*/  BSSY B0, `(.L_x_1409) ;  /* 0x0000013000007945 */ /* 0x000fe80003800000 */
[----:B------:R-:W-:Y:S05]  /*4000*/  @P2 BRA `(.L_x_1410) ;  /* 0x0000000000442947 */ /* 0x000fea0003800000 */
[----:B------:R-:W-:Y:S01]  /*4010*/  ULDC.64 UR12, c[0x0][0x288] ;  /* 0x0000a200000c7ab9 */ /* 0x000fe20000000a00 */
[----:B--2---:R-:W-:Y:S01]  /*4020*/  MOV R2, R56 ;  /* 0x0000003800027202 */ /* 0x004fe20000000f00 */
[----:B------:R-:W-:Y:S01]  /*4030*/  IMAD R0, R43, UR12, RZ ;  /* 0x0000000c2b007c24 */ /* 0x000fe2000f8e02ff */
[----:B------:R-:W-:Y:S01]  /*4040*/  MOV R3, R59 ;  /* 0x0000003b00037202 */ /* 0x000fe20000000f00 */
[-CC-:B------:R-:W-:Y:S01]  /*4050*/  FFMA.FTZ R7, R7, R8.reuse, R25.reuse ;  /* 0x0000000807077223 */ /* 0x180fe20000010019 */
[----:B------:R-:W-:Y:S01]  /*4060*/  FFMA.FTZ R4, R4, R8, R25 ;  /* 0x0000000804047223 */ /* 0x000fe20000010019 */
[----:B-1----:R-:W-:-:S04]  /*4070*/  IMAD.WIDE.U32 R10, R49, UR12, R2 ;  /* 0x0000000c310a7c25 */ /* 0x002fc8000f8e0002 */
[----:B------:R-:W-:Y:S01]  /*4080*/  FFMA.FTZ R7, R18, R14, -R7 ;  /* 0x0000000e12077223 */ /* 0x000fe20000010807 */
[----:B------:R-:W-:Y:S01]  /*4090*/  FFMA.FTZ R5, R19, R15, -R4 ;  /* 0x0000000f13057223 */ /* 0x000fe20000010804 */
[----:B------:R-:W-:Y:S01]  /*40a0*/  IMAD R3, R49, UR13, R0 ;  /* 0x0000000d31037c24 */ /* 0x000fe2000f8e0200 */
[----:B------:R-:W-:Y:S01]  /*40b0*/  ULDC.64 UR12, c[0x0][0x210] ;  /* 0x00008400000c7ab9 */ /* 0x000fe20000000a00 */
[-C--:B------:R-:W-:Y:S01]  /*40c0*/  FMUL.FTZ R4, R7, R44.reuse ;  /* 0x0000002c07047220 */ /* 0x080fe20000410000 */
[----:B------:R-:W-:Y:S01]  /*40d0*/  LEA R2, P0, R10, UR12, 0x2 ;  /* 0x0000000c0a027c11 */ /* 0x000fe2000f8010ff */
[----:B------:R-:W-:Y:S01]  /*40e0*/  FMUL.FTZ R5, R5, R44 ;  /* 0x0000002c05057220 */ /* 0x000fe20000410000 */
[----:B------:R-:W-:-:S04]  /*40f0*/  IADD3 R3, R11, R3, RZ ;  /* 0x000000030b037210 */ /* 0x000fc80007ffe0ff */
[----:B------:R-:W-:-:S05]  /*4100*/  LEA.HI.X R3, R10, UR13, R3, 0x2, P0 ;  /* 0x0000000d0a037c11 */ /* 0x000fca00080f1403 */
[----:B------:R3:W-:Y:S02]  /*4110*/  STG.E.64 desc[UR8][R2.64], R4 ;  /* 0x0000000402007986 */ /* 0x0007e4000c101b08 */
.L_x_1410:
[----:B------:R-:W-:Y:S05]  /*4120*/  BSYNC B0 ;  /* 0x0000000000007941 */ /* 0x000fea0003800000 */
.L_x_1409:
[----:B------:R-:W-:Y:S05]  /*4130*/  @!P4 BRA `(.L_x_1411) ;  /* 0x000000000048c947 */ /* 0x000fea0003800000 */
[----:B------:R-:W-:Y:S01]  /*4140*/  FFMA.FTZ R20, R9, R18, R20 ;  /* 0x0000001209147223 */ /* 0x000fe20000010014 */
[----:B------:R-:W-:-:S03]  /*4150*/  FFMA.FTZ R21, R6, R19, R21 ;  /* 0x0000001306157223 */ /* 0x000fc60000010015 */
[----:B------:R-:W-:Y:S01]  /*4160*/  FMUL.FTZ R0, R20, -1.4426950216293334961 ;  /* 0xbfb8aa3b14007820 */ /* 0x000fe20000410000 */
[----:B---3--:R-:W-:-:S05]  /*4170*/  FMUL.FTZ R4, R21, -1.4426950216293334961 ;  /* 0xbfb8aa3b15047820 */ /* 0x008fca0000410000 */
[----:B------:R-:W2:Y:S08]  /*4180*/  MUFU.EX2 R0, R0 ;  /* 0x0000000000007308 */ /* 0x000eb00000000800 */
[----:B------:R-:W3:Y:S01]  /*4190*/  MUFU.EX2 R4, R4 ;  /* 0x0000000400047308 */ /* 0x000ee20000000800 */
[----:B--2---:R-:W-:-:S07]  /*41a0*/  FADD.FTZ R2, R0, 1 ;  /* 0x3f80000000027421 */ /* 0x004fce0000010000 */
[----:B------:R-:W2:Y:S01]  /*41b0*/  MUFU.RCP R3, R2 ;  /* 0x0000000200037308 */ /* 0x000ea20000001000 */
[----:B---3--:R-:W-:-:S07]  /*41c0*/  FADD.FTZ R5, R4, 1 ;  /* 0x3f80000004057421 */ /* 0x008fce0000010000 */
[----:B-1----:R-:W1:Y:S01]  /*41d0*/  MUFU.RCP R10, R5 ;  /* 0x00000005000a7308 */ /* 0x002e620000001000 */
[----:B--2---:R-:W-:Y:S01]  /*41e0*/  FADD.FTZ R7, -R3, 1 ;  /* 0x3f80000003077421 */ /* 0x004fe20000010100 */
[----:B------:R-:W-:-:S03]  /*41f0*/  FMUL.FTZ R16, R16, R3 ;  /* 0x0000000310107220 */ /* 0x000fc60000410000 */
[----:B------:R-:W-:Y:S01]  /*4200*/  FFMA.FTZ R7, R20, R7, 1 ;  /* 0x3f80000014077423 */ /* 0x000fe20000010007 */
[----:B-1----:R-:W-:Y:S01]  /*4210*/  FADD.FTZ R12, -R10, 1 ;  /* 0x3f8000000a0c7421 */ /* 0x002fe20000010100 */
[----:B------:R-:W-:Y:S02]  /*4220*/  FMUL.FTZ R17, R17, R10 ;  /* 0x0000000a11117220 */ /* 0x000fe40000410000 */
[----:B------:R-:W-:Y:S01]  /*4230*/  FMUL.FTZ R16, R16, R7 ;  /* 0x0000000710107220 */ /* 0x000fe20000410000 */
[----:B------:R-:W-:-:S04]  /*4240*/  FFMA.FTZ R12, R21, R12, 1 ;  /* 0x3f800000150c7423 */ /* 0x000fc8000001000c */
[----:B------:R-:W-:-:S07]  /*4250*/  FMUL.FTZ R17, R17, R12 ;  /* 0x0000000c11117220 */ /* 0x000fce0000410000 */
.L_x_1411:
[----:B------:R-:W-:Y:S04]  /*4260*/  BSSY B0, `(.L_x_1412) ;  /* 0x0000012000007945 */ /* 0x000fe80003800000 */
        /* <DEDUP_REMOVED lines=9> */
[----:B------:R-:W-:Y:S01]  /*4300*/  IMAD R41, R48, UR13, R41 ;  /* 0x0000000d30297c24 */ /* 0x000fe2000f8e0229 */
[----:B------:R-:W-:Y:S01]  /*4310*/  ULDC.64 UR12, c[0x0][0x210] ;  /* 0x00008400000c7ab9 */ /* 0x000fe20000000a00 */
[-C--:B------:R-:W-:Y:S01]  /*4320*/  FMUL.FTZ R16, R9, R44.reuse ;  /* 0x0000002c09107220 */ /* 0x080fe20000410000 */
[----:B--23--:R-:W-:Y:S01]  /*4330*/  LEA R2, P0, R56, UR12, 0x2 ;  /* 0x0000000c38027c11 */ /* 0x00cfe2000f8010ff */
[----:B------:R-:W-:Y:S01]  /*4340*/  FMUL.FTZ R17, R17, R44 ;  /* 0x0000002c11117220 */ /* 0x000fe20000410000 */
[----:B------:R-:W-:-:S04]  /*4350*/  IADD3 R41, R57, R41, RZ ;  /* 0x0000002939297210 */ /* 0x000fc80007ffe0ff */
[----:B------:R-:W-:-:S05]  /*4360*/  LEA.HI.X R3, R56, UR13, R41, 0x2, P0 ;  /* 0x0000000d38037c11 */ /* 0x000fca00080f1429 */
[----:B------:R4:W-:Y:S02]  /*4370*/  STG.E.64 desc[UR8][R2.64], R16 ;  /* 0x0000001002007986 */ /* 0x0009e4000c101b08 */
.L_x_1413:
[----:B------:R-:W-:Y:S05]  /*4380*/  BSYNC B0 ;  /* 0x0000000000007941 */ /* 0x000fea0003800000 */
.L_x_1412:
[----:B--234-:R-:W2:Y:S01]  /*4390*/  LDC R3, c[0x0][0x10] ;  /* 0x00000400ff037b82 */ /* 0x01cea20000000800 */
[----:B------:R-:W-:Y:S02]  /*43a0*/  IADD3 R46, R46, 0x1, RZ ;  /* 0x000000012e2e7810 */ /* 0x000fe40007ffe0ff */
[----:B--2---:R-:W-:-:S04]  /*43b0*/  IADD3 R52, R3, R52, RZ ;  /* 0x0000003403347210 */ /* 0x004fc80007ffe0ff */
[----:B------:R-:W-:-:S13]  /*43c0*/  ISETP.GE.AND P0, PT, R52, UR4, PT ;  /* 0x0000000434007c0c */ /* 0x000fda000bf06270 */
[----:B------:R-:W-:Y:S05]  /*43d0*/  @!P0 BRA `(.L_x_1414) ;  /* 0xffffffbc00d08947 */ /* 0x000fea000383ffff */
.L_x_1379:
[----:B------:R-:W2:Y:S01]  /*43e0*/  LDC R4, c[0x0][0xc] ;  /* 0x00000300ff047b82 */ /* 0x000ea20000000800 */
[----:B------:R-:W-:Y:S01]  /*43f0*/  ISETP.NE.AND P1, PT, R53, RZ, PT ;  /* 0x000000ff3500720c */ /* 0x000fe20003f25270 */
[----:B------:R-:W-:Y:S06]  /*4400*/  BSSY B0, `(.L_x_1415) ;  /* 0x0000011000007945 */ /* 0x000fec0003800000 */
[----:B------:R-:W3:Y:S08]  /*4410*/  LDC R7, c[0x0][0x10] ;  /* 0x00000400ff077b82 */ /* 0x000ef00000000800 */
[----:B------:R-:W4:Y:S01]  /*4420*/  LDC.64 R2, c[0x0][0x258] ;  /* 0x00009600ff027b82 */ /* 0x000f220000000a00 */
[----:B--2---:R-:W-:-:S02]  /*4430*/  ISETP.NE.AND P0, PT, R4, 0x1, PT ;  /* 0x000000010400780c */ /* 0x004fc40003f05270 */
[----:B---3--:R-:W-:-:S04]  /*4440*/  SHF.L.U32 R0, R7, 0x1, RZ ;  /* 0x0000000107007819 */ /* 0x008fc800000006ff */
[----:B------:R-:W-:-:S05]  /*4450*/  SEL R5, R0, RZ, P0 ;  /* 0x000000ff00057207 */ /* 0x000fca0000000000 */
[----:B----4-:R-:W-:Y:S01]  /*4460*/  IMAD.WIDE.U32 R2, R5, 0x4, R2 ;  /* 0x0000000405027825 */ /* 0x010fe200078e0002 */
[----:B------:R-:W-:Y:S06]  /*4470*/  @P1 BRA `(.L_x_1416) ;  /* 0x0000000000241947 */ /* 0x000fec0003800000 */
[----:B------:R-:W2:Y:S01]  /*4480*/  S2R R0, SR_LANEID ;  /* 0x0000000000007919 */ /* 0x000ea20000000000 */
[----:B------:R-:W-:Y:S02]  /*4490*/  VOTEU.ANY UR4, UPT, PT ;  /* 0x0000000000047886 */ /* 0x000fe400038e0100 */
[----:B------:R-:W-:Y:S02]  /*44a0*/  UFLO.U32 UR5, UR4 ;  /* 0x00000004000572bd */ /* 0x000fe400080e0000 */
[----:B------:R-:W3:Y:S04]  /*44b0*/  POPC R5, UR4 ;  /* 0x0000000400057d09 */ /* 0x000ee80008000000 */
[----:B--2---:R-:W-:-:S13]  /*44c0*/  ISETP.EQ.U32.AND P0, PT, R0, UR5, PT ;  /* 0x0000000500007c0c */ /* 0x004fda000bf02070 */
[----:B------:R-:W-:Y:S06]  /*44d0*/  @P0 MEMBAR.ALL.GPU ;  /* 0x0000000000000992 */ /* 0x000fec000000a000 */
[----:B------:R-:W-:-:S00]  /*44e0*/  @P0 ERRBAR ;  /* 0x00000000000009ab */ /* 0x000fc00000000000 */
[----:B------:R-:W-:Y:S06]  /*44f0*/  @P0 CGAERRBAR ;  /* 0x00000000000005ab */ /* 0x000fec0000000000 */
[----:B---3--:R2:W-:Y:S02]  /*4500*/  @P0 REDG.E.ADD.S32.STRONG.GPU desc[UR8][R2.64], R5 ;  /* 0x000000050200098e */ /* 0x0085e4000c10e388 */
.L_x_1416:
[----:B------:R-:W-:Y:S05]  /*4510*/  BSYNC B0 ;  /* 0x0000000000007941 */ /* 0x000fea0003800000 */
.L_x_1415:
[----:B------:R-:W3:Y:S01]  /*4520*/  S2UR UR4, SR_CTAID.X ;  /* 0x00000000000479c3 */ /* 0x000ee20000002500 */
[----:B------:R-:W-:Y:S02]  /*4530*/  IADD3 R0, R4, -0x1, RZ ;  /* 0xffffffff04007810 */ /* 0x000fe40007ffe0ff */
[----:B--2---:R-:W-:-:S05]  /*4540*/  IADD3 R5, R7, -0x1, RZ ;  /* 0xffffffff07057810 */ /* 0x004fca0007ffe0ff */
[----:B------:R-:W2:Y:S01]  /*4550*/  S2UR UR5, SR_CTAID.Y ;  /* 0x00000000000579c3 */ /* 0x000ea20000002600 */
[----:B---3--:R-:W-:-:S04]  /*4560*/  ISETP.NE.AND P0, PT, R0, UR4, PT ;  /* 0x0000000400007c0c */ /* 0x008fc8000bf05270 */
[----:B--2---:R-:W-:-:S13]  /*4570*/  ISETP.NE.OR P0, PT, R5, UR5, P0 ;  /* 0x0000000505007c0c */ /* 0x004fda0008705670 */
[----:B------:R-:W-:Y:S05]  /*4580*/  @P0 EXIT ;  /* 0x000000000000094d */ /* 0x000fea0003800000 */
[----:B------:R-:W-:Y:S05]  /*4590*/  @P1 BRA `(.L_x_1417) ;  /* 0x0000000000201947 */ /* 0x000fea0003800000 */
[----:B------:R-:W-:-:S05]  /*45a0*/  IMAD R0, R4, R7, RZ ;  /* 0x0000000704007224 */ /* 0x000fca00078e02ff */
[----:B------:R-:W-:-:S13]  /*45b0*/  ISETP.NE.AND P0, PT, R0, -0x1, PT ;  /* 0xffffffff0000780c */ /* 0x000fda0003f05270 */
[----:B------:R-:W-:Y:S05]  /*45c0*/  @!P0 BRA `(.L_x_1417) ;  /* 0x0000000000148947 */ /* 0x000fea0003800000 */
.L_x_1418:
[----:B------:R-:W2:Y:S04]  /*45d0*/  LDG.E.STRONG.GPU R5, desc[UR8][R2.64] ;  /* 0x0000000802057981 */ /* 0x000ea8000c1ef900 */
[----:B--2---:R-:W-:Y:S01]  /*45e0*/  CCTL.IVALL ;  /* 0x00000000ff00798f */ /* 0x004fe20002000000 */
[----:B------:R-:W-:Y:S05]  /*45f0*/  YIELD ;  /* 0x0000000000007946 */ /* 0x000fea0003800000 */
[----:B------:R-:W-:-:S13]  /*4600*/  ISETP.NE.AND P0, PT, R5, R0, PT ;  /* 0x000000000500720c */ /* 0x000fda0003f05270 */
[----:B------:R-:W-:Y:S05]  /*4610*/  @P0 BRA `(.L_x_1418) ;  /* 0xfffffffc00ec0947 */ /* 0x000fea000383ffff */
.L_x_1417:
[----:B------:R-:W-:Y:S05]  /*4620*/  WARPSYNC.ALL ;  /* 0x0000000000007948 */ /* 0x000fea0003800000 */
[----:B0-----:R-:W0:Y:S08]  /*4630*/  LDC.64 R22, c[0x0][0x288] ;  /* 0x0000a200ff167b82 */ /* 0x001e300000000a00 */
        /* <DEDUP_REMOVED lines=17> */
[----:B------:R-:W2:Y:S03]  /*4750*/  LDC.64 R16, c[0x0][0x220] ;  /* 0x00008800ff107b82 */ /* 0x000ea60000000a00 */
[----:B------:R-:W-:-:S04]  /*4760*/  IADD3.X R5, RZ, R5, RZ, P0, !PT ;  /* 0x00000005ff057210 */ /* 0x000fc800007fe4ff */
[--C-:B-1----:R-:W-:Y:S02]  /*4770*/  SHF.R.S64 R27, R2, 0x1, R5.reuse ;  /* 0x00000001021b7819 */ /* 0x102fe40000001005 */
[----:B------:R-:W-:-:S04]  /*4780*/  SHF.R.S32.HI R2, RZ, 0x1, R5 ;  /* 0x00000001ff027819 */ /* 0x000fc80000011405 */
[----:B------:R-:W-:-:S07]  /*4790*/  SHF.L.U64.HI R29, R27, 0x2, R2 ;  /* 0x000000021b1d7819 */ /* 0x000fce0000010202 */
.L_x_1419:
[----:B------:R-:W-:-:S04]  /*47a0*/  LEA R6, P0, R53, UR4, 0x2 ;  /* 0x0000000435067c11 */ /* 0x000fc8000f8010ff */
[----:B------:R-:W-:Y:S02]  /*47b0*/  LEA.HI.X R7, R53, UR5, R0, 0x2, P0 ;  /* 0x0000000535077c11 */ /* 0x000fe400080f1400 */
[-C--:B------:R-:W-:Y:S02]  /*47c0*/  LEA R8, P0, R24, R6.reuse, 0x2 ;  /* 0x0000000618087211 */ /* 0x080fe400078010ff */
[-C--:B------:R-:W-:Y:S01]  /*47d0*/  LEA R12, P1, R22, R6.reuse, 0x2 ;  /* 0x00000006160c7211 */ /* 0x080fe200078210ff */
[----:B-1----:R-:W3:Y:S01]  /*47e0*/  LDG.E R18, desc[UR8][R6.64] ;  /* 0x0000000806127981 */ /* 0x002ee2000c1e1900 */
        /* <DEDUP_REMOVED lines=10> */
[----:B--2---:R-:W-:Y:S01]  /*4890*/  IMAD.WIDE R4, R5, 0x4, R16 ;  /* 0x0000000405047825 */ /* 0x004fe200078e0210 */
[----:B------:R-:W-:Y:S02]  /*48a0*/  ISETP.GT.U32.AND P0, PT, R24, R53, PT ;  /* 0x000000351800720c */ /* 0x000fe40003f04070 */
[----:B------:R-:W-:-:S04]  /*48b0*/  SHF.R.S32.HI R0, RZ, 0x1f, R53 ;  /* 0x0000001fff007819 */ /* 0x000fc80000011435 */
[----:B------:R-:W-:Y:S01]  /*48c0*/  ISETP.GT.AND.EX P0, PT, R25, R0, PT, P0 ;  /* 0x000000001900720c */ /* 0x000fe20003f04300 */
[----:B---3--:R1:W-:Y:S04]  /*48d0*/  STG.E.64 desc[UR8][R2.64], R18 ;  /* 0x0000001202007986 */ /* 0x0083e8000c101b08 */
[----:B----4-:R1:W-:Y:S08]  /*48e0*/  STG.E.64 desc[UR8][R4.64], R20 ;  /* 0x0000001404007986 */ /* 0x0103f0000c101b08 */
[----:B------:R-:W-:Y:S05]  /*48f0*/  @P0 BRA `(.L_x_1419) ;  /* 0xfffffffc00a80947 */ /* 0x000fea000383ffff */
[----:B------:R-:W-:Y:S05]  /*4900*/  EXIT ;  /* 0x000000000000794d */ /* 0x000fea0003800000 */
.L_x_1420:
        /* <DEDUP_REMOVED lines=15> */
.L_x_3249:


//--------------------- .text._Z35group_norm_nhwc_bwd_one_pass_kernelI11Fp32IOFp32WLi256ELi42ELi672EEv26Group_norm_nhwc_bwd_params --------------------------
	.section	.text._Z35group_norm_nhwc_bwd_one_pass_kernelI11Fp32IOFp32WLi256ELi42ELi672EEv26Group_norm_nhwc_bwd_params,"ax",@progbits
	.align	128
        .global         _Z35group_norm_nhwc_bwd_one_pass_kernelI11Fp32IOFp32WLi256ELi42ELi672EEv26Group_norm_nhwc_bwd_params
        .type           _Z35group_norm_nhwc_bwd_one_pass_kernelI11Fp32IOFp32WLi256ELi42ELi672EEv26Group_norm_nhwc_bwd_params,@function
        .size           _Z35group_norm_nhwc_bwd_one_pass_kernelI11Fp32IOFp32WLi256ELi42ELi672EEv26Group_norm_nhwc_bwd_params,(.L_x_3250 - _Z35group_norm_nhwc_bwd_one_pass_kernelI11Fp32IOFp32WLi256ELi42ELi672EEv26Group_norm_nhwc_bwd_params)
        .other          _Z35group_norm_nhwc_bwd_one_pass_kernelI11Fp32IOFp32WLi256ELi42ELi672EEv26Group_norm_nhwc_bwd_params,@"STO_CUDA_ENTRY STV_DEFAULT"
_Z35group_norm_nhwc_bwd_one_pass_kernelI11Fp32IOFp32WLi256ELi42ELi672EEv26Group_norm_nhwc_bwd_params:
.text._Z35group_norm_nhwc_bwd_one_pass_kernelI11Fp32IOFp32WLi256ELi42ELi672EEv26Group_norm_nhwc_bwd_params:
        /* <DEDUP_REMOVED lines=17> */
[----:B------:R-:W-:Y:S01]  /*0110*/  UIMAD.WIDE.U32 UR8, UR12, 0x3, URZ ;  /* 0x000000030c0878a5 */ /* 0x000fe2000f8e003f */
[--C-:B------:R-:W-:Y:S01]  /*0120*/  SHF.R.S32.HI R3, RZ, 0x1f, R70.reuse ;  /* 0x0000001fff037819 */ /* 0x100fe20000011446 */
[----:B------:R-:W-:Y:S02]  /*0130*/  UIMAD UR10, UR13, 0x3, URZ ;  /* 0x000000030d0a78a4 */ /* 0x000fe4000f8e023f */
[----:B------:R-:W0:Y:S01]  /*0140*/  LDC R69, c[0x0][0x2ac] ;  /* 0x0000ab00ff457b82 */ /* 0x000e220000000800 */
[----:B------:R-:W-:Y:S01]  /*0150*/  ULEA.HI UR11, UP0, UR13, UR12, URZ, 0x1 ;  /* 0x0000000c0d0b7291 */ /* 0x000fe2000f81083f */
[----:B------:R-:W-:Y:S01]  /*0160*/  LEA.HI R3, R3, R70, RZ, 0x5 ;  /* 0x0000004603037211 */ /* 0x000fe200078f28ff */
[----:B------:R-:W-:Y:S01]  /*0170*/  UIADD3 UR10, UR9, UR10, URZ ;  /* 0x0000000a090a7290 */ /* 0x000fe2000fffe03f */
[----:B------:R-:W-:Y:S01]  /*0180*/  IMAD R71, R2, -0x15, R70 ;  /* 0xffffffeb02477824 */ /* 0x000fe200078e0246 */
[----:B------:R-:W-:Y:S01]  /*0190*/  UIADD3.X UR12, URZ, UR13, URZ, UP0, !UPT ;  /* 0x0000000d3f0c7290 */ /* 0x000fe200087fe43f */
[----:B------:R-:W-:Y:S01]  /*01a0*/  SHF.R.S32.HI R3, RZ, 0x5, R3 ;  /* 0x00000005ff037819 */ /* 0x000fe20000011403 */
[----:B------:R-:W-:Y:S01]  /*01b0*/  ULDC.64 UR18, c[0x0][0x290] ;  /* 0x0000a40000127ab9 */ /* 0x000fe20000000a00 */
[----:B------:R-:W2:Y:S01]  /*01c0*/  S2UR UR7, SR_CgaCtaId ;  /* 0x00000000000779c3 */ /* 0x000ea20000008800 */
[----:B------:R-:W-:Y:S01]  /*01d0*/  ULEA.HI UR8, UP0, UR10, UR8, URZ, 0x1 ;  /* 0x000000080a087291 */ /* 0x000fe2000f81083f */
[----:B------:R-:W-:Y:S01]  /*01e0*/  SHF.L.U32 R71, R71, 0x1, RZ ;  /* 0x0000000147477819 */ /* 0x000fe200000006ff */
[----:B------:R-:W-:Y:S01]  /*01f0*/  UMOV UR4, 0x400 ;  /* 0x0000040000047882 */ /* 0x000fe20000000000 */
[----:B------:R-:W-:-:S02]  /*0200*/  USHF.R.S32.HI UR9, URZ, 0x1, UR12 ;  /* 0x000000013f097899 */ /* 0x000fc4000801140c */
[----:B------:R-:W-:Y:S01]  /*0210*/  UIADD3.X UR10, URZ, UR10, URZ, UP0, !UPT ;  /* 0x0000000a3f0a7290 */ /* 0x000fe200087fe43f */
[----:B------:R-:W-:-:S03]  /*0220*/  ULDC.U8 UR17, c[0x0][0x2a4] ;  /* 0x0000a90000117ab9 */ /* 0x000fc60000000000 */
[----:B------:R-:W-:Y:S02]  /*0230*/  USHF.R.S64 UR8, UR8, 0x1, UR10 ;  /* 0x0000000108087899 */ /* 0x000fe4000800100a */
[----:B------:R-:W-:Y:S01]  /*0240*/  USHF.R.S32.HI UR10, URZ, 0x1, UR10 ;  /* 0x000000013f0a7899 */ /* 0x000fe2000801140a */
[----:B0-----:R-:W-:-:S03]  /*0250*/  IMAD R69, R69, UR16, R2 ;  /* 0x0000001045457c24 */ /* 0x001fc6000f8e0202 */
[----:B------:R-:W-:Y:S02]  /*0260*/  USHF.L.U64.HI UR10, UR8, 0x2, UR10 ;  /* 0x00000002080a7899 */ /* 0x000fe4000801020a */
[C---:B------:R-:W-:Y:S02]  /*0270*/  ISETP.GE.U32.AND P1, PT, R69.reuse, UR18, PT ;  /* 0x0000001245007c0c */ /* 0x040fe4000bf26070 */
[----:B------:R-:W-:Y:S01]  /*0280*/  SHF.R.S32.HI R61, RZ, 0x1f, R69 ;  /* 0x0000001fff3d7819 */ /* 0x000fe20000011445 */
[----:B--2---:R-:W-:Y:S01]  /*0290*/  ULEA UR4, UR7, UR4, 0x18 ;  /* 0x0000000407047291 */ /* 0x004fe2000f8ec03f */
[----:B------:R-:W-:Y:S01]  /*02a0*/  IADD3 R68, R69, 0x20, RZ ;  /* 0x0000002045447810 */ /* 0x000fe20007ffe0ff */
[----:B------:R-:W-:Y:S01]  /*02b0*/  USHF.R.S64 UR7, UR11, 0x1, UR12 ;  /* 0x000000010b077899 */ /* 0x000fe2000800100c */
[----:B------:R-:W-:Y:S02]  /*02c0*/  ISETP.GE.AND.EX P1, PT, R61, UR19, PT, P1 ;  /* 0x000000133d007c0c */ /* 0x000fe4000bf26310 */
[C---:B------:R-:W-:Y:S01]  /*02d0*/  IADD3 R67, R69.reuse, 0x40, RZ ;  /* 0x0000004045437810 */ /* 0x040fe20007ffe0ff */
[----:B------:R-:W-:Y:S01]  /*02e0*/  USHF.L.U64.HI UR9, UR7, 0x2, UR9 ;  /* 0x0000000207097899 */ /* 0x000fe20008010209 */
[----:B------:R-:W-:-:S02]  /*02f0*/  IADD3 R66, R69, 0x60, RZ ;  /* 0x0000006045427810 */ /* 0x000fc40007ffe0ff */
[----:B------:R-:W-:Y:S02]  /*0300*/  ISETP.LT.U32.AND P1, PT, R70, 0x2a0, !P1 ;  /* 0x000002a04600780c */ /* 0x000fe40004f21070 */
[C---:B------:R-:W-:Y:S02]  /*0310*/  IADD3 R65, R69.reuse, 0x80, RZ ;  /* 0x0000008045417810 */ /* 0x040fe40007ffe0ff */
[C---:B------:R-:W-:Y:S02]  /*0320*/  IADD3 R64, R69.reuse, 0xa0, RZ ;  /* 0x000000a045407810 */ /* 0x040fe40007ffe0ff */
[C---:B------:R-:W-:Y:S02]  /*0330*/  IADD3 R63, R69.reuse, 0xc0, RZ ;  /* 0x000000c0453f7810 */ /* 0x040fe40007ffe0ff */
[----:B------:R-:W-:Y:S02]  /*0340*/  IADD3 R62, R69, 0xe0, RZ ;  /* 0x000000e0453e7810 */ /* 0x000fe40007ffe0ff */
[----:B------:R-:W-:Y:S01]  /*0350*/  LEA R58, R3, UR4, 0x3 ;  /* 0x00000004033a7c11 */ /* 0x000fe2000f8e18ff */
[----:B-1----:R-:W-:-:S06]  /*0360*/  UMOV UR4, URZ ;  /* 0x0000003f00047c82 */ /* 0x002fcc0008000000 */
.L_x_1472:
[----:B012---:R-:W0:Y:S01]  /*0370*/  LDC R6, c[0x0][0x2a0] ;  /* 0x0000a800ff067b82 */ /* 0x007e220000000800 */
[----:B------:R-:W-:Y:S01]  /*0380*/  ULDC.64 UR18, c[0x0][0x290] ;  /* 0x0000a40000127ab9 */ /* 0x000fe20000000a00 */
[----:B------:R-:W-:Y:S01]  /*0390*/  SHF.R.S32.HI R13, RZ, 0x1f, R68 ;  /* 0x0000001fff0d7819 */ /* 0x000fe20000011444 */
[----:B------:R-:W-:Y:S01]  /*03a0*/  ULDC.64 UR12, c[0x0][0x298] ;  /* 0x0000a600000c7ab9 */ /* 0x000fe20000000a00 */
[----:B------:R-:W-:Y:S02]  /*03b0*/  ISETP.GE.U32.AND P4, PT, R68, UR18, PT ;  /* 0x0000001244007c0c */ /* 0x000fe4000bf86070 */
[----:B------:R-:W-:Y:S02]  /*03c0*/  CS2R R38, SRZ ;  /* 0x0000000000267805 */ /* 0x000fe4000001ff00 */
[----:B------:R-:W-:Y:S02]  /*03d0*/  ISETP.LE.AND P3, PT, RZ, UR6, PT ;  /* 0x00000006ff007c0c */ /* 0x000fe4000bf63270 */
[----:B------:R-:W-:Y:S01]  /*03e0*/  ISETP.GE.AND.EX P4, PT, R13, UR19, PT, P4 ;  /* 0x000000130d007c0c */ /* 0x000fe2000bf86340 */
[----:B------:R-:W1:Y:S01]  /*03f0*/  @P1 LDC.64 R24, c[0x0][0x230] ;  /* 0x00008c00ff181b82 */ /* 0x000e620000000a00 */
[----:B------:R-:W-:-:S02]  /*0400*/  SHF.R.S32.HI R27, RZ, 0x1f, R67 ;  /* 0x0000001fff1b7819 */ /* 0x000fc40000011443 */
[----:B------:R-:W-:Y:S02]  /*0410*/  ISETP.GT.U32.OR P4, PT, R70, 0x29f, P4 ;  /* 0x0000029f4600780c */ /* 0x000fe40002784470 */
[----:B------:R-:W-:Y:S02]  /*0420*/  SHF.R.S32.HI R17, RZ, 0x1f, R66 ;  /* 0x0000001fff117819 */ /* 0x000fe40000011442 */
[----:B------:R-:W-:Y:S02]  /*0430*/  SHF.R.S32.HI R15, RZ, 0x1f, R65 ;  /* 0x0000001fff0f7819 */ /* 0x000fe40000011441 */
[----:B------:R-:W-:Y:S02]  /*0440*/  SHF.R.S32.HI R33, RZ, 0x1f, R64 ;  /* 0x0000001fff217819 */ /* 0x000fe40000011440 */
[----:B0--34-:R-:W-:-:S05]  /*0450*/  IABS R5, R6 ;  /* 0x0000000600057213 */ /* 0x019fca0000000000 */
[----:B------:R-:W0:Y:S01]  /*0460*/  @!P4 LDC.64 R10, c[0x0][0x288] ;  /* 0x0000a200ff0acb82 */ /* 0x000e220000000a00 */
[----:B------:R-:W2:Y:S08]  /*0470*/  I2F.RP R0, R5 ;  /* 0x0000000500007306 */ /* 0x000eb00000209400 */
[----:B--2---:R-:W2:Y:S02]  /*0480*/  MUFU.RCP R0, R0 ;  /* 0x0000000000007308 */ /* 0x004ea40000001000 */
[----:B--2---:R-:W-:-:S06]  /*0490*/  IADD3 R2, R0, 0xffffffe, RZ ;  /* 0x0ffffffe00027810 */ /* 0x004fcc0007ffe0ff */
[----:B------:R2:W3:Y:S02]  /*04a0*/  F2I.FTZ.U32.TRUNC.NTZ R3, R2 ;  /* 0x0000000200037305 */ /* 0x0004e4000021f000 */
[----:B--2---:R-:W-:Y:S01]  /*04b0*/  HFMA2.MMA R2, -RZ, RZ, 0, 0 ;  /* 0x00000000ff027435 */ /* 0x004fe200000001ff */
[----:B---3--:R-:W-:-:S05]  /*04c0*/  IADD3 R4, RZ, -R3, RZ ;  /* 0x80000003ff047210 */ /* 0x008fca0007ffe0ff */
[----:B------:R-:W-:Y:S01]  /*04d0*/  IMAD R7, R4, R5, RZ ;  /* 0x0000000504077224 */ /* 0x000fe200078e02ff */
[----:B------:R-:W-:-:S03]  /*04e0*/  IABS R4, UR6 ;  /* 0x0000000600047c13 */ /* 0x000fc60008000000 */
[----:B------:R-:W-:Y:S01]  /*04f0*/  IMAD.HI.U32 R3, R3, R7, R2 ;  /* 0x0000000703037227 */ /* 0x000fe200078e0002 */
[----:B------:R-:W-:Y:S02]  /*0500*/  LOP3.LUT R2, R6, UR6, RZ, 0x3c, !PT ;  /* 0x0000000606027c12 */ /* 0x000fe4000f8e3cff */
[----:B------:R-:W-:Y:S02]  /*0510*/  LOP3.LUT R7, RZ, R6, RZ, 0x33, !PT ;  /* 0x00000006ff077212 */ /* 0x000fe400078e33ff */
        /* <DEDUP_REMOVED lines=12> */
[----:B------:R-:W2:Y:S02]  /*05e0*/  @P1 LDC.64 R4, c[0x0][0x288] ;  /* 0x0000a200ff041b82 */ /* 0x000ea40000000a00 */
[----:B------:R-:W-:Y:S02]  /*05f0*/  @!P3 IADD3 R0, -R0, RZ, RZ ;  /* 0x000000ff0000b210 */ /* 0x000fe40007ffe1ff */
[----:B------:R-:W-:Y:S02]  /*0600*/  @P2 IADD3 R3, R3, 0x1, RZ ;  /* 0x0000000103032810 */ /* 0x000fe40007ffe0ff */
[----:B------:R-:W-:Y:S02]  /*0610*/  SEL R73, R7, R0, !P0 ;  /* 0x0000000007497207 */ /* 0x000fe40004000000 */
[----:B------:R-:W-:-:S02]  /*0620*/  @!P5 IADD3 R3, -R3, RZ, RZ ;  /* 0x000000ff0303d210 */ /* 0x000fc40007ffe1ff */
[----:B------:R-:W-:Y:S01]  /*0630*/  ISETP.GE.U32.AND P2, PT, R67, UR18, PT ;  /* 0x0000001243007c0c */ /* 0x000fe2000bf46070 */
[----:B------:R-:W-:Y:S01]  /*0640*/  IMAD R0, R73, 0x2a, RZ ;  /* 0x0000002a49007824 */ /* 0x000fe200078e02ff */
[----:B------:R-:W-:Y:S02]  /*0650*/  SEL R3, R7, R3, !P0 ;  /* 0x0000000307037207 */ /* 0x000fe40004000000 */
[----:B------:R-:W-:Y:S02]  /*0660*/  ISETP.GE.AND.EX P5, PT, R27, UR19, PT, P2 ;  /* 0x000000131b007c0c */ /* 0x000fe4000bfa6320 */
[----:B------:R-:W-:Y:S02]  /*0670*/  SHF.R.S32.HI R7, RZ, 0x1f, R71 ;  /* 0x0000001fff077819 */ /* 0x000fe40000011447 */
[----:B------:R-:W-:Y:S02]  /*0680*/  IADD3 R74, P0, R71, R0, RZ ;  /* 0x00000000474a7210 */ /* 0x000fe40007f1e0ff */
[----:B------:R-:W-:-:S02]  /*0690*/  SHF.R.S32.HI R2, RZ, 0x1f, R3 ;  /* 0x0000001fff027819 */ /* 0x000fc40000011403 */
[----:B------:R-:W-:Y:S02]  /*06a0*/  ISETP.GT.U32.OR P5, PT, R70, 0x29f, P5 ;  /* 0x0000029f4600780c */ /* 0x000fe40002fa4470 */
[----:B------:R-:W-:Y:S01]  /*06b0*/  LEA.HI.X.SX32 R75, R0, R7, 0x1, P0 ;  /* 0x00000007004b7211 */ /* 0x000fe200000f0eff */
[----:B------:R-:W-:Y:S01]  /*06c0*/  IMAD R2, R2, UR12, RZ ;  /* 0x0000000c02027c24 */ /* 0x000fe2000f8e02ff */
[----:B------:R-:W-:Y:S01]  /*06d0*/  ISETP.GE.U32.AND P3, PT, R66, UR18, PT ;  /* 0x0000001242007c0c */ /* 0x000fe2000bf66070 */
[----:B--2---:R-:W-:Y:S01]  /*06e0*/  @P1 IMAD R6, R61, R4, RZ ;  /* 0x000000043d061224 */ /* 0x004fe200078e02ff */
[----:B------:R-:W-:Y:S01]  /*06f0*/  ISETP.GE.U32.AND P2, PT, R65, UR18, PT ;  /* 0x0000001241007c0c */ /* 0x000fe2000bf46070 */
[----:B------:R-:W-:Y:S01]  /*0700*/  IMAD R77, R3, UR13, R2 ;  /* 0x0000000d034d7c24 */ /* 0x000fe2000f8e0202 */
[----:B------:R-:W-:Y:S01]  /*0710*/  ISETP.GE.AND.EX P3, PT, R17, UR19, PT, P3 ;  /* 0x0000001311007c0c */ /* 0x000fe2000bf66330 */
[----:B------:R-:W-:Y:S01]  /*0720*/  IMAD.WIDE.U32 R74, R3, UR12, R74 ;  /* 0x0000000c034a7c25 */ /* 0x000fe2000f8e004a */
[----:B------:R-:W-:Y:S01]  /*0730*/  ISETP.GE.AND.EX P2, PT, R15, UR19, PT, P2 ;  /* 0x000000130f007c0c */ /* 0x000fe2000bf46320 */
[----:B------:R-:W2:Y:S01]  /*0740*/  @P1 LDC.64 R2, c[0x0][0x228] ;  /* 0x00008a00ff021b82 */ /* 0x000ea20000000a00 */
[----:B------:R-:W-:Y:S01]  /*0750*/  ISETP.GT.U32.OR P3, PT, R70, 0x29f, P3 ;  /* 0x0000029f4600780c */ /* 0x000fe20001f64470 */
[----:B------:R-:W-:Y:S01]  /*0760*/  @P1 IMAD R29, R69, R5, R6 ;  /* 0x00000005451d1224 */ /* 0x000fe200078e0206 */
[----:B------:R-:W-:Y:S01]  /*0770*/  IADD3 R77, R75, R77, RZ ;  /* 0x0000004d4b4d7210 */ /* 0x000fe20007ffe0ff */
[----:B0-----:R-:W-:Y:S01]  /*0780*/  @!P4 IMAD R5, R13, R10, RZ ;  /* 0x0000000a0d05c224 */ /* 0x001fe200078e02ff */
[----:B------:R-:W-:-:S02]  /*0790*/  @P1 MOV R76, R74 ;  /* 0x0000004a004c1202 */ /* 0x000fc40000000f00 */
[----:B------:R-:W-:Y:S02]  /*07a0*/  CS2R R34, SRZ ;  /* 0x0000000000227805 */ /* 0x000fe4000001ff00 */
[----:B------:R-:W-:Y:S01]  /*07b0*/  ISETP.GT.U32.OR P2, PT, R70, 0x29f, P2 ;  /* 0x0000029f4600780c */ /* 0x000fe20001744470 */
[----:B------:R-:W0:Y:S01]  /*07c0*/  @!P5 LDC.64 R8, c[0x0][0x288] ;  /* 0x0000a200ff08db82 */ /* 0x000e220000000a00 */
[----:B------:R-:W-:Y:S01]  /*07d0*/  @!P4 IMAD R31, R68, R11, R5 ;  /* 0x0000000b441fc224 */ /* 0x000fe200078e0205 */
[----:B------:R-:W-:Y:S01]  /*07e0*/  @!P4 MOV R5, R77 ;  /* 0x0000004d0005c202 */ /* 0x000fe20000000f00 */
[----:B------:R-:W-:Y:S01]  /*07f0*/  @P1 IMAD.WIDE.U32 R18, R69, R4, R76 ;  /* 0x0000000445121225 */ /* 0x000fe200078e004c */
[----:B------:R-:W-:Y:S01]  /*0800*/  @!P4 MOV R4, R74 ;  /* 0x0000004a0004c202 */ /* 0x000fe20000000f00 */
[----:B------:R-:W-:-:S03]  /*0810*/  ULDC.64 UR12, c[0x0][0x248] ;  /* 0x00009200000c7ab9 */ /* 0x000fc60000000a00 */
[----:B------:R-:W3:Y:S01]  /*0820*/  @!P4 LDC.64 R6, c[0x0][0x228] ;  /* 0x00008a00ff06cb82 */ /* 0x000ee20000000a00 */
[----:B------:R-:W-:Y:S01]  /*0830*/  @!P4 IMAD.WIDE.U32 R10, R68, R10, R4 ;  /* 0x0000000a440ac225 */ /* 0x000fe200078e0004 */
[----:B------:R-:W-:Y:S02]  /*0840*/  @P1 IADD3 R29, R19, R29, RZ ;  /* 0x0000001d131d1210 */ /* 0x000fe40007ffe0ff */
[C---:B------:R-:W-:Y:S02]  /*0850*/  @P1 SHF.L.U32 R19, R18.reuse, 0x2, RZ ;  /* 0x0000000212131819 */ /* 0x040fe400000006ff */
[----:B------:R-:W-:Y:S02]  /*0860*/  @P1 SHF.L.U64.HI R16, R18, 0x2, R29 ;  /* 0x0000000212101819 */ /* 0x000fe4000001021d */
[----:B------:R-:W4:Y:S01]  /*0870*/  @!P4 LDC.64 R12, c[0x0][0x230] ;  /* 0x00008c00ff0ccb82 */ /* 0x000f220000000a00 */
[----:B--2---:R-:W-:Y:S02]  /*0880*/  @P1 IADD3 R2, P0, R19, R2, RZ ;  /* 0x0000000213021210 */ /* 0x004fe40007f1e0ff */
[----:B------:R-:W-:-:S02]  /*0890*/  @!P4 IADD3 R11, R11, R31, RZ ;  /* 0x0000001f0b0bc210 */ /* 0x000fc40007ffe0ff */
[----:B-1----:R-:W-:Y:S02]  /*08a0*/  @P1 IADD3 R24, P6, R19, R24, RZ ;  /* 0x0000001813181210 */ /* 0x002fe40007fde0ff */
[----:B------:R-:W-:Y:S01]  /*08b0*/  @P1 IADD3.X R3, R16, R3, RZ, P0, !PT ;  /* 0x0000000310031210 */ /* 0x000fe200007fe4ff */
[----:B------:R-:W1:Y:S01]  /*08c0*/  @!P3 LDC.64 R4, c[0x0][0x288] ;  /* 0x0000a200ff04bb82 */ /* 0x000e620000000a00 */
[----:B0-----:R-:W-:Y:S01]  /*08d0*/  @!P5 IMAD R18, R27, R8, RZ ;  /* 0x000000081b12d224 */ /* 0x001fe200078e02ff */
[C---:B------:R-:W-:Y:S02]  /*08e0*/  @!P4 SHF.L.U32 R27, R10.reuse, 0x2, RZ ;  /* 0x000000020a1bc819 */ /* 0x040fe400000006ff */
[----:B------:R-:W-:Y:S01]  /*08f0*/  @!P4 SHF.L.U64.HI R14, R10, 0x2, R11 ;  /* 0x000000020a0ec819 */ /* 0x000fe2000001020b */
[----:B------:R-:W-:Y:S01]  /*0900*/  @!P5 IMAD R29, R67, R9, R18 ;  /* 0x00000009431dd224 */ /* 0x000fe200078e0212 */
[----:B------:R-:W-:Y:S02]  /*0910*/  @P1 IADD3.X R25, R16, R25, RZ, P6, !PT ;  /* 0x0000001910191210 */ /* 0x000fe400037fe4ff */
[----:B---3--:R-:W-:Y:S01]  /*0920*/  @!P4 IADD3 R26, P0, R27, R6, RZ ;  /* 0x000000061b1ac210 */ /* 0x008fe20007f1e0ff */
[----:B------:R-:W0:Y:S01]  /*0930*/  @!P2 LDC.64 R10, c[0x0][0x288] ;  /* 0x0000a200ff0aab82 */ /* 0x000e220000000a00 */
[----:B------:R-:W-:-:S02]  /*0940*/  @!P3 MOV R6, R74 ;  /* 0x0000004a0006b202 */ /* 0x000fc40000000f00 */
[----:B------:R-:W-:Y:S02]  /*0950*/  @!P5 MOV R18, R74 ;  /* 0x0000004a0012d202 */ /* 0x000fe40000000f00 */
[----:B------:R-:W-:Y:S02]  /*0960*/  @!P5 MOV R19, R77 ;  /* 0x0000004d0013d202 */ /* 0x000fe40000000f00 */
[----:B----4-:R-:W-:Y:S01]  /*0970*/  @!P4 IADD3 R12, P6, R27, R12, RZ ;  /* 0x0000000c1b0cc210 */ /* 0x010fe20007fde0ff */
[----:B------:R-:W2:Y:S01]  /*0980*/  @!P5 LDC.64 R22, c[0x0][0x230] ;  /* 0x00008c00ff16db82 */ /* 0x000ea20000000a00 */
[C---:B------:R-:W-:Y:S01]  /*0990*/  @!P4 IADD3.X R27, R14.reuse, R7, RZ, P0, !PT ;  /* 0x000000070e1bc210 */ /* 0x040fe200007fe4ff */
[----:B------:R-:W-:Y:S01]  /*09a0*/  @!P5 IMAD.WIDE.U32 R8, R67, R8, R18 ;  /* 0x000000084308d225 */ /* 0x000fe200078e0012 */
[----:B------:R-:W-:Y:S02]  /*09b0*/  @!P3 MOV R7, R77 ;  /* 0x0000004d0007b202 */ /* 0x000fe40000000f00 */
[----:B------:R-:W-:Y:S01]  /*09c0*/  @!P4 IADD3.X R13, R14, R13, RZ, P6, !PT ;  /* 0x0000000d0e0dc210 */ /* 0x000fe200037fe4ff */
[----:B-1----:R-:W-:Y:S01]  /*09d0*/  @!P3 IMAD R17, R17, R4, RZ ;  /* 0x000000041111b224 */ /* 0x002fe200078e02ff */
[----:B------:R-:W-:Y:S01]  /*09e0*/  @!P5 IADD3 R19, R9, R29, RZ ;  /* 0x0000001d0913d210 */ /* 0x000fe20007ffe0ff */
[----:B------:R-:W1:Y:S02]  /*09f0*/  @!P5 LDC.64 R20, c[0x0][0x228] ;  /* 0x00008a00ff14db82 */ /* 0x000e640000000a00 */
[----:B------:R3:W5:Y:S01]  /*0a00*/  @!P4 LDG.E.64 R38, desc[UR14][R12.64] ;  /* 0x0000000e0c26c981 */ /* 0x000762000c1e1b00 */
[C---:B------:R-:W-:Y:S01]  /*0a10*/  @!P3 IMAD R17, R66.reuse, R5, R17 ;  /* 0x000000054211b224 */ /* 0x040fe200078e0211 */
[----:B------:R-:W-:Y:S01]  /*0a20*/  @!P2 MOV R30, R74 ;  /* 0x0000004a001ea202 */ /* 0x000fe20000000f00 */
[----:B------:R-:W-:Y:S01]  /*0a30*/  @!P3 IMAD.WIDE.U32 R4, R66, R4, R6 ;  /* 0x000000044204b225 */ /* 0x000fe200078e0006 */
[----:B------:R-:W-:-:S02]  /*0a40*/  SHF.R.S32.HI R29, RZ, 0x1f, R63 ;  /* 0x0000001fff1d7819 */ /* 0x000fc4000001143f */
[----:B------:R-:W-:Y:S01]  /*0a50*/  @!P2 MOV R31, R77 ;  /* 0x0000004d001fa202 */ /* 0x000fe20000000f00 */
[-C--:B0-----:R-:W-:Y:S01]  /*0a60*/  @!P2 IMAD R6, R15, R10.reuse, RZ ;  /* 0x0000000a0f06a224 */ /* 0x081fe200078e02ff */
[----:B------:R-:W-:Y:S01]  /*0a70*/  @!P3 IADD3 R5, R5, R17, RZ ;  /* 0x000000110505b210 */ /* 0x000fe20007ffe0ff */
[----:B------:R-:W0:Y:S01]  /*0a80*/  @!P3 LDC.64 R14, c[0x0][0x230] ;  /* 0x00008c00ff0ebb82 */ /* 0x000e220000000a00 */
[C---:B------:R-:W-:Y:S01]  /*0a90*/  @!P3 SHF.L.U32 R37, R4.reuse, 0x2, RZ ;  /* 0x000000020425b819 */ /* 0x040fe200000006ff */
[C---:B------:R-:W-:Y:S01]  /*0aa0*/  @!P2 IMAD R41, R65.reuse, R11, R6 ;  /* 0x0000000b4129a224 */ /* 0x040fe200078e0206 */
[----:B------:R-:W-:Y:S02]  /*0ab0*/  @!P3 SHF.L.U64.HI R28, R4, 0x2, R5 ;  /* 0x00000002041cb819 */ /* 0x000fe40000010205 */
[----:B------:R-:W-:Y:S02]  /*0ac0*/  CS2R R4, SRZ ;  /* 0x0000000000047805 */ /* 0x000fe4000001ff00 */
[C---:B------:R-:W-:Y:S01]  /*0ad0*/  @!P5 SHF.L.U32 R9, R8.reuse, 0x2, RZ ;  /* 0x000000020809d819 */ /* 0x040fe200000006ff */
[----:B------:R-:W-:Y:S01]  /*0ae0*/  @!P2 IMAD.WIDE.U32 R30, R65, R10, R30 ;  /* 0x0000000a411ea225 */ /* 0x000fe200078e001e */
[----:B------:R-:W-:Y:S01]  /*0af0*/  @!P5 SHF.L.U64.HI R8, R8, 0x2, R19 ;  /* 0x000000020808d819 */ /* 0x000fe20000010213 */
[----:B------:R-:W4:Y:S01]  /*0b00*/  @!P3 LDC.64 R16, c[0x0][0x228] ;  /* 0x00008a00ff10bb82 */ /* 0x000f220000000a00 */
[----:B--2---:R-:W-:Y:S01]  /*0b10*/  @!P5 IADD3 R22, P0, R9, R22, RZ ;  /* 0x000000160916d210 */ /* 0x004fe20007f1e0ff */
[----:B------:R2:W5:Y:S01]  /*0b20*/  @!P4 LDG.E.64 R4, desc[UR14][R26.64] ;  /* 0x0000000e1a04c981 */ /* 0x000562000c1e1b00 */
[----:B------:R-:W-:-:S02]  /*0b30*/  ISETP.GE.U32.AND P4, PT, R63, UR18, PT ;  /* 0x000000123f007c0c */ /* 0x000fc4000bf86070 */
[----:B------:R-:W-:Y:S02]  /*0b40*/  @!P5 IADD3.X R23, R8, R23, RZ, P0, !PT ;  /* 0x000000170817d210 */ /* 0x000fe400007fe4ff */
[----:B------:R-:W-:Y:S02]  /*0b50*/  ISETP.GE.AND.EX P4, PT, R29, UR19, PT, P4 ;  /* 0x000000131d007c0c */ /* 0x000fe4000bf86340 */
[----:B------:R-:W-:Y:S02]  /*0b60*/  CS2R R6, SRZ ;  /* 0x0000000000067805 */ /* 0x000fe4000001ff00 */
[----:B------:R-:W-:Y:S01]  /*0b70*/  ISETP.GE.U32.AND P0, PT, R64, UR18, PT ;  /* 0x0000001240007c0c */ /* 0x000fe2000bf06070 */
[----:B------:R-:W5:Y:S01]  /*0b80*/  @!P5 LDG.E.64 R34, desc[UR14][R22.64] ;  /* 0x0000000e1622d981 */ /* 0x000f62000c1e1b00 */
[----:B------:R-:W-:Y:S01]  /*0b90*/  ISETP.GT.U32.OR P4, PT, R70, 0x29f, P4 ;  /* 0x0000029f4600780c */ /* 0x000fe20002784470 */
[----:B------:R-:W-:Y:S01]  /*0ba0*/  UIMAD.WIDE UR12, UR6, 0x8, UR12 ;  /* 0x00000008060c78a5 */ /* 0x000fe2000f8e020c */
[----:B-1----:R-:W-:Y:S01]  /*0bb0*/  @!P5 IADD3 R20, P6, R9, R20, RZ ;  /* 0x000000140914d210 */ /* 0x002fe20007fde0ff */
[----:B------:R-:W1:Y:S01]  /*0bc0*/  @!P2 LDC.64 R18, c[0x0][0x230] ;  /* 0x00008c00ff12ab82 */ /* 0x000e620000000a00 */
[----:B------:R-:W-:-:S02]  /*0bd0*/  ISETP.GE.AND.EX P0, PT, R33, UR19, PT, P0 ;  /* 0x0000001321007c0c */ /* 0x000fc4000bf06300 */
[----:B------:R-:W-:Y:S02]  /*0be0*/  @!P5 IADD3.X R21, R8, R21, RZ, P6, !PT ;  /* 0x000000150815d210 */ /* 0x000fe400037fe4ff */
[----:B------:R-:W-:Y:S02]  /*0bf0*/  ISETP.GT.U32.OR P0, PT, R70, 0x29f, P0 ;  /* 0x0000029f4600780c */ /* 0x000fe40000704470 */
[----:B---3--:R-:W-:Y:S01]  /*0c00*/  SHF.R.S32.HI R13, RZ, 0x1f, R62 ;  /* 0x0000001fff0d7819 */ /* 0x008fe2000001143e */
[----:B------:R3:W5:Y:S01]  /*0c10*/  @!P5 LDG.E.64 R6, desc[UR14][R20.64] ;  /* 0x0000000e1406d981 */ /* 0x000762000c1e1b00 */
[----:B--2---:R-:W2:Y:S08]  /*0c20*/  @!P2 LDC.64 R26, c[0x0][0x228] ;  /* 0x00008a00ff1aab82 */ /* 0x004eb00000000a00 */
[----:B------:R-:W1:Y:S01]  /*0c30*/  @!P4 LDC.64 R10, c[0x0][0x288] ;  /* 0x0000a200ff0acb82 */ /* 0x000e620000000a00 */
[----:B0-----:R-:W-:-:S04]  /*0c40*/  @!P3 IADD3 R14, P6, R37, R14, RZ ;  /* 0x0000000e250eb210 */ /* 0x001fc80007fde0ff */
[C---:B------:R-:W-:Y:S02]  /*0c50*/  @!P3 IADD3.X R15, R28.reuse, R15, RZ, P6, !PT ;  /* 0x0000000f1c0fb210 */ /* 0x040fe400037fe4ff */
[----:B----4-:R-:W-:Y:S01]  /*0c60*/  @!P3 IADD3 R16, P6, R37, R16, RZ ;  /* 0x000000102510b210 */ /* 0x010fe20007fde0ff */
[----:B------:R-:W0:Y:S03]  /*0c70*/  @!P0 LDC.64 R8, c[0x0][0x288] ;  /* 0x0000a200ff088b82 */ /* 0x000e260000000a00 */
[----:B------:R-:W-:Y:S02]  /*0c80*/  @!P3 IADD3.X R17, R28, R17, RZ, P6, !PT ;  /* 0x000000111c11b210 */ /* 0x000fe400037fe4ff */
[----:B------:R-:W-:Y:S02]  /*0c90*/  @!P4 MOV R28, R74 ;  /* 0x0000004a001cc202 */ /* 0x000fe40000000f00 */
[----:B---3--:R-:W-:Y:S01]  /*0ca0*/  @!P2 IADD3 R21, R31, R41, RZ ;  /* 0x000000291f15a210 */ /* 0x008fe20007ffe0ff */
[----:B------:R-:W3:Y:S01]  /*0cb0*/  @!P0 LDC.64 R42, c[0x0][0x230] ;  /* 0x00008c00ff2a8b82 */ /* 0x000ee20000000a00 */
[----:B-1----:R-:W-:Y:S01]  /*0cc0*/  @!P4 IMAD R22, R29, R10, RZ ;  /* 0x0000000a1d16c224 */ /* 0x002fe200078e02ff */
[----:B------:R-:W-:-:S06]  /*0cd0*/  @!P4 MOV R29, R77 ;  /* 0x0000004d001dc202 */ /* 0x000fcc0000000f00 */
[----:B------:R-:W1:Y:S01]  /*0ce0*/  @!P0 LDC.64 R44, c[0x0][0x228] ;  /* 0x00008a00ff2c8b82 */ /* 0x000e620000000a00 */
[C---:B------:R-:W-:Y:S02]  /*0cf0*/  @!P4 IMAD R31, R63.reuse, R11, R22 ;  /* 0x0000000b3f1fc224 */ /* 0x040fe400078e0216 */
[----:B------:R-:W-:Y:S01]  /*0d00*/  @!P4 IMAD.WIDE.U32 R10, R63, R10, R28 ;  /* 0x0000000a3f0ac225 */ /* 0x000fe200078e001c */
[----:B------:R-:W-:Y:S02]  /*0d10*/  MOV R28, UR12 ;  /* 0x0000000c001c7c02 */ /* 0x000fe40008000f00 */
[----:B------:R-:W-:Y:S02]  /*0d20*/  MOV R29, UR13 ;  /* 0x0000000d001d7c02 */ /* 0x000fe40008000f00 */
[----:B------:R-:W4:Y:S01]  /*0d30*/  @!P4 LDC.64 R46, c[0x0][0x230] ;  /* 0x00008c00ff2ecb82 */ /* 0x000f220000000a00 */
[----:B------:R-:W-:-:S03]  /*0d40*/  ISETP.GE.U32.AND P5, PT, R62, UR18, PT ;  /* 0x000000123e007c0c */ /* 0x000fc6000bfa6070 */
[----:B------:R-:W4:Y:S01]  /*0d50*/  LDG.E.64 R28, desc[UR14][R28.64] ;  /* 0x0000000e1c1c7981 */ /* 0x000f22000c1e1b00 */
[----:B------:R-:W-:-:S04]  /*0d60*/  ISETP.GE.AND.EX P5, PT, R13, UR19, PT, P5 ;  /* 0x000000130d007c0c */ /* 0x000fc8000bfa6350 */
[----:B------:R-:W-:Y:S02]  /*0d70*/  ISETP.GT.U32.OR P5, PT, R70, 0x29f, P5 ;  /* 0x0000029f4600780c */ /* 0x000fe40002fa4470 */
[C---:B------:R-:W-:Y:S02]  /*0d80*/  @!P2 SHF.L.U32 R23, R30.reuse, 0x2, RZ ;  /* 0x000000021e17a819 */ /* 0x040fe400000006ff */
[----:B------:R-:W-:Y:S01]  /*0d90*/  @!P2 SHF.L.U64.HI R30, R30, 0x2, R21 ;  /* 0x000000021e1ea819 */ /* 0x000fe20000010215 */
[----:B0-----:R-:W-:Y:S01]  /*0da0*/  @!P0 IMAD R33, R33, R8, RZ ;  /* 0x0000000821218224 */ /* 0x001fe200078e02ff */
[----:B------:R-:W-:Y:S02]  /*0db0*/  @!P0 MOV R20, R74 ;  /* 0x0000004a00148202 */ /* 0x000fe40000000f00 */
[----:B------:R-:W-:Y:S01]  /*0dc0*/  @!P0 MOV R21, R77 ;  /* 0x0000004d00158202 */ /* 0x000fe20000000f00 */
[C---:B------:R-:W-:Y:S01]  /*0dd0*/  @!P0 IMAD R33, R64.reuse, R9, R33 ;  /* 0x0000000940218224 */ /* 0x040fe200078e0221 */
[----:B------:R-:W-:Y:S01]  /*0de0*/  @!P2 IADD3 R18, P6, R23, R18, RZ ;  /* 0x000000121712a210 */ /* 0x000fe20007fde0ff */
[----:B------:R-:W-:Y:S01]  /*0df0*/  @!P0 IMAD.WIDE.U32 R20, R64, R8, R20 ;  /* 0x0000000840148225 */ /* 0x000fe200078e0014 */
[----:B------:R-:W-:Y:S01]  /*0e00*/  @!P4 IADD3 R11, R11, R31, RZ ;  /* 0x0000001f0b0bc210 */ /* 0x000fe20007ffe0ff */
[----:B------:R-:W0:Y:S01]  /*0e10*/  @!P5 LDC.64 R8, c[0x0][0x288] ;  /* 0x0000a200ff08db82 */ /* 0x000e220000000a00 */
[----:B------:R-:W-:-:S02]  /*0e20*/  @!P2 IADD3.X R19, R30, R19, RZ, P6, !PT ;  /* 0x000000131e13a210 */ /* 0x000fc400037fe4ff */
[----:B--2---:R-:W-:Y:S02]  /*0e30*/  @!P2 IADD3 R26, P6, R23, R26, RZ ;  /* 0x0000001a171aa210 */ /* 0x004fe40007fde0ff */
[----:B------:R-:W-:Y:S02]  /*0e40*/  @!P0 IADD3 R21, R21, R33, RZ ;  /* 0x0000002115158210 */ /* 0x000fe40007ffe0ff */
[----:B------:R-:W-:Y:S01]  /*0e50*/  @!P0 SHF.L.U32 R23, R20, 0x2, RZ ;  /* 0x0000000214178819 */ /* 0x000fe200000006ff */
[----:B------:R-:W2:Y:S01]  /*0e60*/  @!P5 LDC.64 R40, c[0x0][0x228] ;  /* 0x00008a00ff28db82 */ /* 0x000ea20000000a00 */
[----:B------:R-:W-:Y:S02]  /*0e70*/  @!P2 IADD3.X R27, R30, R27, RZ, P6, !PT ;  /* 0x0000001b1e1ba210 */ /* 0x000fe400037fe4ff */
[----:B------:R-:W-:Y:S02]  /*0e80*/  @!P0 SHF.L.U64.HI R12, R20, 0x2, R21 ;  /* 0x00000002140c8819 */ /* 0x000fe40000010215 */
[----:B---3--:R-:W-:-:S03]  /*0e90*/  @!P0 IADD3 R42, P6, R23, R42, RZ ;  /* 0x0000002a172a8210 */ /* 0x008fc60007fde0ff */
[----:B------:R-:W3:Y:S01]  /*0ea0*/  @!P4 LDC.64 R20, c[0x0][0x228] ;  /* 0x00008a00ff14cb82 */ /* 0x000ee20000000a00 */
[----:B------:R-:W-:Y:S02]  /*0eb0*/  @!P0 IADD3.X R43, R12, R43, RZ, P6, !PT ;  /* 0x0000002b0c2b8210 */ /* 0x000fe400037fe4ff */
[----:B-1----:R-:W-:-:S05]  /*0ec0*/  @!P0 IADD3 R44, P6, R23, R44, RZ ;  /* 0x0000002c172c8210 */ /* 0x002fca0007fde0ff */
[----:B------:R-:W1:Y:S01]  /*0ed0*/  @!P5 LDC.64 R22, c[0x0][0x230] ;  /* 0x00008c00ff16db82 */ /* 0x000e620000000a00 */
[----:B------:R-:W-:Y:S01]  /*0ee0*/  @!P0 IADD3.X R45, R12, R45, RZ, P6, !PT ;  /* 0x0000002d0c2d8210 */ /* 0x000fe200037fe4ff */
[----:B0-----:R-:W-:Y:S01]  /*0ef0*/  @!P5 IMAD R30, R13, R8, RZ ;  /* 0x000000080d1ed224 */ /* 0x001fe200078e02ff */
[C---:B------:R-:W-:Y:S02]  /*0f00*/  @!P4 SHF.L.U32 R13, R10.reuse, 0x2, RZ ;  /* 0x000000020a0dc819 */ /* 0x040fe400000006ff */
[----:B------:R-:W-:Y:S02]  /*0f10*/  @!P4 SHF.L.U64.HI R12, R10, 0x2, R11 ;  /* 0x000000020a0cc819 */ /* 0x000fe4000001020b */
[----:B------:R-:W-:Y:S02]  /*0f20*/  @!P5 MOV R10, R74 ;  /* 0x0000004a000ad202 */ /* 0x000fe40000000f00 */
[----:B------:R-:W-:Y:S01]  /*0f30*/  @!P5 MOV R11, R77 ;  /* 0x0000004d000bd202 */ /* 0x000fe20000000f00 */
[C---:B------:R-:W-:Y:S01]  /*0f40*/  @!P5 IMAD R31, R62.reuse, R9, R30 ;  /* 0x000000093e1fd224 */ /* 0x040fe200078e021e */
[----:B----4-:R-:W-:Y:S01]  /*0f50*/  @!P4 IADD3 R46, P6, R13, R46, RZ ;  /* 0x0000002e0d2ec210 */ /* 0x010fe20007fde0ff */
[----:B------:R-:W-:-:S03]  /*0f60*/  @!P5 IMAD.WIDE.U32 R8, R62, R8, R10 ;  /* 0x000000083e08d225 */ /* 0x000fc600078e000a */
[----:B------:R-:W-:Y:S02]  /*0f70*/  @!P4 IADD3.X R47, R12, R47, RZ, P6, !PT ;  /* 0x0000002f0c2fc210 */ /* 0x000fe400037fe4ff */
[----:B---3--:R-:W-:Y:S02]  /*0f80*/  @!P4 IADD3 R20, P6, R13, R20, RZ ;  /* 0x000000140d14c210 */ /* 0x008fe40007fde0ff */
[----:B------:R-:W-:Y:S02]  /*0f90*/  @!P5 IADD3 R11, R9, R31, RZ ;  /* 0x0000001f090bd210 */ /* 0x000fe40007ffe0ff */
[----:B------:R-:W-:Y:S02]  /*0fa0*/  @!P5 SHF.L.U32 R9, R8, 0x2, RZ ;  /* 0x000000020809d819 */ /* 0x000fe400000006ff */
[----:B------:R-:W-:Y:S02]  /*0fb0*/  @!P4 IADD3.X R21, R12, R21, RZ, P6, !PT ;  /* 0x000000150c15c210 */ /* 0x000fe400037fe4ff */
[----:B------:R-:W-:-:S02]  /*0fc0*/  CS2R R36, SRZ ;  /* 0x0000000000247805 */ /* 0x000fc4000001ff00 */
[----:B------:R-:W-:Y:S02]  /*0fd0*/  @!P5 SHF.L.U64.HI R8, R8, 0x2, R11 ;  /* 0x000000020808d819 */ /* 0x000fe4000001020b */
[----:B------:R-:W-:Y:S02]  /*0fe0*/  CS2R R30, SRZ ;  /* 0x00000000001e7805 */ /* 0x000fe4000001ff00 */
[C---:B-1----:R-:W-:Y:S01]  /*0ff0*/  @!P5 IADD3 R22, P6, R9.reuse, R22, RZ ;  /* 0x000000160916d210 */ /* 0x042fe20007fde0ff */
[----:B------:R0:W5:Y:S03]  /*1000*/  @P1 LDG.E.64 R36, desc[UR14][R24.64] ;  /* 0x0000000e18241981 */ /* 0x000166000c1e1b00 */
[C---:B------:R-:W-:Y:S02]  /*1010*/  @!P5 IADD3.X R23, R8.reuse, R23, RZ, P6, !PT ;  /* 0x000000170817d210 */ /* 0x040fe400037fe4ff */
[----:B--2---:R-:W-:Y:S01]  /*1020*/  @!P5 IADD3 R40, P6, R9, R40, RZ ;  /* 0x000000280928d210 */ /* 0x004fe20007fde0ff */
[----:B------:R1:W5:Y:S03]  /*1030*/  @!P2 LDG.E.64 R30, desc[UR14][R18.64] ;  /* 0x0000000e121ea981 */ /* 0x000366000c1e1b00 */
[----:B------:R-:W-:-:S02]  /*1040*/  @!P5 IADD3.X R41, R8, R41, RZ, P6, !PT ;  /* 0x000000290829d210 */ /* 0x000fc400037fe4ff */
[----:B0-----:R-:W-:Y:S02]  /*1050*/  CS2R R24, SRZ ;  /* 0x0000000000187805 */ /* 0x001fe4000001ff00 */
[----:B-1----:R-:W-:-:S04]  /*1060*/  CS2R R18, SRZ ;  /* 0x0000000000127805 */ /* 0x002fc8000001ff00 */
[----:B------:R-:W5:Y:S04]  /*1070*/  @!P4 LDG.E.64 R24, desc[UR14][R46.64] ;  /* 0x0000000e2e18c981 */ /* 0x000f68000c1e1b00 */
[----:B------:R-:W5:Y:S01]  /*1080*/  @!P5 LDG.E.64 R18, desc[UR14][R40.64] ;  /* 0x0000000e2812d981 */ /* 0x000f62000c1e1b00 */
[----:B------:R-:W-:Y:S02]  /*1090*/  CS2R R8, SRZ ;  /* 0x0000000000087805 */ /* 0x000fe4000001ff00 */
[----:B------:R-:W-:-:S04]  /*10a0*/  CS2R R32, SRZ ;  /* 0x0000000000207805 */ /* 0x000fc8000001ff00 */
[----:B------:R0:W5:Y:S04]  /*10b0*/  @P1 LDG.E.64 R8, desc[UR14][R2.64] ;  /* 0x0000000e02081981 */ /* 0x000168000c1e1b00 */
[----:B------:R1:W5:Y:S01]  /*10c0*/  @!P3 LDG.E.64 R32, desc[UR14][R14.64] ;  /* 0x0000000e0e20b981 */ /* 0x000362000c1e1b00 */
[----:B0-----:R-:W-:Y:S01]  /*10d0*/  HFMA2.MMA R3, -RZ, RZ, 0, 0 ;  /* 0x00000000ff037435 */ /* 0x001fe200000001ff */
[----:B------:R-:W-:Y:S02]  /*10e0*/  MOV R2, RZ ;  /* 0x000000ff00027202 */ /* 0x000fe40000000f00 */
[----:B-1----:R-:W-:-:S07]  /*10f0*/  CS2R R14, SRZ ;  /* 0x00000000000e7805 */ /* 0x002fce000001ff00 */
[----:B------:R-:W5:Y:S04]  /*1100*/  @!P0 LDG.E.64 R2, desc[UR14][R42.64] ;  /* 0x0000000e2a028981 */ /* 0x000f68000c1e1b00 */
[----:B------:R-:W5:Y:S01]  /*1110*/  @!P0 LDG.E.64 R14, desc[UR14][R44.64] ;  /* 0x0000000e2c0e8981 */ /* 0x000f62000c1e1b00 */
[----:B------:R-:W-:Y:S02]  /*1120*/  CS2R R10, SRZ ;  /* 0x00000000000a7805 */ /* 0x000fe4000001ff00 */
[----:B------:R-:W-:Y:S01]  /*1130*/  CS2R R12, SRZ ;  /* 0x00000000000c7805 */ /* 0x000fe2000001ff00 */
[----:B------:R-:W-:-:S03]  /*1140*/  UMOV UR13, 0x3f800000 ;  /* 0x3f800000000d7882 */ /* 0x000fc60000000000 */
[----:B------:R0:W5:Y:S04]  /*1150*/  @!P3 LDG.E.64 R10, desc[UR14][R16.64] ;  /* 0x0000000e100ab981 */ /* 0x000168000c1e1b00 */
[----:B------:R1:W5:Y:S01]  /*1160*/  @!P2 LDG.E.64 R12, desc[UR14][R26.64] ;  /* 0x0000000e1a0ca981 */ /* 0x000362000c1e1b00 */
[----:B------:R-:W-:Y:S01]  /*1170*/  BSSY B0, `(.L_x_1422) ;  /* 0x000001c000007945 */ /* 0x000fe20003800000 */
[----:B0-----:R-:W-:Y:S02]  /*1180*/  CS2R R16, SRZ ;  /* 0x0000000000107805 */ /* 0x001fe4000001ff00 */
[----:B-1----:R-:W-:-:S04]  /*1190*/  CS2R R26, SRZ ;  /* 0x00000000001a7805 */ /* 0x002fc8000001ff00 */
[----:B------:R0:W5:Y:S04]  /*11a0*/  @!P4 LDG.E.64 R16, desc[UR14][R20.64] ;  /* 0x0000000e1410c981 */ /* 0x000168000c1e1b00 */
[----:B------:R1:W5:Y:S01]  /*11b0*/  @!P5 LDG.E.64 R26, desc[UR14][R22.64] ;  /* 0x0000000e161ad981 */ /* 0x000362000c1e1b00 */
[----:B0-----:R-:W-:Y:S02]  /*11c0*/  CS2R R20, SRZ ;  /* 0x0000000000147805 */ /* 0x001fe4000001ff00 */
[----:B-1----:R-:W-:Y:S01]  /*11d0*/  CS2R R22, SRZ ;  /* 0x0000000000167805 */ /* 0x002fe2000001ff00 */
[----:B------:R-:W-:-:S05]  /*11e0*/  FFMA.FTZ R29, -R28, R28, R29 ;  /* 0x0000001c1c1d7223 */ /* 0x000fca000001011d */
        /* <DEDUP_REMOVED lines=20> */
.L_x_1423:
[----:B------:R-:W-:Y:S05]  /*1330*/  BSYNC B0 ;  /* 0x0000000000007941 */ /* 0x000fea0003800000 */
.L_x_1422:
[----:B------:R-:W-:Y:S01]  /*1340*/  ISETP.NE.AND P5, PT, RZ, UR17, PT ;  /* 0x00000011ff007c0c */ /* 0x000fe2000bfa5270 */
[C---:B-----5:R-:W-:Y:S01]  /*1350*/  FADD.FTZ R59, -R28.reuse, R36 ;  /* 0x000000241c3b7221 */ /* 0x060fe20000010100 */
[C---:B------:R-:W-:Y:S01]  /*1360*/  FADD.FTZ R56, -R28.reuse, R37 ;  /* 0x000000251c387221 */ /* 0x040fe20000010100 */
[C---:B------:R-:W-:Y:S01]  /*1370*/  FADD.FTZ R57, -R28.reuse, R38 ;  /* 0x000000261c397221 */ /* 0x040fe20000010100 */
[----:B------:R-:W-:Y:S01]  /*1380*/  FADD.FTZ R39, -R28, R39 ;  /* 0x000000271c277221 */ /* 0x000fe20000010100 */
[----:B------:R-:W-:Y:S01]  /*1390*/  MOV R38, R8 ;  /* 0x0000000800267202 */ /* 0x000fe20000000f00 */
[----:B------:R-:W-:Y:S01]  /*13a0*/  FMUL.FTZ R59, R59, UR13 ;  /* 0x0000000d3b3b7c20 */ /* 0x000fe20008410000 */
[----:B------:R-:W-:Y:S01]  /*13b0*/  MOV R36, R9 ;  /* 0x0000000900247202 */ /* 0x000fe20000000f00 */
[----:B------:R-:W-:Y:S01]  /*13c0*/  FMUL.FTZ R56, R56, UR13 ;  /* 0x0000000d38387c20 */ /* 0x000fe20008410000 */
[----:B------:R-:W-:-:S04]  /*13d0*/  MOV R37, R4 ;  /* 0x0000000400257202 */ /* 0x000fc80000000f00 */
[----:B------:R-:W-:Y:S05]  /*13e0*/  @!P5 BRA `(.L_x_1424) ;  /* 0x000000000048d947 */ /* 0x000fea0003800000 */
[----:B------:R-:W-:Y:S01]  /*13f0*/  FFMA.FTZ R29, R56, R21, R23 ;  /* 0x00000015381d7223 */ /* 0x000fe20000010017 */
        /* <DEDUP_REMOVED lines=17> */
.L_x_1424:
[----:B0-----:R-:W-:Y:S01]  /*1510*/  FMUL.FTZ R40, R38, R20 ;  /* 0x0000001426287220 */ /* 0x001fe20000410000 */
[----:B------:R-:W-:Y:S01]  /*1520*/  MOV R0, R5 ;  /* 0x0000000500007202 */ /* 0x000fe20000000f00 */
        /* <DEDUP_REMOVED lines=20> */
[----:B------:R-:W-:-:S03]  /*1670*/  FMUL.FTZ R46, R5, R46 ;  /* 0x0000002e052e7220 */ /* 0x000fc60000410000 */
[----:B------:R-:W-:Y:S01]  /*1680*/  FFMA.FTZ R39, R37, R48, 1 ;  /* 0x3f80000025277423 */ /* 0x000fe20000010030 */
[----:B------:R-:W-:-:S03]  /*1690*/  FMUL.FTZ R37, R43, R0 ;  /* 0x000000002b257220 */ /* 0x000fc60000410000 */
[----:B------:R-:W-:-:S07]  /*16a0*/  FMUL.FTZ R0, R46, R39 ;  /* 0x000000272e007220 */ /* 0x000fce0000410000 */
.L_x_1425:
        /* <DEDUP_REMOVED lines=8> */
[----:B------:R-:W-:Y:S01]  /*1730*/  FMUL.FTZ R55, R55, UR13 ;  /* 0x0000000d37377c20 */ /* 0x000fe20008410000 */
[----:B------:R-:W-:Y:S01]  /*1740*/  MOV R29, R7 ;  /* 0x00000007001d7202 */ /* 0x000fe20000000f00 */
        /* <DEDUP_REMOVED lines=21> */
.L_x_1426:
        /* <DEDUP_REMOVED lines=31> */
.L_x_1427:
        /* <DEDUP_REMOVED lines=31> */
.L_x_1428:
[----:B------:R-:W-:Y:S01]  /*1c80*/  FFMA.FTZ R44, R50, R40, R35 ;  /* 0x00000028322c7223 */ /* 0x000fe20000010023 */
[----:B------:R-:W-:Y:S01]  /*1c90*/  FMUL.FTZ R42, R31, R20 ;  /* 0x000000141f2a7220 */ /* 0x000fe20000410000 */
[----:B------:R-:W-:Y:S01]  /*1ca0*/  FADD.FTZ R39, R40, R39 ;  /* 0x0000002728277221 */ /* 0x000fe20000010000 */
[----:B------:R-:W-:Y:S01]  /*1cb0*/  FADD.FTZ R47, -R28, R24 ;  /* 0x000000181c2f7221 */ /* 0x000fe20000010100 */
[----:B------:R-:W-:Y:S01]  /*1cc0*/  FMUL.FTZ R24, R30, R21 ;  /* 0x000000151e187220 */ /* 0x000fe20000410000 */
[----:B------:R-:W-:Y:S01]  /*1cd0*/  FFMA.FTZ R35, R51, R42, R44 ;  /* 0x0000002a33237223 */ /* 0x000fe2000001002c */
[----:B------:R-:W-:Y:S01]  /*1ce0*/  FADD.FTZ R41, R39, R42 ;  /* 0x0000002a27297221 */ /* 0x000fe20000010000 */
[C---:B------:R-:W-:Y:S01]  /*1cf0*/  FADD.FTZ R49, -R28.reuse, R2 ;  /* 0x000000021c317221 */ /* 0x040fe20000010100 */
[C---:B------:R-:W-:Y:S01]  /*1d00*/  FADD.FTZ R46, -R28.reuse, R3 ;  /* 0x000000031c2e7221 */ /* 0x040fe20000010100 */
[C---:B------:R-:W-:Y:S01]  /*1d10*/  FADD.FTZ R39, -R28.reuse, R25 ;  /* 0x000000191c277221 */ /* 0x040fe20000010100 */
[C---:B------:R-:W-:Y:S01]  /*1d20*/  FADD.FTZ R3, -R28.reuse, R26 ;  /* 0x0000001a1c037221 */ /* 0x040fe20000010100 */
[----:B------:R-:W-:Y:S01]  /*1d30*/  FADD.FTZ R2, -R28, R27 ;  /* 0x0000001b1c027221 */ /* 0x000fe20000010100 */
[----:B------:R-:W-:Y:S01]  /*1d40*/  FFMA.FTZ R28, R48, R24, R35 ;  /* 0x00000018301c7223 */ /* 0x000fe20000010023 */
[----:B------:R-:W-:Y:S01]  /*1d50*/  FADD.FTZ R35, R24, R41 ;  /* 0x0000002918237221 */ /* 0x000fe20000010000 */
[----:B------:R-:W-:Y:S01]  /*1d60*/  FFMA.FTZ R26, R59, R38, RZ ;  /* 0x000000263b1a7223 */ /* 0x000fe200000100ff */
[----:B------:R-:W-:Y:S01]  /*1d70*/  MOV R25, R14 ;  /* 0x0000000e00197202 */ /* 0x000fe20000000f00 */
[----:B------:R-:W-:Y:S01]  /*1d80*/  FMUL.FTZ R49, R49, UR13 ;  /* 0x0000000d31317c20 */ /* 0x000fe20008410000 */
[----:B------:R-:W-:Y:S01]  /*1d90*/  MOV R24, R15 ;  /* 0x0000000f00187202 */ /* 0x000fe20000000f00 */
        /* <DEDUP_REMOVED lines=18> */
[----:B------:R-:W-:-:S04]  /*1ec0*/  FFMA.FTZ R24, R24, R45, 1 ;  /* 0x3f80000018187423 */ /* 0x000fc8000001002d */
[----:B------:R-:W-:Y:S01]  /*1ed0*/  FMUL.FTZ R25, R25, R24 ;  /* 0x0000001819197220 */ /* 0x000fe20000410000 */
[----:B------:R-:W-:-:S07]  /*1ee0*/  FMUL.FTZ R24, R44, R27 ;  /* 0x0000001b2c187220 */ /* 0x000fce0000410000 */
.L_x_1429:
[----:B------:R-:W-:Y:S01]  /*1ef0*/  FMUL.FTZ R40, R25, R20 ;  /* 0x0000001419287220 */ /* 0x000fe20000410000 */
[----:B------:R-:W-:Y:S01]  /*1f00*/  FFMA.FTZ R26, R57, R37, R26 ;  /* 0x00000025391a7223 */ /* 0x000fe2000001001a */
[----:B------:R-:W-:Y:S01]  /*1f10*/  FADD.FTZ R27, R38, R37 ;  /* 0x00000025261b7221 */ /* 0x000fe20000010000 */
[----:B------:R-:W-:Y:S01]  /*1f20*/  FADD.FTZ R37, RZ, R36 ;  /* 0x00000024ff257221 */ /* 0x000fe20000010000 */
[----:B------:R-:W-:Y:S01]  /*1f30*/  FFMA.FTZ R41, R49, R40, R28 ;  /* 0x0000002831297223 */ /* 0x000fe2000001001c */
[----:B------:R-:W-:Y:S01]  /*1f40*/  FADD.FTZ R43, R35, R40 ;  /* 0x00000028232b7221 */ /* 0x000fe20000010000 */
[----:B------:R-:W-:Y:S01]  /*1f50*/  FFMA.FTZ R35, R56, R36, RZ ;  /* 0x0000002438237223 */ /* 0x000fe200000100ff */
[----:B------:R-:W-:Y:S01]  /*1f60*/  FMUL.FTZ R40, R24, R21 ;  /* 0x0000001518287220 */ /* 0x000fe20000410000 */
[----:B------:R-:W-:Y:S01]  /*1f70*/  FADD.FTZ R36, R37, R0 ;  /* 0x0000000025247221 */ /* 0x000fe20000010000 */
[----:B------:R-:W-:Y:S01]  /*1f80*/  MOV R28, R16 ;  /* 0x00000010001c7202 */ /* 0x000fe20000000f00 */
[----:B------:R-:W-:Y:S01]  /*1f90*/  FFMA.FTZ R35, R54, R0, R35 ;  /* 0x0000000036237223 */ /* 0x000fe20000010023 */
[----:B------:R-:W-:Y:S01]  /*1fa0*/  FFMA.FTZ R38, R46, R40, R41 ;  /* 0x000000282e267223 */ /* 0x000fe20000010029 */
[----:B------:R-:W-:Y:S01]  /*1fb0*/  FADD.FTZ R40, R40, R43 ;  /* 0x0000002b28287221 */ /* 0x000fe20000010000 */
[----:B------:R-:W-:Y:S01]  /*1fc0*/  FMUL.FTZ R47, R47, UR13 ;  /* 0x0000000d2f2f7c20 */ /* 0x000fe20008410000 */
[----:B------:R-:W-:Y:S01]  /*1fd0*/  FMUL.FTZ R0, R39, UR13 ;  /* 0x0000000d27007c20 */ /* 0x000fe20008410000 */
[----:B------:R-:W-:Y:S01]  /*1fe0*/  MOV R37, R17 ;  /* 0x0000001100257202 */ /* 0x000fe20000000f00 */
        /* <DEDUP_REMOVED lines=19> */
.L_x_1430:
[----:B------:R-:W-:Y:S01]  /*2120*/  FMUL.FTZ R39, R28, R20 ;  /* 0x000000141c277220 */ /* 0x000fe20000410000 */
[----:B------:R-:W-:Y:S01]  /*2130*/  FMUL.FTZ R3, R3, UR13 ;  /* 0x0000000d03037c20 */ /* 0x000fe20008410000 */
[----:B------:R-:W-:Y:S02]  /*2140*/  FMUL.FTZ R2, R2, UR13 ;  /* 0x0000000d02027c20 */ /* 0x000fe40008410000 */
[----:B------:R-:W-:Y:S01]  /*2150*/  FFMA.FTZ R41, R47, R39, R38 ;  /* 0x000000272f297223 */ /* 0x000fe20000010026 */
[----:B------:R-:W-:Y:S01]  /*2160*/  FADD.FTZ R40, R40, R39 ;  /* 0x0000002728287221 */ /* 0x000fe20000010000 */
[----:B------:R-:W-:-:S04]  /*2170*/  FMUL.FTZ R39, R37, R21 ;  /* 0x0000001525277220 */ /* 0x000fc80000410000 */
[----:B------:R-:W-:Y:S01]  /*2180*/  FFMA.FTZ R38, R0, R39, R41 ;  /* 0x0000002700267223 */ /* 0x000fe20000010029 */
[----:B------:R-:W-:Y:S01]  /*2190*/  FADD.FTZ R39, R39, R40 ;  /* 0x0000002827277221 */ /* 0x000fe20000010000 */
[----:B------:R-:W-:Y:S02]  /*21a0*/  MOV R40, R18 ;  /* 0x0000001200287202 */ /* 0x000fe40000000f00 */
[----:B------:R-:W-:Y:S01]  /*21b0*/  MOV R41, R19 ;  /* 0x0000001300297202 */ /* 0x000fe20000000f00 */
        /* <DEDUP_REMOVED lines=15> */
[----:B0-----:R-:W-:-:S04]  /*22b0*/  FADD.FTZ R44, -R42, 1 ;  /* 0x3f8000002a2c7421 */ /* 0x001fc80000010100 */
[----:B------:R-:W-:Y:S01]  /*22c0*/  FFMA.FTZ R44, R41, R44, 1 ;  /* 0x3f800000292c7423 */ /* 0x000fe2000001002c */
[----:B------:R-:W-:-:S04]  /*22d0*/  FMUL.FTZ R41, R19, R42 ;  /* 0x0000002a13297220 */ /* 0x000fc80000410000 */
[----:B------:R-:W-:-:S07]  /*22e0*/  FMUL.FTZ R41, R41, R44 ;  /* 0x0000002c29297220 */ /* 0x000fce0000410000 */
.L_x_1431:
[----:B------:R-:W-:Y:S01]  /*22f0*/  FMUL.FTZ R42, R40, R20 ;  /* 0x00000014282a7220 */ /* 0x000fe20000410000 */
[----:B------:R-:W-:Y:S01]  /*2300*/  FMUL.FTZ R45, R41, R21 ;  /* 0x00000015292d7220 */ /* 0x000fe20000410000 */
[----:B------:R-:W-:Y:S01]  /*2310*/  ISETP.GT.AND P0, PT, R60, 0x1e, PT ;  /* 0x0000001e3c00780c */ /* 0x000fe20003f04270 */
[----:B------:R-:W-:Y:S01]  /*2320*/  FFMA.FTZ R26, R55, R34, R26 ;  /* 0x00000022371a7223 */ /* 0x000fe2000001001a */
[----:B------:R-:W-:Y:S01]  /*2330*/  FFMA.FTZ R43, R3, R42, R38 ;  /* 0x0000002a032b7223 */ /* 0x000fe20000010026 */
[----:B------:R-:W-:Y:S01]  /*2340*/  FADD.FTZ R42, R39, R42 ;  /* 0x0000002a272a7221 */ /* 0x000fe20000010000 */
[----:B------:R-:W0:Y:S01]  /*2350*/  S2UR UR18, SR_CgaCtaId ;  /* 0x00000000001279c3 */ /* 0x000e220000008800 */
        /* <DEDUP_REMOVED lines=8> */
[----:B------:R-:W-:Y:S01]  /*23e0*/  FFMA.FTZ R34, R51, R31, R34 ;  /* 0x0000001f33227223 */ /* 0x000fe20000010022 */
[----:B------:R-:W-:Y:S01]  /*23f0*/  FFMA.FTZ R35, R48, R30, R35 ;  /* 0x0000001e30237223 */ /* 0x000fe20000010023 */
[----:B------:R-:W2:Y:S01]  /*2400*/  SHFL.DOWN PT, R38, R45, 0x1, 0x1f ;  /* 0x08201f002d267f89 */ /* 0x000ea200000e0000 */
[----:B------:R-:W-:Y:S01]  /*2410*/  FADD.FTZ R42, R42, R31 ;  /* 0x0000001f2a2a7221 */ /* 0x000fe20000010000 */
[----:B------:R-:W-:Y:S01]  /*2420*/  UMOV UR12, 0x400 ;  /* 0x00000400000c7882 */ /* 0x000fe20000000000 */
[----:B------:R-:W-:Y:S01]  /*2430*/  FFMA.FTZ R34, R49, R25, R34 ;  /* 0x0000001931227223 */ /* 0x000fe20000010022 */
[----:B------:R-:W-:Y:S01]  /*2440*/  UIADD3 UR11, UR12, 0xd0, URZ ;  /* 0x000000d00c0b7890 */ /* 0x000fe2000fffe03f */
[----:B------:R-:W-:Y:S01]  /*2450*/  FFMA.FTZ R35, R46, R24, R35 ;  /* 0x000000182e237223 */ /* 0x000fe20000010023 */
[----:B------:R-:W-:Y:S01]  /*2460*/  ISETP.NE.AND P2, PT, R70, RZ, PT ;  /* 0x000000ff4600720c */ /* 0x000fe20003f45270 */
[----:B------:R-:W-:Y:S01]  /*2470*/  FFMA.FTZ R34, R47, R28, R34 ;  /* 0x0000001c2f227223 */ /* 0x000fe20000010022 */
[----:B------:R-:W-:Y:S01]  /*2480*/  BSSY B0, `(.L_x_1432) ;  /* 0x000005e000007945 */ /* 0x000fe20003800000 */
[----:B------:R-:W-:Y:S01]  /*2490*/  FFMA.FTZ R35, R0, R37, R35 ;  /* 0x0000002500237223 */ /* 0x000fe20000010023 */
        /* <DEDUP_REMOVED lines=19> */
[----:B------:R-:W-:Y:S01]  /*25d0*/  FADD.FTZ R39, R36, R29 ;  /* 0x0000001d24277221 */ /* 0x000fe20000010000 */
[----:B------:R-:W-:Y:S01]  /*25e0*/  FADD.FTZ R29, R42, R25 ;  /* 0x000000192a1d7221 */ /* 0x000fe20000010000 */
[----:B------:R-:W-:Y:S01]  /*25f0*/  FFMA.FTZ R25, R2, R41, R35 ;  /* 0x0000002902197223 */ /* 0x000fe20000010023 */
[----:B-1----:R-:W-:Y:S01]  /*2600*/  @!P0 FADD.FTZ R45, R45, R38 ;  /* 0x000000262d2d8221 */ /* 0x002fe20000010000 */
[----:B------:R-:W0:Y:S01]  /*2610*/  SHFL.DOWN PT, R27, R44, 0x10, 0x1f ;  /* 0x0a001f002c1b7f89 */ /* 0x000e2200000e0000 */
[----:B------:R-:W-:Y:S01]  /*2620*/  ISETP.GT.AND P0, PT, R60, 0xf, PT ;  /* 0x0000000f3c00780c */ /* 0x000fe20003f04270 */
[----:B------:R-:W-:Y:S01]  /*2630*/  FADD.FTZ R39, R39, R32 ;  /* 0x0000002027277221 */ /* 0x000fe20000010000 */
[----:B------:R-:W-:Y:S01]  /*2640*/  FADD.FTZ R29, R29, R28 ;  /* 0x0000001c1d1d7221 */ /* 0x000fe20000010000 */
[----:B------:R-:W1:Y:S02]  /*2650*/  SHFL.DOWN PT, R26, R45, 0x10, 0x1f ;  /* 0x0a001f002d1a7f89 */ /* 0x000e6400000e0000 */
[----:B------:R-:W-:-:S04]  /*2660*/  FADD.FTZ R39, R39, R30 ;  /* 0x0000001e27277221 */ /* 0x000fc80000010000 */
[----:B------:R-:W-:Y:S01]  /*2670*/  FADD.FTZ R30, R39, R24 ;  /* 0x00000018271e7221 */ /* 0x000fe20000010000 */
[----:B------:R-:W-:-:S03]  /*2680*/  FFMA.FTZ R24, R3, R40, R34 ;  /* 0x0000002803187223 */ /* 0x000fc60000010022 */
[----:B------:R-:W-:Y:S01]  /*2690*/  FADD.FTZ R30, R30, R37 ;  /* 0x000000251e1e7221 */ /* 0x000fe20000010000 */
[----:B0-----:R-:W-:-:S03]  /*26a0*/  @!P0 FADD.FTZ R44, R44, R27 ;  /* 0x0000001b2c2c8221 */ /* 0x001fc60000010000 */
[----:B------:R-:W-:Y:S01]  /*26b0*/  FADD.FTZ R27, R30, R41 ;  /* 0x000000291e1b7221 */ /* 0x000fe20000010000 */
[----:B-1----:R-:W-:Y:S01]  /*26c0*/  @!P0 FADD.FTZ R45, R45, R26 ;  /* 0x0000001a2d2d8221 */ /* 0x002fe20000010000 */
[----:B------:R-:W-:Y:S01]  /*26d0*/  ISETP.NE.AND P0, PT, R60, RZ, PT ;  /* 0x000000ff3c00720c */ /* 0x000fe20003f05270 */
[----:B------:R-:W-:-:S05]  /*26e0*/  FADD.FTZ R26, R29, R40 ;  /* 0x000000281d1a7221 */ /* 0x000fca0000010000 */
[----:B------:R0:W-:Y:S07]  /*26f0*/  STS.128 [R72], R24 ;  /* 0x0000001848007388 */ /* 0x0001ee0000000c00 */
        /* <DEDUP_REMOVED lines=10> */
[----:B------:R-:W-:Y:S01]  /*27a0*/  FADD.FTZ R28, R28, R31 ;  /* 0x0000001f1c1c7221 */ /* 0x000fe20000010000 */
[----:B------:R-:W1:Y:S02]  /*27b0*/  LDS.128 R40, [UR11+0x50] ;  /* 0x0000500bff287984 */ /* 0x000e640008000c00 */
[----:B--2---:R-:W-:Y:S01]  /*27c0*/  FADD.FTZ R29, R29, R36 ;  /* 0x000000241d1d7221 */ /* 0x004fe20000010000 */
[----:B------:R-:W-:-:S03]  /*27d0*/  FADD.FTZ R28, R28, R37 ;  /* 0x000000251c1c7221 */ /* 0x000fc60000010000 */
[----:B------:R-:W-:Y:S01]  /*27e0*/  FADD.FTZ R29, R29, R38 ;  /* 0x000000261d1d7221 */ /* 0x000fe20000010000 */
[----:B------:R-:W-:-:S03]  /*27f0*/  FADD.FTZ R28, R28, R39 ;  /* 0x000000271c1c7221 */ /* 0x000fc60000010000 */
[----:B---3--:R-:W-:Y:S01]  /*2800*/  FADD.FTZ R37, R29, R32 ;  /* 0x000000201d257221 */ /* 0x008fe20000010000 */
[----:B------:R-:W-:Y:S02]  /*2810*/  FADD.FTZ R32, R28, R33 ;  /* 0x000000211c207221 */ /* 0x000fe40000010000 */
[----:B------:R-:W2:Y:S01]  /*2820*/  LDS.128 R28, [UR11+0x60] ;  /* 0x0000600bff1c7984 */ /* 0x000ea20008000c00 */
[----:B------:R-:W-:Y:S01]  /*2830*/  FADD.FTZ R37, R37, R34 ;  /* 0x0000002225257221 */ /* 0x000fe20000010000 */
[----:B------:R-:W-:Y:S02]  /*2840*/  FADD.FTZ R36, R32, R35 ;  /* 0x0000002320247221 */ /* 0x000fe40000010000 */
        /* <DEDUP_REMOVED lines=9> */
[----:B------:R-:W-:Y:S02]  /*28e0*/  FADD.FTZ R40, R40, R31 ;  /* 0x0000001f28287221 */ /* 0x000fe40000010000 */
[----:B------:R-:W2:Y:S01]  /*28f0*/  LDS.128 R28, [UR11+0x90] ;  /* 0x0000900bff1c7984 */ /* 0x000ea20008000c00 */
[----:B---3--:R-:W-:Y:S01]  /*2900*/  FADD.FTZ R41, R41, R32 ;  /* 0x0000002029297221 */ /* 0x008fe20000010000 */
[----:B------:R-:W-:-:S03]  /*2910*/  FADD.FTZ R40, R40, R33 ;  /* 0x0000002128287221 */ /* 0x000fc60000010000 */
        /* <DEDUP_REMOVED lines=16> */
[----:B-1----:R-:W-:Y:S01]  /*2a20*/  FADD.FTZ R37, R37, R40 ;  /* 0x0000002825257221 */ /* 0x002fe20000010000 */
[----:B------:R-:W-:-:S03]  /*2a30*/  FADD.FTZ R36, R36, R41 ;  /* 0x0000002924247221 */ /* 0x000fc60000010000 */
[----:B0-----:R-:W-:Y:S01]  /*2a40*/  FADD.FTZ R44, R37, R42 ;  /* 0x0000002a252c7221 */ /* 0x001fe20000010000 */
[----:B------:R-:W-:-:S07]  /*2a50*/  FADD.FTZ R45, R36, R43 ;  /* 0x0000002b242d7221 */ /* 0x000fce0000010000 */
.L_x_1433:
[----:B------:R-:W-:Y:S05]  /*2a60*/  BSYNC B0 ;  /* 0x0000000000007941 */ /* 0x000fea0003800000 */
.L_x_1432:
        /* <DEDUP_REMOVED lines=16> */
[----:B---3--:R-:W-:Y:S01]  /*2b70*/  FADD.FTZ R27, R27, R36 ;  /* 0x000000241b1b7221 */ /* 0x008fe20000010000 */
[----:B------:R-:W-:Y:S01]  /*2b80*/  FADD.FTZ R24, R24, R37 ;  /* 0x0000002518187221 */ /* 0x000fe20000010000 */
[----:B------:R-:W-:Y:S01]  /*2b90*/  FADD.FTZ R25, R25, R38 ;  /* 0x0000002619197221 */ /* 0x000fe20000010000 */
[----:B------:R-:W1:Y:S01]  /*2ba0*/  LDS.128 R32, [R72+0x7e0] ;  /* 0x0007e00048207984 */ /* 0x000e620000000c00 */
[----:B------:R-:W-:Y:S01]  /*2bb0*/  FADD.FTZ R36, R26, R39 ;  /* 0x000000271a247221 */ /* 0x000fe20000010000 */
[----:B----4-:R-:W-:Y:S01]  /*2bc0*/  FADD.FTZ R37, R27, R40 ;  /* 0x000000281b257221 */ /* 0x010fe20000010000 */
[----:B------:R-:W-:Y:S01]  /*2bd0*/  FADD.FTZ R38, R24, R41 ;  /* 0x0000002918267221 */ /* 0x000fe20000010000 */
[----:B------:R-:W-:Y:S01]  /*2be0*/  FADD.FTZ R39, R25, R42 ;  /* 0x0000002a19277221 */ /* 0x000fe20000010000 */
[----:B------:R-:W-:Y:S01]  /*2bf0*/  FADD.FTZ R36, R36, R43 ;  /* 0x0000002b24247221 */ /* 0x000fe20000010000 */
[----:B------:R-:W2:Y:S01]  /*2c00*/  LDS.128 R24, [R72+0x930] ;  /* 0x0009300048187984 */ /* 0x000ea20000000c00 */
[----:B0-----:R-:W-:Y:S01]  /*2c10*/  FADD.FTZ R37, R37, R28 ;  /* 0x0000001c25257221 */ /* 0x001fe20000010000 */
[----:B------:R-:W-:Y:S01]  /*2c20*/  FADD.FTZ R38, R38, R29 ;  /* 0x0000001d26267221 */ /* 0x000fe20000010000 */
[----:B------:R-:W-:Y:S01]  /*2c30*/  FADD.FTZ R39, R39, R30 ;  /* 0x0000001e27277221 */ /* 0x000fe20000010000 */
[----:B------:R-:W-:Y:S01]  /*2c40*/  FADD.FTZ R36, R36, R31 ;  /* 0x0000001f24247221 */ /* 0x000fe20000010000 */
[----:B-1----:R-:W-:Y:S01]  /*2c50*/  FADD.FTZ R37, R37, R32 ;  /* 0x0000002025257221 */ /* 0x002fe20000010000 */
[----:B------:R-:W-:Y:S01]  /*2c60*/  FADD.FTZ R38, R38, R33 ;  /* 0x0000002126267221 */ /* 0x000fe20000010000 */
[----:B------:R-:W-:Y:S01]  /*2c70*/  FADD.FTZ R29, R39, R34 ;  /* 0x00000022271d7221 */ /* 0x000fe20000010000 */
[----:B------:R-:W-:-:S02]  /*2c80*/  FADD.FTZ R40, R36, R35 ;  /* 0x0000002324287221 */ /* 0x000fc40000010000 */
[----:B------:R-:W0:Y:S01]  /*2c90*/  LDS.128 R32, [R72+0xa80] ;  /* 0x000a800048207984 */ /* 0x000e220000000c00 */
[----:B--2---:R-:W-:Y:S01]  /*2ca0*/  FADD.FTZ R41, R37, R24 ;  /* 0x0000001825297221 */ /* 0x004fe20000010000 */
[----:B------:R-:W-:Y:S01]  /*2cb0*/  FADD.FTZ R24, R38, R25 ;  /* 0x0000001926187221 */ /* 0x000fe20000010000 */
[----:B------:R-:W-:Y:S01]  /*2cc0*/  FADD.FTZ R25, R29, R26 ;  /* 0x0000001a1d197221 */ /* 0x000fe20000010000 */
[----:B------:R-:W1:Y:S01]  /*2cd0*/  LDS.128 R36, [R72+0xbd0] ;  /* 0x000bd00048247984 */ /* 0x000e620000000c00 */
[----:B------:R-:W-:-:S03]  /*2ce0*/  FADD.FTZ R40, R40, R27 ;  /* 0x0000001b28287221 */ /* 0x000fc60000010000 */
[----:B------:R-:W2:Y:S01]  /*2cf0*/  LDS.128 R28, [R72+0xd20] ;  /* 0x000d2000481c7984 */ /* 0x000ea20000000c00 */
[----:B0-----:R-:W-:Y:S01]  /*2d00*/  FADD.FTZ R41, R41, R32 ;  /* 0x0000002029297221 */ /* 0x001fe20000010000 */
[----:B------:R-:W-:Y:S01]  /*2d10*/  FADD.FTZ R24, R24, R33 ;  /* 0x0000002118187221 */ /* 0x000fe20000010000 */
[----:B------:R-:W-:Y:S01]  /*2d20*/  FADD.FTZ R25, R25, R34 ;  /* 0x0000002219197221 */ /* 0x000fe20000010000 */
[----:B------:R-:W-:Y:S01]  /*2d30*/  FADD.FTZ R40, R40, R35 ;  /* 0x0000002328287221 */ /* 0x000fe20000010000 */
[----:B-1----:R-:W-:Y:S01]  /*2d40*/  FADD.FTZ R41, R41, R36 ;  /* 0x0000002429297221 */ /* 0x002fe20000010000 */
[----:B------:R-:W0:Y:S01]  /*2d50*/  LDS.128 R32, [R72+0xe70] ;  /* 0x000e700048207984 */ /* 0x000e220000000c00 */
        /* <DEDUP_REMOVED lines=111> */
.L_x_1435:
[----:B------:R-:W-:Y:S05]  /*3450*/  BSYNC B0 ;  /* 0x0000000000007941 */ /* 0x000fea0003800000 */
.L_x_1434:
        /* <DEDUP_REMOVED lines=20> */
.L_x_1437:
[----:B------:R-:W-:Y:S05]  /*35a0*/  BSYNC B0 ;  /* 0x0000000000007941 */ /* 0x000fea0003800000 */
.L_x_1436:
[----:B------:R-:W-:Y:S05]  /*35b0*/  @!P0 BRA `(.L_x_1438) ;  /* 0x0000001000908947 */ /* 0x000fea0003800000 */
[----:B--2---:R-:W1:Y:S01]  /*35c0*/  LDC R34, c[0x0][0x10] ;  /* 0x00000400ff227b82 */ /* 0x004e620000000800 */
        /* <DEDUP_REMOVED lines=32> */
.L_x_1440:
[----:B------:R-:W2:Y:S04]  /*37d0*/  LDG.E.STRONG.GPU R26, desc[UR14][R24.64] ;  /* 0x0000000e181a7981 */ /* 0x000ea8000c1ef900 */
[----:B--2---:R-:W-:Y:S01]  /*37e0*/  CCTL.IVALL ;  /* 0x00000000ff00798f */ /* 0x004fe20002000000 */
[----:B------:R-:W-:Y:S05]  /*37f0*/  YIELD ;  /* 0x0000000000007946 */ /* 0x000fea0003800000 */
[----:B------:R-:W-:-:S13]  /*3800*/  ISETP.NE.AND P0, PT, R26, R29, PT ;  /* 0x0000001d1a00720c */ /* 0x000fda0003f05270 */
[----:B------:R-:W-:Y:S05]  /*3810*/  @P0 BRA `(.L_x_1440) ;  /* 0xfffffffc00ec0947 */ /* 0x000fea000383ffff */
.L_x_1439:
        /* <DEDUP_REMOVED lines=17> */
.L_x_1444:
        /* <DEDUP_REMOVED lines=8> */
[----:B------:R-:W-:-:S09]  /*39b0*/  IADD3 R28, R36, 0x3, RZ ;  /* 0x00000003241c7810 */ /* 0x000fd20007ffe0ff */
[C-C-:B------:R-:W-:Y:S02]  /*39c0*/  @!P3 IMAD R27, R34.reuse, R27, R33.reuse ;  /* 0x0000001b221bb224 */ /* 0x140fe400078e0221 */
[----:B------:R-:W-:Y:S02]  /*39d0*/  @!P4 IMAD R29, R34, R29, R33 ;  /* 0x0000001d221dc224 */ /* 0x000fe400078e0221 */
[----:B--2---:R-:W-:Y:S01]  /*39e0*/  @!P6 FADD.FTZ R44, R44, R24 ;  /* 0x000000182c2ce221 */ /* 0x004fe20000010000 */
        /* <DEDUP_REMOVED lines=103> */
.L_x_1443:
[----:B------:R-:W-:-:S13]  /*4060*/  ISETP.GT.AND P3, PT, R35, 0x4, PT ;  /* 0x000000042300780c */ /* 0x000fda0003f64270 */
[----:B------:R-:W-:Y:S05]  /*4070*/  @!P3 BRA `(.L_x_1445) ;  /* 0x0000000000ecb947 */ /* 0x000fea0003800000 */
[C---:B------:R-:W-:Y:S02]  /*4080*/  IADD3 R27, R36.reuse, 0x1, RZ ;  /* 0x00000001241b7810 */ /* 0x040fe40007ffe0ff */
[C---:B------:R-:W-:Y:S02]  /*4090*/  ISETP.EQ.OR P0, PT, R36.reuse, UR16, P2 ;  /* 0x0000001024007c0c */ /* 0x040fe40009702670 */
[----:B------:R-:W-:Y:S02]  /*40a0*/  ISETP.EQ.OR P4, PT, R27, UR16, P2 ;  /* 0x000000101b007c0c */ /* 0x000fe40009782670 */
[C---:B------:R-:W-:Y:S02]  /*40b0*/  IADD3 R29, R36.reuse, 0x2, RZ ;  /* 0x00000002241d7810 */ /* 0x040fe40007ffe0ff */
[----:B------:R-:W-:Y:S02]  /*40c0*/  IADD3 R30, R36, 0x3, RZ ;  /* 0x00000003241e7810 */ /* 0x000fe40007ffe0ff */
[----:B------:R-:W-:-:S02]  /*40d0*/  ISETP.EQ.OR P6, PT, R29, UR16, P2 ;  /* 0x000000101d007c0c */ /* 0x000fc400097c2670 */
[----:B------:R-:W-:-:S03]  /*40e0*/  ISETP.EQ.OR P3, PT, R30, UR16, P2 ;  /* 0x000000101e007c0c */ /* 0x000fc60009762670 */
[--C-:B------:R-:W-:Y:S02]  /*40f0*/  @!P0 IMAD R25, R36, R34, R33.reuse ;  /* 0x0000002224198224 */ /* 0x100fe400078e0221 */
[----:B------:R-:W-:Y:S02]  /*4100*/  @!P4 IMAD R27, R34, R27, R33 ;  /* 0x0000001b221bc224 */ /* 0x000fe400078e0221 */
[----:B------:R-:W-:-:S04]  /*4110*/  @!P0 IMAD.WIDE.U32 R24, R25, 0x8, R38 ;  /* 0x0000000819188825 */ /* 0x000fc800078e0026 */
[----:B------:R-:W-:Y:S02]  /*4120*/  @!P4 IMAD.WIDE.U32 R26, R27, 0x8, R38 ;  /* 0x000000081b1ac825 */ /* 0x000fe400078e0026 */
[----:B------:R-:W2:Y:S02]  /*4130*/  @!P0 LDG.E.64 R24, desc[UR14][R24.64] ;  /* 0x0000000e18188981 */ /* 0x000ea4000c1e1b00 */
[C-C-:B------:R-:W-:Y:S02]  /*4140*/  @!P6 IMAD R29, R34.reuse, R29, R33.reuse ;  /* 0x0000001d221de224 */ /* 0x140fe400078e0221 */
[----:B------:R-:W-:Y:S01]  /*4150*/  @!P3 IMAD R31, R34, R30, R33 ;  /* 0x0000001e221fb224 */ /* 0x000fe200078e0221 */
[----:B------:R-:W3:Y:S01]  /*4160*/  @!P4 LDG.E.64 R26, desc[UR14][R26.64] ;  /* 0x0000000e1a1ac981 */ /* 0x000ee2000c1e1b00 */
[----:B------:R-:W-:-:S04]  /*4170*/  @!P6 IMAD.WIDE.U32 R28, R29, 0x8, R38 ;  /* 0x000000081d1ce825 */ /* 0x000fc800078e0026 */
[----:B------:R-:W-:Y:S02]  /*4180*/  @!P3 IMAD.WIDE.U32 R30, R31, 0x8, R38 ;  /* 0x000000081f1eb825 */ /* 0x000fe400078e0026 */
[----:B------:R-:W4:Y:S04]  /*4190*/  @!P6 LDG.E.64 R28, desc[UR14][R28.64] ;  /* 0x0000000e1c1ce981 */ /* 0x000f28000c1e1b00 */
[----:B------:R-:W5:Y:S01]  /*41a0*/  @!P3 LDG.E.64 R30, desc[UR14][R30.64] ;  /* 0x0000000e1e1eb981 */ /* 0x000f62000c1e1b00 */
[----:B------:R-:W-:-:S04]  /*41b0*/  IADD3 R36, R36, 0x4, RZ ;  /* 0x0000000424247810 */ /* 0x000fc80007ffe0ff */
[----:B------:R-:W-:Y:S01]  /*41c0*/  IADD3 R37, R36, 0x3, RZ ;  /* 0x0000000324257810 */ /* 0x000fe20007ffe0ff */
[----:B--2---:R-:W-:Y:S01]  /*41d0*/  @!P0 FADD.FTZ R44, R44, R24 ;  /* 0x000000182c2c8221 */ /* 0x004fe20000010000 */
[----:B------:R-:W-:Y:S01]  /*41e0*/  @!P0 FADD.FTZ R45, R45, R25 ;  /* 0x000000192d2d8221 */ /* 0x000fe20000010000 */
[C---:B------:R-:W-:Y:S02]  /*41f0*/  IADD3 R24, R36.reuse, 0x1, RZ ;  /* 0x0000000124187810 */ /* 0x040fe40007ffe0ff */
[----:B------:R-:W-:Y:S01]  /*4200*/  ISETP.EQ.OR P0, PT, R36, UR16, P2 ;  /* 0x0000001024007c0c */ /* 0x000fe20009702670 */
[----:B---3--:R-:W-:Y:S01]  /*4210*/  @!P4 FADD.FTZ R44, R44, R26 ;  /* 0x0000001a2c2cc221 */ /* 0x008fe20000010000 */
[----:B------:R-:W-:Y:S01]  /*4220*/  @!P4 FADD.FTZ R45, R45, R27 ;  /* 0x0000001b2d2dc221 */ /* 0x000fe20000010000 */
[----:B------:R-:W-:Y:S02]  /*4230*/  IADD3 R26, R36, 0x2, RZ ;  /* 0x00000002241a7810 */ /* 0x000fe40007ffe0ff */
[----:B------:R-:W-:Y:S01]  /*4240*/  ISETP.EQ.OR P4, PT, R24, UR16, P2 ;  /* 0x0000001018007c0c */ /* 0x000fe20009782670 */
[----:B----4-:R-:W-:Y:S01]  /*4250*/  @!P6 FADD.FTZ R44, R44, R28 ;  /* 0x0000001c2c2ce221 */ /* 0x010fe20000010000 */
[----:B------:R-:W-:Y:S01]  /*4260*/  @!P6 FADD.FTZ R45, R45, R29 ;  /* 0x0000001d2d2de221 */ /* 0x000fe20000010000 */
[----:B------:R-:W-:-:S02]  /*4270*/  ISETP.EQ.OR P6, PT, R26, UR16, P2 ;  /* 0x000000101a007c0c */ /* 0x000fc400097c2670 */
[----:B-----5:R-:W-:Y:S01]  /*4280*/  @!P3 FADD.FTZ R44, R44, R30 ;  /* 0x0000001e2c2cb221 */ /* 0x020fe20000010000 */
[----:B------:R-:W-:Y:S01]  /*4290*/  @!P3 FADD.FTZ R45, R45, R31 ;  /* 0x0000001f2d2db221 */ /* 0x000fe20000010000 */
[----:B------:R-:W-:Y:S01]  /*42a0*/  ISETP.EQ.OR P3, PT, R37, UR16, P2 ;  /* 0x0000001025007c0c */ /* 0x000fe20009762670 */
[----:B------:R-:W-:-:S05]  /*42b0*/  @!P0 IMAD R25, R34, R36, R33 ;  /* 0x0000002422198224 */ /* 0x000fca00078e0221 */
[----:B------:R-:W-:Y:S02]  /*42c0*/  @!P4 IMAD R27, R34, R24, R33 ;  /* 0x00000018221bc224 */ /* 0x000fe400078e0221 */
[----:B------:R-:W-:-:S04]  /*42d0*/  @!P0 IMAD.WIDE.U32 R24, R25, 0x8, R38 ;  /* 0x0000000819188825 */ /* 0x000fc800078e0026 */
[C---:B------:R-:W-:Y:S02]  /*42e0*/  @!P6 IMAD R29, R34.reuse, R26, R33 ;  /* 0x0000001a221de224 */ /* 0x040fe400078e0221 */
[--C-:B------:R-:W-:Y:S01]  /*42f0*/  @!P4 IMAD.WIDE.U32 R26, R27, 0x8, R38.reuse ;  /* 0x000000081b1ac825 */ /* 0x100fe200078e0026 */
[----:B------:R-:W2:Y:S03]  /*4300*/  @!P0 LDG.E.64 R24, desc[UR14][R24.64] ;  /* 0x0000000e18188981 */ /* 0x000ea6000c1e1b00 */
[----:B------:R-:W-:Y:S02]  /*4310*/  @!P6 IMAD.WIDE.U32 R28, R29, 0x8, R38 ;  /* 0x000000081d1ce825 */ /* 0x000fe400078e0026 */
[----:B------:R-:W3:Y:S02]  /*4320*/  @!P4 LDG.E.64 R26, desc[UR14][R26.64] ;  /* 0x0000000e1a1ac981 */ /* 0x000ee4000c1e1b00 */
[----:B------:R-:W-:-:S02]  /*4330*/  @!P3 IMAD R31, R34, R37, R33 ;  /* 0x00000025221fb224 */ /* 0x000fc400078e0221 */
[----:B------:R-:W4:Y:S02]  /*4340*/  @!P6 LDG.E.64 R28, desc[UR14][R28.64] ;  /* 0x0000000e1c1ce981 */ /* 0x000f24000c1e1b00 */
[----:B------:R-:W-:-:S06]  /*4350*/  @!P3 IMAD.WIDE.U32 R30, R31, 0x8, R38 ;  /* 0x000000081f1eb825 */ /* 0x000fcc00078e0026 */
[----:B------:R-:W5:Y:S01]  /*4360*/  @!P3 LDG.E.64 R30, desc[UR14][R30.64] ;  /* 0x0000000e1e1eb981 */ /* 0x000f62000c1e1b00 */
[----:B------:R-:W-:Y:S02]  /*4370*/  IADD3 R35, R35, -0x4, RZ ;  /* 0xfffffffc23237810 */ /* 0x000fe40007ffe0ff */
        /* <DEDUP_REMOVED lines=11> */
.L_x_1445:
[----:B------:R-:W-:-:S13]  /*4430*/  ISETP.NE.OR P0, PT, R35, RZ, P0 ;  /* 0x000000ff2300720c */ /* 0x000fda0000705670 */
[----:B------:R-:W-:Y:S05]  /*4440*/  @!P0 BRA `(.L_x_1441) ;  /* 0x00000000007c8947 */ /* 0x000fea0003800000 */
.L_x_1442:
        /* <DEDUP_REMOVED lines=10> */
[----:B------:R-:W2:Y:S01]  /*44f0*/  @!P4 LDG.E.64 R24, desc[UR14][R24.64] ;  /* 0x0000000e1818c981 */ /* 0x000ea2000c1e1b00 */
[----:B------:R-:W-:Y:S02]  /*4500*/  @!P3 IMAD R29, R34, R29, R33 ;  /* 0x0000001d221db224 */ /* 0x000fe400078e0221 */
[----:B------:R-:W-:-:S04]  /*4510*/  @!P6 IMAD.WIDE.U32 R26, R27, 0x8, R38 ;  /* 0x000000081b1ae825 */ /* 0x000fc800078e0026 */
[----:B------:R-:W-:Y:S02]  /*4520*/  @!P3 IMAD.WIDE.U32 R28, R29, 0x8, R38 ;  /* 0x000000081d1cb825 */ /* 0x000fe400078e0026 */
[----:B------:R-:W3:Y:S02]  /*4530*/  @!P6 LDG.E.64 R26, desc[UR14][R26.64] ;  /* 0x0000000e1a1ae981 */ /* 0x000ee4000c1e1b00 */
[----:B------:R-:W-:Y:S02]  /*4540*/  @!P0 IMAD R31, R34, R31, R33 ;  /* 0x0000001f221f8224 */ /* 0x000fe400078e0221 */
[----:B------:R-:W4:Y:S02]  /*4550*/  @!P3 LDG.E.64 R28, desc[UR14][R28.64] ;  /* 0x0000000e1c1cb981 */ /* 0x000f24000c1e1b00 */
[----:B------:R-:W-:-:S06]  /*4560*/  @!P0 IMAD.WIDE.U32 R30, R31, 0x8, R38 ;  /* 0x000000081f1e8825 */ /* 0x000fcc00078e0026 */
[----:B------:R-:W5:Y:S01]  /*4570*/  @!P0 LDG.E.64 R30, desc[UR14][R30.64] ;  /* 0x0000000e1e1e8981 */ /* 0x000f62000c1e1b00 */
[----:B------:R-:W-:Y:S02]  /*4580*/  IADD3 R35, R35, -0x4, RZ ;  /* 0xfffffffc23237810 */ /* 0x000fe40007ffe0ff */
[----:B------:R-:W-:Y:S01]  /*4590*/  IADD3 R36, R36, 0x4, RZ ;  /* 0x0000000424247810 */ /* 0x000fe20007ffe0ff */
[----:B--2---:R-:W-:Y:S01]  /*45a0*/  @!P4 FADD.FTZ R44, R44, R24 ;  /* 0x000000182c2cc221 */ /* 0x004fe20000010000 */
[----:B------:R-:W-:Y:S01]  /*45b0*/  @!P4 FADD.FTZ R45, R45, R25 ;  /* 0x000000192d2dc221 */ /* 0x000fe20000010000 */
[----:B------:R-:W-:Y:S02]  /*45c0*/  ISETP.NE.AND P4, PT, R35, RZ, PT ;  /* 0x000000ff2300720c */ /* 0x000fe40003f85270 */
[----:B---3--:R-:W-:Y:S01]  /*45d0*/  @!P6 FADD.FTZ R44, R44, R26 ;  /* 0x0000001a2c2ce221 */ /* 0x008fe20000010000 */
[----:B------:R-:W-:-:S03]  /*45e0*/  @!P6 FADD.FTZ R45, R45, R27 ;  /* 0x0000001b2d2de221 */ /* 0x000fc60000010000 */
[----:B----4-:R-:W-:Y:S01]  /*45f0*/  @!P3 FADD.FTZ R44, R44, R28 ;  /* 0x0000001c2c2cb221 */ /* 0x010fe20000010000 */
[----:B------:R-:W-:-:S03]  /*4600*/  @!P3 FADD.FTZ R45, R45, R29 ;  /* 0x0000001d2d2db221 */ /* 0x000fc60000010000 */
[----:B-----5:R-:W-:Y:S01]  /*4610*/  @!P0 FADD.FTZ R44, R44, R30 ;  /* 0x0000001e2c2c8221 */ /* 0x020fe20000010000 */
[----:B------:R-:W-:Y:S02]  /*4620*/  @!P0 FADD.FTZ R45, R45, R31 ;  /* 0x0000001f2d2d8221 */ /* 0x000fe40000010000 */
[----:B------:R-:W-:Y:S05]  /*4630*/  @P4 BRA `(.L_x_1442) ;  /* 0xfffffffc00844947 */ /* 0x000fea000383ffff */
.L_x_1441:
        /* <DEDUP_REMOVED lines=11> */
.L_x_1447:
[----:B------:R-:W-:Y:S05]  /*46f0*/  BSYNC B0 ;  /* 0x0000000000007941 */ /* 0x000fea0003800000 */
.L_x_1446:
        /* <DEDUP_REMOVED lines=16> */
.L_x_1438:
[----:B------:R-:W1:Y:S01]  /*4800*/  S2UR UR12, SR_CgaCtaId ;  /* 0x00000000000c79c3 */ /* 0x000e620000008800 */
[----:B------:R-:W-:Y:S01]  /*4810*/  UMOV UR11, 0x400 ;  /* 0x00000400000b7882 */ /* 0x000fe20000000000 */
[----:B------:R-:W-:Y:S01]  /*4820*/  ULDC.64 UR20, c[0x0][0x290] ;  /* 0x0000a40000147ab9 */ /* 0x000fe20000000a00 */
[----:B------:R-:W-:Y:S02]  /*4830*/  SHF.R.S32.HI R33, RZ, 0x1f, R68 ;  /* 0x0000001fff217819 */ /* 0x000fe40000011444 */
[----:B------:R-:W-:Y:S02]  /*4840*/  SHF.R.S32.HI R32, RZ, 0x1f, R67 ;  /* 0x0000001fff207819 */ /* 0x000fe40000011443 */
[----:B------:R-:W-:Y:S02]  /*4850*/  ISETP.GE.U32.AND P0, PT, R68, UR20, PT ;  /* 0x0000001444007c0c */ /* 0x000fe4000bf06070 */
[----:B------:R-:W-:Y:S02]  /*4860*/  SHF.R.S32.HI R28, RZ, 0x1f, R66 ;  /* 0x0000001fff1c7819 */ /* 0x000fe40000011442 */
[----:B------:R-:W-:-:S02]  /*4870*/  ISETP.GE.AND.EX P0, PT, R33, UR21, PT, P0 ;  /* 0x0000001521007c0c */ /* 0x000fc4000bf06300 */
[----:B------:R-:W-:Y:S02]  /*4880*/  SHF.R.S32.HI R29, RZ, 0x1f, R65 ;  /* 0x0000001fff1d7819 */ /* 0x000fe40000011441 */
[----:B------:R-:W-:Y:S01]  /*4890*/  ISETP.GT.U32.OR P0, PT, R70, 0x29f, P0 ;  /* 0x0000029f4600780c */ /* 0x000fe20000704470 */
[----:B-1----:R-:W-:-:S09]  /*48a0*/  ULEA UR11, UR12, UR11, 0x18 ;  /* 0x0000000b0c0b7291 */ /* 0x002fd2000f8ec03f */
[----:B------:R-:W-:Y:S01]  /*48b0*/  @!P2 STS.64 [UR11+0xc8], R44 ;  /* 0x0000c82cff00a988 */ /* 0x000fe20008000a0b */
[----:B------:R-:W-:Y:S01]  /*48c0*/  BAR.SYNC.DEFER_BLOCKING 0x0 ;  /* 0x0000000000007b1d */ /* 0x000fe20000010000 */
[----:B------:R-:W-:-:S04]  /*48d0*/  ISETP.GE.U32.AND P2, PT, R67, UR20, PT ;  /* 0x0000001443007c0c */ /* 0x000fc8000bf46070 */
[----:B------:R-:W-:-:S04]  /*48e0*/  ISETP.GE.AND.EX P2, PT, R32, UR21, PT, P2 ;  /* 0x0000001520007c0c */ /* 0x000fc8000bf46320 */
[----:B------:R-:W-:Y:S01]  /*48f0*/  ISETP.GT.U32.OR P2, PT, R70, 0x29f, P2 ;  /* 0x0000029f4600780c */ /* 0x000fe20001744470 */
[----:B0-2---:R-:W0:Y:S01]  /*4900*/  LDS.64 R24, [UR11+0xc8] ;  /* 0x0000c80bff187984 */ /* 0x005e220008000a00 */
        /* <DEDUP_REMOVED lines=22> */
.L_x_1448:
        /* <DEDUP_REMOVED lines=14> */
[----:B------:R-:W-:Y:S01]  /*4b50*/  FMUL.FTZ R8, R8, UR13 ;  /* 0x0000000d08087c20 */ /* 0x000fe20008410000 */
[----:B------:R-:W-:Y:S01]  /*4b60*/  IADD3 R27, R25, R27, RZ ;  /* 0x0000001b191b7210 */ /* 0x000fe20007ffe0ff */
[----:B------:R-:W-:-:S03]  /*4b70*/  FMUL.FTZ R9, R9, UR13 ;  /* 0x0000000d09097c20 */ /* 0x000fc60008410000 */
[----:B------:R-:W-:-:S05]  /*4b80*/  LEA.HI.X R27, R24, UR19, R27, 0x2, P3 ;  /* 0x00000013181b7c11 */ /* 0x000fca00098f141b */
[----:B------:R0:W-:Y:S02]  /*4b90*/  STG.E.64 desc[UR14][R26.64], R8 ;  /* 0x000000081a007986 */ /* 0x0001e4000c101b0e */
.L_x_1450:
[----:B------:R-:W-:Y:S05]  /*4ba0*/  BSYNC B0 ;  /* 0x0000000000007941 */ /* 0x000fea0003800000 */
.L_x_1449:
[----:B------:R-:W-:Y:S05]  /*4bb0*/  @!P5 BRA `(.L_x_1451) ;  /* 0x000000000048d947 */ /* 0x000fea0003800000 */
        /* <DEDUP_REMOVED lines=18> */
.L_x_1451:
[----:B------:R-:W-:Y:S04]  /*4ce0*/  BSSY B0, `(.L_x_1452) ;  /* 0x0000013000007945 */ /* 0x000fe80003800000 */
[----:B------:R-:W-:Y:S05]  /*4cf0*/  @P0 BRA `(.L_x_1453) ;  /* 0x0000000000440947 */ /* 0x000fea0003800000 */
        /* <DEDUP_REMOVED lines=17> */
.L_x_1453:
[----:B------:R-:W-:Y:S05]  /*4e10*/  BSYNC B0 ;  /* 0x0000000000007941 */ /* 0x000fea0003800000 */
.L_x_1452:
[----:B------:R-:W-:Y:S05]  /*4e20*/  @!P5 BRA `(.L_x_1454) ;  /* 0x000000000048d947 */ /* 0x000fea0003800000 */
[----:B-1----:R-:W-:Y:S01]  /*4e30*/  FFMA.FTZ R4, R55, R20, R22 ;  /* 0x0000001437047223 */ /* 0x002fe20000010016 */
        /* <DEDUP_REMOVED lines=17> */
.L_x_1454:
        /* <DEDUP_REMOVED lines=8> */
[C---:B0-----:R-:W-:Y:S02]  /*4fd0*/  IMAD R9, R67.reuse, UR19, R32 ;  /* 0x0000001343097c24 */ /* 0x041fe4000f8e0220 */
        /* <DEDUP_REMOVED lines=10> */
.L_x_1456:
[----:B------:R-:W-:Y:S05]  /*5080*/  BSYNC B0 ;  /* 0x0000000000007941 */ /* 0x000fea0003800000 */
.L_x_1455:
[----:B-1----:R-:W-:Y:S02]  /*5090*/  SHF.R.S32.HI R24, RZ, 0x1f, R64 ;  /* 0x0000001fff187819 */ /* 0x002fe40000011440 */
[----:B0-2---:R-:W-:Y:S02]  /*50a0*/  SHF.R.S32.HI R9, RZ, 0x1f, R63 ;  /* 0x0000001fff097819 */ /* 0x005fe4000001143f */
[----:B------:R-:W-:Y:S02]  /*50b0*/  SHF.R.S32.HI R8, RZ, 0x1f, R62 ;  /* 0x0000001fff087819 */ /* 0x000fe4000001143e */
[----:B------:R-:W-:Y:S02]  /*50c0*/  ISETP.GE.U32.AND P6, PT, R66, UR20, PT ;  /* 0x0000001442007c0c */ /* 0x000fe4000bfc6070 */
[----:B------:R-:W-:Y:S02]  /*50d0*/  ISETP.GE.U32.AND P0, PT, R65, UR20, PT ;  /* 0x0000001441007c0c */ /* 0x000fe4000bf06070 */
[----:B------:R-:W-:-:S02]  /*50e0*/  ISETP.GE.U32.AND P2, PT, R64, UR20, PT ;  /* 0x0000001440007c0c */ /* 0x000fc4000bf46070 */
[----:B------:R-:W-:Y:S02]  /*50f0*/  ISETP.GE.U32.AND P3, PT, R63, UR20, PT ;  /* 0x000000143f007c0c */ /* 0x000fe4000bf66070 */
[----:B------:R-:W-:Y:S02]  /*5100*/  ISETP.GE.U32.AND P4, PT, R62, UR20, PT ;  /* 0x000000143e007c0c */ /* 0x000fe4000bf86070 */
[----:B------:R-:W-:Y:S02]  /*5110*/  ISETP.GE.AND.EX P6, PT, R28, UR21, PT, P6 ;  /* 0x000000151c007c0c */ /* 0x000fe4000bfc6360 */
[----:B------:R-:W-:Y:S02]  /*5120*/  ISETP.GE.AND.EX P0, PT, R29, UR21, PT, P0 ;  /* 0x000000151d007c0c */ /* 0x000fe4000bf06300 */
[----:B------:R-:W-:Y:S02]  /*5130*/  ISETP.GE.AND.EX P2, PT, R24, UR21, PT, P2 ;  /* 0x0000001518007c0c */ /* 0x000fe4000bf46320 */
[----:B------:R-:W-:-:S02]  /*5140*/  ISETP.GE.AND.EX P3, PT, R9, UR21, PT, P3 ;  /* 0x0000001509007c0c */ /* 0x000fc4000bf66330 */
[----:B------:R-:W-:Y:S02]  /*5150*/  ISETP.GE.AND.EX P4, PT, R8, UR21, PT, P4 ;  /* 0x0000001508007c0c */ /* 0x000fe4000bf86340 */
[C---:B------:R-:W-:Y:S02]  /*5160*/  ISETP.GT.U32.OR P6, PT, R70.reuse, 0x29f, P6 ;  /* 0x0000029f4600780c */ /* 0x040fe400037c4470 */
[C---:B------:R-:W-:Y:S02]  /*5170*/  ISETP.GT.U32.OR P0, PT, R70.reuse, 0x29f, P0 ;  /* 0x0000029f4600780c */ /* 0x040fe40000704470 */
[C---:B------:R-:W-:Y:S02]  /*5180*/  ISETP.GT.U32.OR P2, PT, R70.reuse, 0x29f, P2 ;  /* 0x0000029f4600780c */ /* 0x040fe40001744470 */
        /* <DEDUP_REMOVED lines=21> */
.L_x_1457:
[----:B------:R-:W-:Y:S04]  /*52e0*/  BSSY B0, `(.L_x_1458) ;  /* 0x0000013000007945 */ /* 0x000fe80003800000 */
[----:B------:R-:W-:Y:S05]  /*52f0*/  @P6 BRA `(.L_x_1459) ;  /* 0x0000000000446947 */ /* 0x000fea0003800000 */
        /* <DEDUP_REMOVED lines=17> */
.L_x_1459:
[----:B------:R-:W-:Y:S05]  /*5410*/  BSYNC B0 ;  /* 0x0000000000007941 */ /* 0x000fea0003800000 */
.L_x_1458:
        /* <DEDUP_REMOVED lines=19> */
.L_x_1460:
[----:B------:R-:W-:Y:S04]  /*5550*/  BSSY B0, `(.L_x_1461) ;  /* 0x0000013000007945 */ /* 0x000fe80003800000 */
[----:B------:R-:W-:Y:S05]  /*5560*/  @P0 BRA `(.L_x_1462) ;  /* 0x0000000000440947 */ /* 0x000fea0003800000 */
[----:B------:R-:W-:Y:S01]  /*5570*/  ULDC.64 UR18, c[0x0][0x288] ;  /* 0x0000a20000127ab9 */ /* 0x000fe20000000a00 */
[----:B------:R-:W-:Y:S01]  /*5580*/  MOV R4, R74 ;  /* 0x0000004a00047202 */ /* 0x000fe20000000f00 */
[----:B0-----:R-:W-:Y:S01]  /*5590*/  IMAD R6, R29, UR18, RZ ;  /* 0x000000121d067c24 */ /* 0x001fe2000f8e02ff */
        /* <DEDUP_REMOVED lines=14> */
.L_x_1462:
[----:B------:R-:W-:Y:S05]  /*5680*/  BSYNC B0 ;  /* 0x0000000000007941 */ /* 0x000fea0003800000 */
.L_x_1461:
[----:B------:R-:W-:Y:S05]  /*5690*/  @!P5 BRA `(.L_x_1463) ;  /* 0x000000000048d947 */ /* 0x000fea0003800000 */
[----:B------:R-:W-:Y:S01]  /*56a0*/  FFMA.FTZ R4, R49, R20, R22 ;  /* 0x0000001431047223 */ /* 0x000fe20000010016 */
[----:B------:R-:W-:-:S03]  /*56b0*/  FFMA.FTZ R5, R46, R21, R23 ;  /* 0x000000152e057223 */ /* 0x000fc60000010017 */
[----:B01----:R-:W-:Y:S01]  /*56c0*/  FMUL.FTZ R6, R4, -1.4426950216293334961 ;  /* 0xbfb8aa3b04067820 */ /* 0x003fe20000410000 */
        /* <DEDUP_REMOVED lines=15> */
.L_x_1463:
[----:B------:R-:W-:Y:S04]  /*57c0*/  BSSY B0, `(.L_x_1464) ;  /* 0x0000013000007945 */ /* 0x000fe80003800000 */
[----:B------:R-:W-:Y:S05]  /*57d0*/  @P2 BRA `(.L_x_1465) ;  /* 0x0000000000442947 */ /* 0x000fea0003800000 */
[----:B------:R-:W-:Y:S01]  /*57e0*/  ULDC.64 UR18, c[0x0][0x288] ;  /* 0x0000a20000127ab9 */ /* 0x000fe20000000a00 */
[----:B------:R-:W-:Y:S01]  /*57f0*/  MOV R4, R74 ;  /* 0x0000004a00047202 */ /* 0x000fe20000000f00 */
[----:B01----:R-:W-:Y:S01]  /*5800*/  IMAD R7, R24, UR18, RZ ;  /* 0x0000001218077c24 */ /* 0x003fe2000f8e02ff */
        /* <DEDUP_REMOVED lines=14> */
.L_x_1465:
[----:B------:R-:W-:Y:S05]  /*58f0*/  BSYNC B0 ;  /* 0x0000000000007941 */ /* 0x000fea0003800000 */
.L_x_1464:
[----:B------:R-:W-:Y:S05]  /*5900*/  @!P5 BRA `(.L_x_1466) ;  /* 0x000000000048d947 */ /* 0x000fea0003800000 */
[----:B------:R-:W-:Y:S01]  /*5910*/  FFMA.FTZ R4, R47, R20, R22 ;  /* 0x000000142f047223 */ /* 0x000fe20000010016 */
[----:B------:R-:W-:-:S03]  /*5920*/  FFMA.FTZ R5, R0, R21, R23 ;  /* 0x0000001500057223 */ /* 0x000fc60000010017 */
[----:B012---:R-:W-:Y:S01]  /*5930*/  FMUL.FTZ R6, R4, -1.4426950216293334961 ;  /* 0xbfb8aa3b04067820 */ /* 0x007fe20000410000 */
        /* <DEDUP_REMOVED lines=15> */
.L_x_1466:
[----:B------:R-:W-:Y:S04]  /*5a30*/  BSSY B0, `(.L_x_1467) ;  /* 0x0000013000007945 */ /* 0x000fe80003800000 */
[----:B------:R-:W-:Y:S05]  /*5a40*/  @P3 BRA `(.L_x_1468) ;  /* 0x0000000000443947 */ /* 0x000fea0003800000 */
[----:B------:R-:W-:Y:S01]  /*5a50*/  ULDC.64 UR18, c[0x0][0x288] ;  /* 0x0000a20000127ab9 */ /* 0x000fe20000000a00 */
[----:B------:R-:W-:Y:S01]  /*5a60*/  MOV R4, R74 ;  /* 0x0000004a00047202 */ /* 0x000fe20000000f00 */
[----:B012---:R-:W-:Y:S01]  /*5a70*/  IMAD R10, R9, UR18, RZ ;  /* 0x00000012090a7c24 */ /* 0x007fe2000f8e02ff */
[----:B------:R-:W-:Y:S01]  /*5a80*/  MOV R5, R77 ;  /* 0x0000004d00057202 */ /* 0x000fe20000000f00 */
[-CC-:B------:R-:W-:Y:S01]  /*5a90*/  FFMA.FTZ R47, R47, R30.reuse, R31.reuse ;  /* 0x0000001e2f2f7223 */ /* 0x180fe2000001001f */
[----:B------:R-:W-:Y:S01]  /*5aa0*/  FFMA.FTZ R0, R0, R30, R31 ;  /* 0x0000001e00007223 */ /* 0x000fe2000001001f */
[----:B------:R-:W-:-:S04]  /*5ab0*/  IMAD.WIDE.U32 R6, R63, UR18, R4 ;  /* 0x000000123f067c25 */ /* 0x000fc8000f8e0004 */
[----:B------:R-:W-:Y:S01]  /*5ac0*/  FFMA.FTZ R47, R20, R16, -R47 ;  /* 0x00000010142f7223 */ /* 0x000fe2000001082f */
[----:B------:R-:W-:Y:S01]  /*5ad0*/  FFMA.FTZ R0, R21, R17, -R0 ;  /* 0x0000001115007223 */ /* 0x000fe20000010800 */
[----:B------:R-:W-:Y:S01]  /*5ae0*/  IMAD R5, R63, UR19, R10 ;  /* 0x000000133f057c24 */ /* 0x000fe2000f8e020a */
[----:B------:R-:W-:Y:S01]  /*5af0*/  ULDC.64 UR18, c[0x0][0x210] ;  /* 0x0000840000127ab9 */ /* 0x000fe20000000a00 */
[----:B------:R-:W-:Y:S01]  /*5b00*/  FMUL.FTZ R10, R47, UR13 ;  /* 0x0000000d2f0a7c20 */ /* 0x000fe20008410000 */
[----:B------:R-:W-:Y:S01]  /*5b10*/  LEA R4, P0, R6, UR18, 0x2 ;  /* 0x0000001206047c11 */ /* 0x000fe2000f8010ff */
[----:B------:R-:W-:Y:S01]  /*5b20*/  FMUL.FTZ R11, R0, UR13 ;  /* 0x0000000d000b7c20 */ /* 0x000fe20008410000 */
[----:B------:R-:W-:-:S04]  /*5b30*/  IADD3 R5, R7, R5, RZ ;  /* 0x0000000507057210 */ /* 0x000fc80007ffe0ff */
[----:B------:R-:W-:-:S05]  /*5b40*/  LEA.HI.X R5, R6, UR19, R5, 0x2, P0 ;  /* 0x0000001306057c11 */ /* 0x000fca00080f1405 */
[----:B------:R3:W-:Y:S02]  /*5b50*/  STG.E.64 desc[UR14][R4.64], R10 ;  /* 0x0000000a04007986 */ /* 0x0007e4000c101b0e */
.L_x_1468:
[----:B------:R-:W-:Y:S05]  /*5b60*/  BSYNC B0 ;  /* 0x0000000000007941 */ /* 0x000fea0003800000 */
.L_x_1467:
[----:B------:R-:W-:Y:S05]  /*5b70*/  @!P5 BRA `(.L_x_1469) ;  /* 0x000000000048d947 */ /* 0x000fea0003800000 */
[----:B------:R-:W-:Y:S01]  /*5b80*/  FFMA.FTZ R22, R3, R20, R22 ;  /* 0x0000001403167223 */ /* 0x000fe20000010016 */
[----:B------:R-:W-:-:S03]  /*5b90*/  FFMA.FTZ R23, R2, R21, R23 ;  /* 0x0000001502177223 */ /* 0x000fc60000010017 */
[----:B------:R-:W-:Y:S01]  /*5ba0*/  FMUL.FTZ R0, R22, -1.4426950216293334961 ;  /* 0xbfb8aa3b16007820 */ /* 0x000fe20000410000 */
[----:B012---:R-:W-:-:S05]  /*5bb0*/  FMUL.FTZ R6, R23, -1.4426950216293334961 ;  /* 0xbfb8aa3b17067820 */ /* 0x007fca0000410000 */
[----:B------:R-:W3:Y:S08]  /*5bc0*/  MUFU.EX2 R0, R0 ;  /* 0x0000000000007308 */ /* 0x000ef00000000800 */
[----:B------:R-:W0:Y:S01]  /*5bd0*/  MUFU.EX2 R6, R6 ;  /* 0x0000000600067308 */ /* 0x000e220000000800 */
[----:B---3--:R-:W-:-:S07]  /*5be0*/  FADD.FTZ R4, R0, 1 ;  /* 0x3f80000000047421 */ /* 0x008fce0000010000 */
        /* <DEDUP_REMOVED lines=11> */
.L_x_1469:
[----:B------:R-:W-:Y:S04]  /*5ca0*/  BSSY B0, `(.L_x_1470) ;  /* 0x0000012000007945 */ /* 0x000fe80003800000 */
[----:B------:R-:W-:Y:S05]  /*5cb0*/  @P4 BRA `(.L_x_1471) ;  /* 0x0000000000404947 */ /* 0x000fea0003800000 */
[----:B------:R-:W-:Y:S01]  /*5cc0*/  ULDC.64 UR18, c[0x0][0x288] ;  /* 0x0000a20000127ab9 */ /* 0x000fe20000000a00 */
[----:B------:R-:W-:Y:S01]  /*5cd0*/  MOV R75, R77 ;  /* 0x0000004d004b7202 */ /* 0x000fe20000000f00 */
[----:B---3--:R-:W-:Y:S02]  /*5ce0*/  IMAD R5, R8, UR18, RZ ;  /* 0x0000001208057c24 */ /* 0x008fe4000f8e02ff */
        /* <DEDUP_REMOVED lines=8> */
[----:B------:R-:W-:Y:S02]  /*5d70*/  LEA R2, P0, R74, UR18, 0x2 ;  /* 0x000000124a027c11 */ /* 0x000fe4000f8010ff */
[----:B------:R-:W-:-:S04]  /*5d80*/  IADD3 R5, R75, R5, RZ ;  /* 0x000000054b057210 */ /* 0x000fc80007ffe0ff */
[----:B------:R-:W-:Y:S01]  /*5d90*/  LEA.HI.X R3, R74, UR19, R5, 0x2, P0 ;  /* 0x000000134a037c11 */ /* 0x000fe200080f1405 */
[----:B------:R-:W-:-:S05]  /*5da0*/  FMUL.FTZ R5, R30, UR13 ;  /* 0x0000000d1e057c20 */ /* 0x000fca0008410000 */
[----:B------:R4:W-:Y:S02]  /*5db0*/  STG.E.64 desc[UR14][R2.64], R4 ;  /* 0x0000000402007986 */ /* 0x0009e4000c101b0e */
.L_x_1471:
[----:B------:R-:W-:Y:S05]  /*5dc0*/  BSYNC B0 ;  /* 0x0000000000007941 */ /* 0x000fea0003800000 */
.L_x_1470:
[----:B------:R-:W-:Y:S01]  /*5dd0*/  ULDC UR11, c[0x0][0x10] ;  /* 0x00000400000b7ab9 */ /* 0x000fe20000000800 */
[----:B------:R-:W-:Y:S02]  /*5de0*/  UIADD3 UR4, UR4, 0x1, URZ ;  /* 0x0000000104047890 */ /* 0x000fe4000fffe03f */
[----:B------:R-:W-:-:S04]  /*5df0*/  UIADD3 UR6, UR11, UR6, URZ ;  /* 0x000000060b067290 */ /* 0x000fc8000fffe03f */
[----:B------:R-:W-:-:S06]  /*5e00*/  UISETP.GE.AND UP0, UPT, UR6, UR5, UPT ;  /* 0x000000050600728c */ /* 0x000fcc000bf06270 */
[----:B------:R-:W-:-:S13]  /*5e10*/  PLOP3.LUT P0, PT, PT, PT, UP0, 0x80, 0x0 ;  /* 0x000000000000781c */ /* 0x000fda0003f0f008 */
[----:B------:R-:W-:Y:S05]  /*5e20*/  @!P0 BRA `(.L_x_1472) ;  /* 0xffffffa400508947 */ /* 0x000fea000383ffff */
.L_x_1421:
[----:B---34-:R-:W3:Y:S01]  /*5e30*/  LDC R4, c[0x0][0xc] ;  /* 0x00000300ff047b82 */ /* 0x018ee20000000800 */
[----:B------:R-:W-:Y:S01]  /*5e40*/  ISETP.NE.AND P1, PT, R70, RZ, PT ;  /* 0x000000ff4600720c */ /* 0x000fe20003f25270 */
[----:B------:R-:W-:Y:S06]  /*5e50*/  BSSY B0, `(.L_x_1473) ;  /* 0x0000011000007945 */ /* 0x000fec0003800000 */
[----:B012---:R-:W0:Y:S08]  /*5e60*/  LDC R7, c[0x0][0x10] ;  /* 0x00000400ff077b82 */ /* 0x007e300000000800 */
[----:B------:R-:W1:Y:S01]  /*5e70*/  LDC.64 R2, c[0x0][0x258] ;  /* 0x00009600ff027b82 */ /* 0x000e620000000a00 */
[----:B---3--:R-:W-:-:S02]  /*5e80*/  ISETP.NE.AND P0, PT, R4, 0x1, PT ;  /* 0x000000010400780c */ /* 0x008fc40003f05270 */
[----:B0-----:R-:W-:-:S04]  /*5e90*/  SHF.L.U32 R0, R7, 0x1, RZ ;  /* 0x0000000107007819 */ /* 0x001fc800000006ff */
[----:B------:R-:W-:-:S05]  /*5ea0*/  SEL R5, R0, RZ, P0 ;  /* 0x000000ff00057207 */ /* 0x000fca0000000000 */
[----:B-1----:R-:W-:Y:S01]  /*5eb0*/  IMAD.WIDE.U32 R2, R5, 0x4, R2 ;  /* 0x0000000405027825 */ /* 0x002fe200078e0002 */
        /* <DEDUP_REMOVED lines=10> */
.L_x_1474:
[----:B------:R-:W-:Y:S05]  /*5f60*/  BSYNC B0 ;  /* 0x0000000000007941 */ /* 0x000fea0003800000 */
.L_x_1473:
        /* <DEDUP_REMOVED lines=11> */
.L_x_1476:
[----:B------:R-:W2:Y:S04]  /*6020*/  LDG.E.STRONG.GPU R5, desc[UR14][R2.64] ;  /* 0x0000000e02057981 */ /* 0x000ea8000c1ef900 */
[----:B--2---:R-:W-:Y:S01]  /*6030*/  CCTL.IVALL ;  /* 0x00000000ff00798f */ /* 0x004fe20002000000 */
[----:B------:R-:W-:Y:S05]  /*6040*/  YIELD ;  /* 0x0000000000007946 */ /* 0x000fea0003800000 */
[----:B------:R-:W-:-:S13]  /*6050*/  ISETP.NE.AND P0, PT, R5, R0, PT ;  /* 0x000000000500720c */ /* 0x000fda0003f05270 */
[----:B------:R-:W-:Y:S05]  /*6060*/  @P0 BRA `(.L_x_1476) ;  /* 0xfffffffc00ec0947 */ /* 0x000fea000383ffff */
.L_x_1475:
        /* <DEDUP_REMOVED lines=24> */
.L_x_1477:
        /* <DEDUP_REMOVED lines=23> */
.L_x_1478:
        /* <DEDUP_REMOVED lines=10> */
.L_x_3250:


//--------------------- .text._Z35group_norm_nhwc_bwd_one_pass_kernelI11Fp32IOFp32WLi512ELi42ELi672EEv26Group_norm_nhwc_bwd_params --------------------------
	.section	.text._Z35group_norm_nhwc_bwd_one_pass_kernelI11Fp32IOFp32WLi512ELi42ELi672EEv26Group_norm_nhwc_bwd_params,"ax",@progbits
	.align	128
        .global         _Z35group_norm_nhwc_bwd_one_pass_kernelI11Fp32IOFp32WLi512ELi42ELi672EEv26Group_norm_nhwc_bwd_params
        .type           _Z35group_norm_nhwc_bwd_one_pass_kernelI11Fp32IOFp32WLi512ELi42ELi672EEv26Group_norm_nhwc_bwd_params,@function
        .size           _Z35group_norm_nhwc_bwd_one_pass_kernelI11Fp32IOFp32WLi512ELi42ELi672EEv26Group_norm_nhwc_bwd_params,(.L_x_3251 - _Z35group_norm_nhwc_bwd_one_pass_kernelI11Fp32IOFp32WLi512ELi42ELi672EEv26Group_norm_nhwc_bwd_params)
        .other          _Z35group_norm_nhwc_bwd_one_pass_kernelI11Fp32IOFp32WLi512ELi42ELi672EEv26Group_norm_nhwc_bwd_params,@"STO_CUDA_ENTRY STV_DEFAULT"
_Z35group_norm_nhwc_bwd_one_pass_kernelI11Fp32IOFp32WLi512ELi42ELi672EEv26Group_norm_nhwc_bwd_params:
.text._Z35group_norm_nhwc_bwd_one_pass_kernelI11Fp32IOFp32WLi512ELi42ELi672EEv26Group_norm_nhwc_bwd_params:
        /* <DEDUP_REMOVED lines=17> */
[----:B------:R-:W-:Y:S01]  /*0110*/  SHF.R.S32.HI R5, RZ, 0x1f, R0 ;  /* 0x0000001fff057819 */ /* 0x000fe20000011400 */
[----:B------:R-:W-:Y:S01]  /*0120*/  ULDC.64 UR10, c[0x0][0x288] ;  /* 0x0000a200000a7ab9 */ /* 0x000fe20000000a00 */
[----:B------:R-:W-:Y:S01]  /*0130*/  ULDC.64 UR14, c[0x0][0x290] ;  /* 0x0000a400000e7ab9 */ /* 0x000fe20000000a00 */
[----:B------:R-:W-:Y:S01]  /*0140*/  UIMAD.WIDE.U32 UR4, UR10, 0x3, URZ ;  /* 0x000000030a0478a5 */ /* 0x000fe2000f8e003f */
[----:B------:R-:W-:Y:S01]  /*0150*/  LEA.HI R5, R5, R0, RZ, 0x5 ;  /* 0x0000000005057211 */ /* 0x000fe200078f28ff */
[----:B------:R-:W0:Y:S01]  /*0160*/  LDC R4, c[0x0][0x2ac] ;  /* 0x0000ab00ff047b82 */ /* 0x000e220000000800 */
[----:B------:R-:W-:Y:S02]  /*0170*/  UIMAD UR12, UR11, 0x3, URZ ;  /* 0x000000030b0c78a4 */ /* 0x000fe4000f8e023f */
[----:B------:R-:W-:Y:S01]  /*0180*/  SHF.R.S32.HI R5, RZ, 0x5, R5 ;  /* 0x00000005ff057819 */ /* 0x000fe20000011405 */
[----:B------:R-:W-:-:S02]  /*0190*/  ULEA.HI UR9, UP0, UR11, UR10, URZ, 0x1 ;  /* 0x0000000a0b097291 */ /* 0x000fc4000f81083f */
[----:B------:R-:W-:Y:S02]  /*01a0*/  UIADD3 UR12, UR5, UR12, URZ ;  /* 0x0000000c050c7290 */ /* 0x000fe4000fffe03f */
[----:B------:R-:W1:Y:S01]  /*01b0*/  S2UR UR7, SR_CgaCtaId ;  /* 0x00000000000779c3 */ /* 0x000e620000008800 */
[----:B------:R-:W-:Y:S02]  /*01c0*/  UIADD3.X UR11, URZ, UR11, URZ, UP0, !UPT ;  /* 0x0000000b3f0b7290 */ /* 0x000fe400087fe43f */
[----:B------:R-:W-:Y:S02]  /*01d0*/  ULEA.HI UR10, UP0, UR12, UR4, URZ, 0x1 ;  /* 0x000000040c0a7291 */ /* 0x000fe4000f81083f */
[----:B------:R-:W-:Y:S02]  /*01e0*/  USHF.R.S64 UR9, UR9, 0x1, UR11 ;  /* 0x0000000109097899 */ /* 0x000fe4000800100b */
[----:B------:R-:W-:Y:S02]  /*01f0*/  UIADD3.X UR12, URZ, UR12, URZ, UP0, !UPT ;  /* 0x0000000c3f0c7290 */ /* 0x000fe400087fe43f */
[----:B------:R-:W-:-:S02]  /*0200*/  USHF.R.S32.HI UR11, URZ, 0x1, UR11 ;  /* 0x000000013f0b7899 */ /* 0x000fc4000801140b */
[----:B------:R-:W-:Y:S02]  /*0210*/  USHF.R.S64 UR10, UR10, 0x1, UR12 ;  /* 0x000000010a0a7899 */ /* 0x000fe4000800100c */
[----:B------:R-:W-:Y:S02]  /*0220*/  USHF.R.S32.HI UR12, URZ, 0x1, UR12 ;  /* 0x000000013f0c7899 */ /* 0x000fe4000801140c */
[----:B------:R-:W-:Y:S01]  /*0230*/  USHF.L.U64.HI UR11, UR9, 0x2, UR11 ;  /* 0x00000002090b7899 */ /* 0x000fe2000801020b */
[----:B0-----:R-:W-:Y:S01]  /*0240*/  IMAD R2, R4, UR24, R3 ;  /* 0x0000001804027c24 */ /* 0x001fe2000f8e0203 */
[----:B------:R-:W-:Y:S01]  /*0250*/  USHF.L.U64.HI UR12, UR10, 0x2, UR12 ;  /* 0x000000020a0c7899 */ /* 0x000fe2000801020c */
[----:B------:R-:W-:Y:S01]  /*0260*/  IMAD R3, R3, -0x15, R0 ;  /* 0xffffffeb03037824 */ /* 0x000fe200078e0200 */
[----:B------:R-:W-:Y:S01]  /*0270*/  ULDC.U8 UR25, c[0x0][0x2a4] ;  /* 0x0000a90000197ab9 */ /* 0x000fe20000000000 */
[----:B------:R-:W-:Y:S01]  /*0280*/  UMOV UR4, URZ ;  /* 0x0000003f00047c82 */ /* 0x000fe20008000000 */
[----:B------:R-:W-:-:S02]  /*0290*/  ISETP.GE.U32.AND P1, PT, R2, UR14, PT ;  /* 0x0000000e02007c0c */ /* 0x000fc4000bf26070 */
[----:B------:R-:W-:Y:S01]  /*02a0*/  SHF.L.U32 R3, R3, 0x1, RZ ;  /* 0x0000000103037819 */ /* 0x000fe200000006ff */
[----:B-1----:R-:W-:Y:S01]  /*02b0*/  ULEA UR6, UR7, UR6, 0x18 ;  /* 0x0000000607067291 */ /* 0x002fe2000f8ec03f */
[----:B------:R-:W-:Y:S02]  /*02c0*/  SHF.R.S32.HI R4, RZ, 0x1f, R2 ;  /* 0x0000001fff047819 */ /* 0x000fe40000011402 */
[----:B------:R-:W-:Y:S01]  /*02d0*/  IADD3 R6, R2, 0x80, RZ ;  /* 0x0000008002067810 */ /* 0x000fe20007ffe0ff */
[----:B------:R0:W-:Y:S01]  /*02e0*/  STL [R1+0x40], R3 ;  /* 0x0000400301007387 */ /* 0x0001e20000100800 */
[----:B------:R-:W-:Y:S02]  /*02f0*/  ISETP.GE.AND.EX P1, PT, R4, UR15, PT, P1 ;  /* 0x0000000f04007c0c */ /* 0x000fe4000bf26310 */
[----:B------:R-:W-:Y:S02]  /*0300*/  IADD3 R4, R2, 0x40, RZ ;  /* 0x0000004002047810 */ /* 0x000fe40007ffe0ff */
[----:B------:R-:W-:-:S02]  /*0310*/  ISETP.LT.U32.AND P1, PT, R0, 0x2a0, !P1 ;  /* 0x000002a00000780c */ /* 0x000fc40004f21070 */
[C---:B------:R-:W-:Y:S02]  /*0320*/  IADD3 R4, R2.reuse, 0xa0, RZ ;  /* 0x000000a002047810 */ /* 0x040fe40007ffe0ff */
[C---:B0-----:R-:W-:Y:S02]  /*0330*/  IADD3 R3, R2.reuse, 0x20, RZ ;  /* 0x0000002002037810 */ /* 0x041fe40007ffe0ff */
[----:B------:R-:W-:Y:S02]  /*0340*/  IADD3 R3, R2, 0x60, RZ ;  /* 0x0000006002037810 */ /* 0x000fe40007ffe0ff */
[----:B------:R-:W-:-:S05]  /*0350*/  LEA R3, R5, UR6, 0x3 ;  /* 0x0000000605037c11 */ /* 0x000fca000f8e18ff */
[----:B------:R0:W-:Y:S02]  /*0360*/  STL [R1+0x44], R3 ;  /* 0x0000440301007387 */ /* 0x0001e40000100800 */
.L_x_1562:
[----:B--2---:R-:W2:Y:S01]  /*0370*/  LDL R7, [R1+0x40] ;  /* 0x0000400001077983 */ /* 0x004ea20000100800 */
[----:B------:R-:W-:Y:S01]  /*0380*/  ULDC UR14, c[0x0][0x2a0] ;  /* 0x0000a800000e7ab9 */ /* 0x000fe20000000800 */
[----:B----4-:R-:W-:Y:S01]  /*0390*/  IABS R5, UR8 ;  /* 0x0000000800057c13 */ /* 0x010fe20008000000 */
[----:B------:R-:W-:Y:S01]  /*03a0*/  UMOV UR6, URZ ;  /* 0x0000003f00067c82 */ /* 0x000fe20008000000 */
[----:B0-----:R-:W-:Y:S01]  /*03b0*/  MOV R3, UR14 ;  /* 0x0000000e00037c02 */ /* 0x001fe20008000f00 */
[----:B------:R-:W-:Y:S01]  /*03c0*/  UISETP.GE.AND UP4, UPT, UR8, URZ, UPT ;  /* 0x0000003f0800728c */ /* 0x000fe2000bf86270 */
[----:B------:R-:W-:Y:S01]  /*03d0*/  R2UR UR13, R5 ;  /* 0x00000000050d72ca */ /* 0x000fe200000e0000 */
[----:B------:R-:W-:Y:S01]  /*03e0*/  UISETP.NE.AND UP0, UPT, UR14, URZ, UPT ;  /* 0x0000003f0e00728c */ /* 0x000fe2000bf05270 */
[----:B------:R-:W-:Y:S01]  /*03f0*/  IABS R3, R3 ;  /* 0x0000000300037213 */ /* 0x000fe20000000000 */
[----:B------:R-:W-:Y:S01]  /*0400*/  ULDC.64 UR18, c[0x0][0x290] ;  /* 0x0000a40000127ab9 */ /* 0x000fe20000000a00 */
[----:B-1----:R-:W-:Y:S01]  /*0410*/  IADD3 R15, R2, 0x140, RZ ;  /* 0x00000140020f7810 */ /* 0x002fe20007ffe0ff */
[----:B------:R-:W0:Y:S01]  /*0420*/  @P1 LDC.64 R10, c[0x0][0x288] ;  /* 0x0000a200ff0a1b82 */ /* 0x000e220000000a00 */
[----:B------:R-:W-:-:S02]  /*0430*/  R2UR UR15, R3 ;  /* 0x00000000030f72ca */ /* 0x000fc400000e0000 */
[----:B------:R-:W-:Y:S02]  /*0440*/  CS2R R54, SRZ ;  /* 0x0000000000367805 */ /* 0x000fe4000001ff00 */
[----:B------:R-:W-:Y:S02]  /*0450*/  ISETP.GE.U32.AND P2, PT, R15, UR18, PT ;  /* 0x000000120f007c0c */ /* 0x000fe4000bf46070 */
[----:B------:R-:W-:Y:S02]  /*0460*/  SHF.R.S32.HI R5, RZ, 0x1f, R15 ;  /* 0x0000001fff057819 */ /* 0x000fe4000001140f */
[----:B------:R-:W-:Y:S01]  /*0470*/  IADD3 R35, R2, 0xc0, RZ ;  /* 0x000000c002237810 */ /* 0x000fe20007ffe0ff */
[----:B------:R-:W1:Y:S01]  /*0480*/  @P1 LDC.64 R46, c[0x0][0x230] ;  /* 0x00008c00ff2e1b82 */ /* 0x000e620000000a00 */
[----:B------:R-:W-:Y:S02]  /*0490*/  ISETP.GE.AND.EX P2, PT, R5, UR19, PT, P2 ;  /* 0x0000001305007c0c */ /* 0x000fe4000bf46320 */
[----:B------:R-:W-:-:S02]  /*04a0*/  ISETP.GE.U32.AND P5, PT, R35, UR18, PT ;  /* 0x0000001223007c0c */ /* 0x000fc4000bfa6070 */
[----:B------:R-:W-:Y:S01]  /*04b0*/  ISETP.GT.U32.OR P2, PT, R0, 0x29f, P2 ;  /* 0x0000029f0000780c */ /* 0x000fe20001744470 */
[----:B---3--:R-:W3:Y:S01]  /*04c0*/  I2F.RP R3, UR15 ;  /* 0x0000000f00037d06 */ /* 0x008ee20008209400 */
[----:B------:R-:W-:Y:S01]  /*04d0*/  SHF.R.S32.HI R19, RZ, 0x1f, R35 ;  /* 0x0000001fff137819 */ /* 0x000fe20000011423 */
[----:B------:R-:W4:Y:S01]  /*04e0*/  @P1 LDC.64 R44, c[0x0][0x228] ;  /* 0x00008a00ff2c1b82 */ /* 0x000f220000000a00 */
[----:B------:R-:W-:Y:S02]  /*04f0*/  IADD3 R26, R2, 0xe0, RZ ;  /* 0x000000e0021a7810 */ /* 0x000fe40007ffe0ff */
[----:B------:R-:W-:Y:S02]  /*0500*/  ISETP.GE.AND.EX P5, PT, R19, UR19, PT, P5 ;  /* 0x0000001313007c0c */ /* 0x000fe4000bfa6350 */
[----:B------:R-:W-:Y:S02]  /*0510*/  ISETP.GE.U32.AND P4, PT, R26, UR18, PT ;  /* 0x000000121a007c0c */ /* 0x000fe4000bf86070 */
[----:B------:R-:W-:-:S02]  /*0520*/  SHF.R.S32.HI R29, RZ, 0x1f, R26 ;  /* 0x0000001fff1d7819 */ /* 0x000fc4000001141a */
[C---:B------:R-:W-:Y:S01]  /*0530*/  ISETP.GT.U32.OR P5, PT, R0.reuse, 0x29f, P5 ;  /* 0x0000029f0000780c */ /* 0x040fe20002fa4470 */
[----:B------:R-:W1:Y:S01]  /*0540*/  @!P2 LDC.64 R8, c[0x0][0x288] ;  /* 0x0000a200ff08ab82 */ /* 0x000e620000000a00 */
[----:B------:R-:W-:Y:S01]  /*0550*/  ISETP.GE.AND.EX P4, PT, R29, UR19, PT, P4 ;  /* 0x000000131d007c0c */ /* 0x000fe2000bf86340 */
[----:B---3--:R-:W3:Y:S01]  /*0560*/  MUFU.RCP R3, R3 ;  /* 0x0000000300037308 */ /* 0x008ee20000001000 */
[----:B------:R-:W-:Y:S02]  /*0570*/  SHF.R.S32.HI R23, RZ, 0x1f, R15 ;  /* 0x0000001fff177819 */ /* 0x000fe4000001140f */
[----:B------:R-:W-:-:S03]  /*0580*/  ISETP.GT.U32.OR P4, PT, R0, 0x29f, P4 ;  /* 0x0000029f0000780c */ /* 0x000fc60002784470 */
[----:B------:R-:W4:Y:S08]  /*0590*/  @!P2 LDC.64 R20, c[0x0][0x230] ;  /* 0x00008c00ff14ab82 */ /* 0x000f300000000a00 */
[----:B------:R-:W0:Y:S01]  /*05a0*/  @!P5 LDC.64 R24, c[0x0][0x288] ;  /* 0x0000a200ff18db82 */ /* 0x000e220000000a00 */
[----:B---3--:R-:W-:-:S07]  /*05b0*/  IADD3 R4, R3, 0xffffffe, RZ ;  /* 0x0ffffffe03047810 */ /* 0x008fce0007ffe0ff */
[----:B------:R-:W3:Y:S01]  /*05c0*/  @!P2 LDC.64 R16, c[0x0][0x228] ;  /* 0x00008a00ff10ab82 */ /* 0x000ee20000000a00 */
[----:B------:R-:W0:Y:S02]  /*05d0*/  F2I.FTZ.U32.TRUNC.NTZ R4, R4 ;  /* 0x0000000400047305 */ /* 0x000e24000021f000 */
[----:B0-----:R-:W-:Y:S01]  /*05e0*/  @!P5 IMAD R22, R19, R24, RZ ;  /* 0x000000181316d224 */ /* 0x001fe200078e02ff */
[----:B------:R-:W-:-:S04]  /*05f0*/  R2UR UR7, R4 ;  /* 0x00000000040772ca */ /* 0x000fc800000e0000 */
[----:B------:R-:W0:Y:S01]  /*0600*/  @!P4 LDC.64 R18, c[0x0][0x230] ;  /* 0x00008c00ff12cb82 */ /* 0x000e220000000a00 */
[----:B------:R-:W-:-:S08]  /*0610*/  @!P5 IMAD R33, R35, R25, R22 ;  /* 0x000000192321d224 */ /* 0x000fd000078e0216 */
[----:B------:R-:W-:-:S04]  /*0620*/  UIADD3 UR5, URZ, -UR7, URZ ;  /* 0x800000073f057290 */ /* 0x000fc8000fffe03f */
[----:B------:R-:W-:-:S04]  /*0630*/  UIMAD UR5, UR5, UR15, URZ ;  /* 0x0000000f050572a4 */ /* 0x000fc8000f8e023f */
[----:B------:R-:W-:-:S04]  /*0640*/  UIMAD.WIDE.U32 UR6, UR7, UR5, UR6 ;  /* 0x00000005070672a5 */ /* 0x000fc8000f8e0006 */
[----:B------:R-:W-:-:S04]  /*0650*/  UIMAD.WIDE.U32 UR6, UR7, UR13, URZ ;  /* 0x0000000d070672a5 */ /* 0x000fc8000f8e003f */
[----:B------:R-:W-:-:S04]  /*0660*/  UIADD3 UR5, -UR7, URZ, URZ ;  /* 0x0000003f07057290 */ /* 0x000fc8000fffe13f */
[----:B------:R-:W-:Y:S02]  /*0670*/  UIMAD UR5, UR15, UR5, UR13 ;  /* 0x000000050f0572a4 */ /* 0x000fe4000f8e020d */
[----:B------:R-:W-:Y:S02]  /*0680*/  ULOP3.LUT UR13, URZ, UR14, URZ, 0x33, !UPT ;  /* 0x0000000e3f0d7292 */ /* 0x000fe4000f8e333f */
[----:B------:R-:W-:-:S11]  /*0690*/  UISETP.GT.U32.AND UP2, UPT, UR15, UR5, UPT ;  /* 0x000000050f00728c */ /* 0x000fd6000bf44070 */
[----:B------:R-:W-:Y:S02]  /*06a0*/  @!UP2 UIADD3 UR5, UR5, -UR15, URZ ;  /* 0x8000000f0505a290 */ /* 0x000fe4000fffe03f */
[----:B------:R-:W-:Y:S02]  /*06b0*/  @!UP2 UIADD3 UR7, UR7, 0x1, URZ ;  /* 0x000000010707a890 */ /* 0x000fe4000fffe03f */
[----:B------:R-:W-:Y:S02]  /*06c0*/  UIADD3 UR6, UR5, -UR15, URZ ;  /* 0x8000000f05067290 */ /* 0x000fe4000fffe03f */
[----:B------:R-:W-:Y:S02]  /*06d0*/  UISETP.GT.U32.AND UP3, UPT, UR15, UR5, UPT ;  /* 0x000000050f00728c */ /* 0x000fe4000bf64070 */
[----:B------:R-:W-:Y:S02]  /*06e0*/  UISETP.GE.U32.AND UP1, UPT, UR5, UR15, UPT ;  /* 0x0000000f0500728c */ /* 0x000fe4000bf26070 */
[----:B------:R-:W-:-:S02]  /*06f0*/  USEL UR5, UR6, UR5, !UP3 ;  /* 0x0000000506057287 */ /* 0x000fc4000d800000 */
[----:B------:R-:W-:Y:S02]  /*0700*/  ULOP3.LUT UR6, UR8, UR14, URZ, 0x3c, !UPT ;  /* 0x0000000e08067292 */ /* 0x000fe4000f8e3c3f */
[----:B------:R-:W-:Y:S02]  /*0710*/  @!UP4 UIADD3 UR5, -UR5, URZ, URZ ;  /* 0x0000003f0505c290 */ /* 0x000fe4000fffe13f */
[----:B------:R-:W-:Y:S02]  /*0720*/  UISETP.GE.AND UP2, UPT, UR6, URZ, UPT ;  /* 0x0000003f0600728c */ /* 0x000fe4000bf46270 */
[----:B------:R-:W-:Y:S02]  /*0730*/  USEL UR16, UR13, UR5, !UP0 ;  /* 0x000000050d107287 */ /* 0x000fe4000c000000 */
[----:B------:R-:W-:Y:S02]  /*0740*/  @UP1 UIADD3 UR7, UR7, 0x1, URZ ;  /* 0x0000000107071890 */ /* 0x000fe4000fffe03f */
[----:B------:R-:W-:Y:S01]  /*0750*/  UIMAD UR17, UR16, 0x2a, URZ ;  /* 0x0000002a101178a4 */ /* 0x000fe2000f8e023f */
[----:B------:R-:W-:-:S04]  /*0760*/  ULDC.64 UR14, c[0x0][0x298] ;  /* 0x0000a600000e7ab9 */ /* 0x000fc80000000a00 */
[----:B------:R-:W-:Y:S01]  /*0770*/  @!UP2 UIADD3 UR7, -UR7, URZ, URZ ;  /* 0x0000003f0707a290 */ /* 0x000fe2000fffe13f */
[----:B------:R-:W-:-:S03]  /*0780*/  MOV R6, UR17 ;  /* 0x0000001100067c02 */ /* 0x000fc60008000f00 */
[----:B------:R-:W-:-:S04]  /*0790*/  USEL UR7, UR13, UR7, !UP0 ;  /* 0x000000070d077287 */ /* 0x000fc8000c000000 */
[----:B------:R-:W-:-:S04]  /*07a0*/  USHF.R.S32.HI UR5, URZ, 0x1f, UR7 ;  /* 0x0000001f3f057899 */ /* 0x000fc80008011407 */
[----:B------:R-:W-:-:S04]  /*07b0*/  UIMAD UR5, UR5, UR14, URZ ;  /* 0x0000000e050572a4 */ /* 0x000fc8000f8e023f */
[----:B------:R-:W-:Y:S01]  /*07c0*/  UIMAD UR5, UR7, UR15, UR5 ;  /* 0x0000000f070572a4 */ /* 0x000fe2000f8e0205 */
[----:B--2---:R-:W-:Y:S02]  /*07d0*/  SHF.R.S32.HI R3, RZ, 0x1f, R7 ;  /* 0x0000001fff037819 */ /* 0x004fe40000011407 */
[----:B------:R-:W-:Y:S02]  /*07e0*/  IADD3 R4, P0, R7, UR17, RZ ;  /* 0x0000001107047c10 */ /* 0x000fe4000ff1e0ff */
[----:B------:R-:W-:Y:S02]  /*07f0*/  SHF.R.S32.HI R7, RZ, 0x1f, R2 ;  /* 0x0000001fff077819 */ /* 0x000fe40000011402 */
[----:B------:R-:W-:Y:S02]  /*0800*/  LEA.HI.X.SX32 R5, R6, R3, 0x1, P0 ;  /* 0x0000000306057211 */ /* 0x000fe400000f0eff */
[----:B------:R-:W-:-:S05]  /*0810*/  MOV R3, UR14 ;  /* 0x0000000e00037c02 */ /* 0x000fca0008000f00 */
[----:B------:R-:W-:Y:S01]  /*0820*/  IMAD.WIDE.U32 R4, R3, UR7, R4 ;  /* 0x0000000703047c25 */ /* 0x000fe2000f8e0004 */
[----:B------:R-:W-:-:S03]  /*0830*/  ULDC.64 UR6, c[0x0][0x248] ;  /* 0x0000920000067ab9 */ /* 0x000fc60000000a00 */
[----:B------:R-:W-:Y:S01]  /*0840*/  @P1 IMAD R3, R7, R10, RZ ;  /* 0x0000000a07031224 */ /* 0x000fe200078e02ff */
[----:B------:R-:W-:Y:S02]  /*0850*/  IADD3 R7, R5, UR5, RZ ;  /* 0x0000000505077c10 */ /* 0x000fe4000fffe0ff */
[-C--:B------:R-:W-:Y:S01]  /*0860*/  @P1 MOV R6, R4.reuse ;  /* 0x0000000400061202 */ /* 0x080fe20000000f00 */
[----:B------:R-:W-:Y:S01]  /*0870*/  @P1 IMAD R3, R2, R11, R3 ;  /* 0x0000000b02031224 */ /* 0x000fe200078e0203 */
[----:B------:R-:W-:-:S03]  /*0880*/  @!P5 MOV R28, R4 ;  /* 0x00000004001cd202 */ /* 0x000fc60000000f00 */
[----:B------:R-:W-:-:S05]  /*0890*/  @P1 IMAD.WIDE.U32 R10, R2, R10, R6 ;  /* 0x0000000a020a1225 */ /* 0x000fca00078e0006 */
[----:B------:R-:W-:Y:S02]  /*08a0*/  @P1 IADD3 R13, R11, R3, RZ ;  /* 0x000000030b0d1210 */ /* 0x000fe40007ffe0ff */
[----:B------:R-:W-:Y:S02]  /*08b0*/  IADD3 R3, R2, 0x100, RZ ;  /* 0x0000010002037810 */ /* 0x000fe40007ffe0ff */
[C---:B------:R-:W-:Y:S02]  /*08c0*/  @P1 SHF.L.U64.HI R14, R10.reuse, 0x2, R13 ;  /* 0x000000020a0e1819 */ /* 0x040fe4000001020d */
[----:B------:R-:W2:Y:S01]  /*08d0*/  @!P4 LDC.64 R12, c[0x0][0x288] ;  /* 0x0000a200ff0ccb82 */ /* 0x000ea20000000a00 */
[----:B------:R-:W-:Y:S01]  /*08e0*/  @P1 SHF.L.U32 R11, R10, 0x2, RZ ;  /* 0x000000020a0b1819 */ /* 0x000fe200000006ff */
[----:B-1----:R-:W-:Y:S01]  /*08f0*/  @!P2 IMAD R10, R23, R8, RZ ;  /* 0x00000008170aa224 */ /* 0x002fe200078e02ff */
[----:B------:R-:W-:Y:S02]  /*0900*/  ISETP.GE.U32.AND P3, PT, R3, UR18, PT ;  /* 0x0000001203007c0c */ /* 0x000fe4000bf66070 */
[----:B------:R-:W-:Y:S01]  /*0910*/  SHF.R.S32.HI R27, RZ, 0x1f, R3 ;  /* 0x0000001fff1b7819 */ /* 0x000fe20000011403 */
[----:B------:R-:W-:Y:S01]  /*0920*/  @!P2 IMAD R23, R15, R9, R10 ;  /* 0x000000090f17a224 */ /* 0x000fe200078e020a */
[----:B------:R-:W-:-:S02]  /*0930*/  @P1 IADD3 R46, P0, R11, R46, RZ ;  /* 0x0000002e0b2e1210 */ /* 0x000fc40007f1e0ff */
[----:B------:R-:W-:Y:S02]  /*0940*/  ISETP.GE.AND.EX P3, PT, R27, UR19, PT, P3 ;  /* 0x000000131b007c0c */ /* 0x000fe4000bf66330 */
[----:B----4-:R-:W-:Y:S02]  /*0950*/  @P1 IADD3 R44, P6, R11, R44, RZ ;  /* 0x0000002c0b2c1210 */ /* 0x010fe40007fde0ff */
[----:B------:R-:W-:Y:S02]  /*0960*/  @!P2 MOV R10, R4 ;  /* 0x00000004000aa202 */ /* 0x000fe40000000f00 */
[----:B------:R-:W-:Y:S02]  /*0970*/  @!P2 MOV R11, R7 ;  /* 0x00000007000ba202 */ /* 0x000fe40000000f00 */
[----:B------:R-:W-:Y:S02]  /*0980*/  ISETP.GT.U32.OR P3, PT, R0, 0x29f, P3 ;  /* 0x0000029f0000780c */ /* 0x000fe40001f64470 */
[C---:B------:R-:W-:Y:S01]  /*0990*/  @P1 IADD3.X R47, R14.reuse, R47, RZ, P0, !PT ;  /* 0x0000002f0e2f1210 */ /* 0x040fe200007fe4ff */
[----:B------:R-:W-:Y:S01]  /*09a0*/  @!P2 IMAD.WIDE.U32 R8, R15, R8, R10 ;  /* 0x000000080f08a225 */ /* 0x000fe200078e000a */
[----:B------:R-:W-:Y:S01]  /*09b0*/  @P1 IADD3.X R45, R14, R45, RZ, P6, !PT ;  /* 0x0000002d0e2d1210 */ /* 0x000fe200037fe4ff */
[----:B------:R-:W1:Y:S02]  /*09c0*/  @!P5 LDC.64 R10, c[0x0][0x228] ;  /* 0x00008a00ff0adb82 */ /* 0x000e640000000a00 */
[----:B--2---:R-:W-:Y:S01]  /*09d0*/  @!P4 IMAD R32, R29, R12, RZ ;  /* 0x0000000c1d20c224 */ /* 0x004fe200078e02ff */
[----:B------:R-:W-:-:S02]  /*09e0*/  @!P2 IADD3 R9, R9, R23, RZ ;  /* 0x000000170909a210 */ /* 0x000fc40007ffe0ff */
[C---:B------:R-:W-:Y:S02]  /*09f0*/  @!P2 SHF.L.U32 R31, R8.reuse, 0x2, RZ ;  /* 0x00000002081fa819 */ /* 0x040fe400000006ff */
[----:B------:R-:W-:Y:S01]  /*0a00*/  @!P2 SHF.L.U64.HI R30, R8, 0x2, R9 ;  /* 0x00000002081ea819 */ /* 0x000fe20000010209 */
[----:B------:R-:W2:Y:S01]  /*0a10*/  @!P4 LDC.64 R22, c[0x0][0x228] ;  /* 0x00008a00ff16cb82 */ /* 0x000ea20000000a00 */
[-C--:B------:R-:W-:Y:S02]  /*0a20*/  @!P5 MOV R29, R7.reuse ;  /* 0x00000007001dd202 */ /* 0x080fe40000000f00 */
[C---:B------:R-:W-:Y:S02]  /*0a30*/  @!P2 IADD3 R20, P0, R31.reuse, R20, RZ ;  /* 0x000000141f14a210 */ /* 0x040fe40007f1e0ff */
[----:B---3--:R-:W-:Y:S01]  /*0a40*/  @!P2 IADD3 R16, P6, R31, R16, RZ ;  /* 0x000000101f10a210 */ /* 0x008fe20007fde0ff */
[----:B------:R-:W-:Y:S01]  /*0a50*/  @!P5 IMAD.WIDE.U32 R24, R35, R24, R28 ;  /* 0x000000182318d225 */ /* 0x000fe200078e001c */
[----:B------:R-:W-:Y:S01]  /*0a60*/  @!P4 MOV R28, R4 ;  /* 0x00000004001cc202 */ /* 0x000fe20000000f00 */
[----:B------:R-:W3:Y:S01]  /*0a70*/  @!P3 LDC.64 R8, c[0x0][0x288] ;  /* 0x0000a200ff08bb82 */ /* 0x000ee20000000a00 */
[----:B------:R-:W-:Y:S01]  /*0a80*/  @!P4 MOV R29, R7 ;  /* 0x00000007001dc202 */ /* 0x000fe20000000f00 */
[----:B------:R-:W-:Y:S01]  /*0a90*/  @!P4 IMAD R31, R26, R13, R32 ;  /* 0x0000000d1a1fc224 */ /* 0x000fe200078e0220 */
[----:B------:R-:W-:-:S02]  /*0aa0*/  @!P5 IADD3 R25, R25, R33, RZ ;  /* 0x000000211919d210 */ /* 0x000fc40007ffe0ff */
[----:B------:R-:W-:Y:S01]  /*0ab0*/  @!P2 IADD3.X R17, R30, R17, RZ, P6, !PT ;  /* 0x000000111e11a210 */ /* 0x000fe200037fe4ff */
[----:B------:R-:W-:Y:S01]  /*0ac0*/  @!P4 IMAD.WIDE.U32 R12, R26, R12, R28 ;  /* 0x0000000c1a0cc225 */ /* 0x000fe200078e001c */
[C---:B------:R-:W-:Y:S01]  /*0ad0*/  @!P5 SHF.L.U32 R29, R24.reuse, 0x2, RZ ;  /* 0x00000002181dd819 */ /* 0x040fe200000006ff */
[----:B------:R-:W4:Y:S01]  /*0ae0*/  @!P5 LDC.64 R14, c[0x0][0x230] ;  /* 0x00008c00ff0edb82 */ /* 0x000f220000000a00 */
[----:B------:R-:W-:Y:S02]  /*0af0*/  @!P5 SHF.L.U64.HI R26, R24, 0x2, R25 ;  /* 0x00000002181ad819 */ /* 0x000fe40000010219 */
[----:B------:R-:W-:Y:S02]  /*0b00*/  @!P4 IADD3 R25, R13, R31, RZ ;  /* 0x0000001f0d19c210 */ /* 0x000fe40007ffe0ff */
[----:B-1----:R-:W-:Y:S02]  /*0b10*/  @!P5 IADD3 R10, P6, R29, R10, RZ ;  /* 0x0000000a1d0ad210 */ /* 0x002fe40007fde0ff */
[----:B------:R-:W-:-:S02]  /*0b20*/  @!P4 SHF.L.U32 R13, R12, 0x2, RZ ;  /* 0x000000020c0dc819 */ /* 0x000fc400000006ff */
[----:B------:R-:W-:Y:S02]  /*0b30*/  @!P2 IADD3.X R21, R30, R21, RZ, P0, !PT ;  /* 0x000000151e15a210 */ /* 0x000fe400007fe4ff */
[----:B------:R-:W-:Y:S02]  /*0b40*/  @!P4 SHF.L.U64.HI R24, R12, 0x2, R25 ;  /* 0x000000020c18c819 */ /* 0x000fe40000010219 */
[----:B------:R-:W-:Y:S01]  /*0b50*/  @!P5 IADD3.X R11, R26, R11, RZ, P6, !PT ;  /* 0x0000000b1a0bd210 */ /* 0x000fe200037fe4ff */
[----:B------:R-:W4:Y:S01]  /*0b60*/  @!P2 LDG.E.64 R54, desc[UR22][R20.64] ;  /* 0x000000161436a981 */ /* 0x000f22000c1e1b00 */
[----:B--2---:R-:W-:Y:S01]  /*0b70*/  @!P4 IADD3 R12, P6, R13, R22, RZ ;  /* 0x000000160d0cc210 */ /* 0x004fe20007fde0ff */
[----:B---3--:R-:W-:Y:S01]  /*0b80*/  @!P3 IMAD R22, R27, R8, RZ ;  /* 0x000000081b16b224 */ /* 0x008fe200078e02ff */
[----:B------:R-:W-:Y:S02]  /*0b90*/  @!P3 MOV R30, R4 ;  /* 0x00000004001eb202 */ /* 0x000fe40000000f00 */
[----:B------:R-:W-:Y:S01]  /*0ba0*/  @!P3 MOV R31, R7 ;  /* 0x00000007001fb202 */ /* 0x000fe20000000f00 */
[----:B------:R-:W-:Y:S01]  /*0bb0*/  UIMAD.WIDE UR6, UR8, 0x8, UR6 ;  /* 0x00000008080678a5 */ /* 0x000fe2000f8e0206 */
[----:B------:R-:W-:-:S02]  /*0bc0*/  IADD3 R32, R2, 0x120, RZ ;  /* 0x0000012002207810 */ /* 0x000fc40007ffe0ff */
[----:B------:R-:W-:Y:S01]  /*0bd0*/  IADD3 R27, R2, 0x160, RZ ;  /* 0x00000160021b7810 */ /* 0x000fe20007ffe0ff */
[----:B------:R-:W-:Y:S01]  /*0be0*/  @!P3 IMAD.WIDE.U32 R30, R3, R8, R30 ;  /* 0x00000008031eb225 */ /* 0x000fe200078e001e */
[----:B----4-:R-:W-:Y:S02]  /*0bf0*/  @!P5 IADD3 R14, P0, R29, R14, RZ ;  /* 0x0000000e1d0ed210 */ /* 0x010fe40007f1e0ff */
[----:B------:R-:W-:Y:S01]  /*0c00*/  MOV R52, UR6 ;  /* 0x0000000600347c02 */ /* 0x000fe20008000f00 */
[----:B------:R-:W-:Y:S01]  /*0c10*/  @!P3 IMAD R29, R3, R9, R22 ;  /* 0x00000009031db224 */ /* 0x000fe200078e0216 */
[----:B------:R-:W-:Y:S02]  /*0c20*/  CS2R R8, SRZ ;  /* 0x0000000000087805 */ /* 0x000fe4000001ff00 */
[----:B------:R-:W-:Y:S02]  /*0c30*/  MOV R53, UR7 ;  /* 0x0000000700357c02 */ /* 0x000fe40008000f00 */
[----:B------:R-:W-:-:S02]  /*0c40*/  @!P5 IADD3.X R15, R26, R15, RZ, P0, !PT ;  /* 0x0000000f1a0fd210 */ /* 0x000fc400007fe4ff */
[----:B0-----:R-:W-:Y:S01]  /*0c50*/  @!P4 IADD3 R18, P0, R13, R18, RZ ;  /* 0x000000120d12c210 */ /* 0x001fe20007f1e0ff */
[----:B------:R-:W2:Y:S01]  /*0c60*/  @!P2 LDG.E.64 R8, desc[UR22][R16.64] ;  /* 0x000000161008a981 */ /* 0x000ea2000c1e1b00 */
[----:B------:R-:W-:Y:S02]  /*0c70*/  SHF.R.S32.HI R33, RZ, 0x1f, R32 ;  /* 0x0000001fff217819 */ /* 0x000fe40000011420 */
[----:B------:R-:W-:Y:S01]  /*0c80*/  @!P4 IADD3.X R19, R24, R19, RZ, P0, !PT ;  /* 0x000000131813c210 */ /* 0x000fe200007fe4ff */
[----:B------:R-:W3:Y:S01]  /*0c90*/  LDG.E.64 R52, desc[UR22][R52.64] ;  /* 0x0000001634347981 */ /* 0x000ee2000c1e1b00 */
[----:B------:R-:W-:Y:S02]  /*0ca0*/  ISETP.GE.U32.AND P0, PT, R32, UR18, PT ;  /* 0x0000001220007c0c */ /* 0x000fe4000bf06070 */
[----:B------:R-:W-:Y:S02]  /*0cb0*/  @!P3 IADD3 R31, R31, R29, RZ ;  /* 0x0000001d1f1fb210 */ /* 0x000fe40007ffe0ff */
[----:B------:R-:W-:-:S02]  /*0cc0*/  ISETP.GE.AND.EX P0, PT, R33, UR19, PT, P0 ;  /* 0x0000001321007c0c */ /* 0x000fc4000bf06300 */
[----:B------:R-:W-:Y:S02]  /*0cd0*/  SHF.R.S32.HI R35, RZ, 0x1f, R27 ;  /* 0x0000001fff237819 */ /* 0x000fe4000001141b */
[----:B------:R-:W-:Y:S02]  /*0ce0*/  ISETP.GT.U32.OR P0, PT, R0, 0x29f, P0 ;  /* 0x0000029f0000780c */ /* 0x000fe40000704470 */
[----:B------:R-:W-:Y:S02]  /*0cf0*/  ISETP.GE.U32.AND P2, PT, R27, UR18, PT ;  /* 0x000000121b007c0c */ /* 0x000fe4000bf46070 */
[----:B------:R-:W-:Y:S02]  /*0d00*/  CS2R R56, SRZ ;  /* 0x0000000000387805 */ /* 0x000fe4000001ff00 */
[----:B------:R-:W-:Y:S02]  /*0d10*/  CS2R R40, SRZ ;  /* 0x0000000000287805 */ /* 0x000fe4000001ff00 */
[----:B------:R-:W-:-:S02]  /*0d20*/  IADD3 R26, R2, 0x1c0, RZ ;  /* 0x000001c0021a7810 */ /* 0x000fc40007ffe0ff */
[----:B------:R-:W-:Y:S01]  /*0d30*/  ISETP.GE.AND.EX P2, PT, R35, UR19, PT, P2 ;  /* 0x0000001323007c0c */ /* 0x000fe2000bf46320 */
[----:B------:R-:W5:Y:S01]  /*0d40*/  @!P5 LDG.E.64 R56, desc[UR22][R14.64] ;  /* 0x000000160e38d981 */ /* 0x000f62000c1e1b00 */
[----:B------:R-:W-:Y:S01]  /*0d50*/  @!P4 IADD3.X R13, R24, R23, RZ, P6, !PT ;  /* 0x00000017180dc210 */ /* 0x000fe200037fe4ff */
[----:B------:R-:W0:Y:S01]  /*0d60*/  @!P0 LDC.64 R28, c[0x0][0x288] ;  /* 0x0000a200ff1c8b82 */ /* 0x000e220000000a00 */
[----:B------:R-:W-:Y:S01]  /*0d70*/  ISETP.GT.U32.OR P2, PT, R0, 0x29f, P2 ;  /* 0x0000029f0000780c */ /* 0x000fe20001744470 */
[----:B------:R1:W5:Y:S01]  /*0d80*/  @!P5 LDG.E.64 R40, desc[UR22][R10.64] ;  /* 0x000000160a28d981 */ /* 0x000362000c1e1b00 */
[----:B------:R-:W-:Y:S02]  /*0d90*/  ISETP.GE.U32.AND P5, PT, R26, UR18, PT ;  /* 0x000000121a007c0c */ /* 0x000fe4000bfa6070 */
[----:B------:R-:W-:-:S03]  /*0da0*/  SHF.R.S32.HI R39, RZ, 0x1f, R26 ;  /* 0x0000001fff277819 */ /* 0x000fc6000001141a */
[----:B------:R-:W4:Y:S01]  /*0db0*/  @!P3 LDC.64 R24, c[0x0][0x230] ;  /* 0x00008c00ff18bb82 */ /* 0x000f220000000a00 */
[----:B------:R-:W-:-:S04]  /*0dc0*/  ISETP.GE.AND.EX P5, PT, R39, UR19, PT, P5 ;  /* 0x0000001327007c0c */ /* 0x000fc8000bfa6350 */
[----:B------:R-:W-:-:S03]  /*0dd0*/  ISETP.GT.U32.OR P5, PT, R0, 0x29f, P5 ;  /* 0x0000029f0000780c */ /* 0x000fc60002fa4470 */
[----:B------:R-:W4:Y:S01]  /*0de0*/  @!P3 LDC.64 R22, c[0x0][0x228] ;  /* 0x00008a00ff16bb82 */ /* 0x000f220000000a00 */
[C---:B------:R-:W-:Y:S02]  /*0df0*/  @!P3 SHF.L.U32 R3, R30.reuse, 0x2, RZ ;  /* 0x000000021e03b819 */ /* 0x040fe400000006ff */
[----:B------:R-:W-:Y:S02]  /*0e00*/  @!P3 SHF.L.U64.HI R34, R30, 0x2, R31 ;  /* 0x000000021e22b819 */ /* 0x000fe4000001021f */
[----:B-1----:R-:W-:-:S03]  /*0e10*/  @!P0 MOV R10, R4 ;  /* 0x00000004000a8202 */ /* 0x002fc60000000f00 */
[----:B------:R-:W1:Y:S01]  /*0e20*/  @!P2 LDC.64 R20, c[0x0][0x288] ;  /* 0x0000a200ff14ab82 */ /* 0x000e620000000a00 */
[----:B0-----:R-:W-:Y:S01]  /*0e30*/  @!P0 IMAD R33, R33, R28, RZ ;  /* 0x0000001c21218224 */ /* 0x001fe200078e02ff */
[----:B------:R-:W-:-:S03]  /*0e40*/  @!P0 MOV R11, R7 ;  /* 0x00000007000b8202 */ /* 0x000fc60000000f00 */
[----:B------:R-:W-:-:S03]  /*0e50*/  @!P0 IMAD R37, R32, R29, R33 ;  /* 0x0000001d20258224 */ /* 0x000fc600078e0221 */
[----:B------:R-:W0:Y:S01]  /*0e60*/  @!P0 LDC.64 R30, c[0x0][0x230] ;  /* 0x00008c00ff1e8b82 */ /* 0x000e220000000a00 */
[----:B------:R-:W-:-:S07]  /*0e70*/  @!P0 IMAD.WIDE.U32 R28, R32, R28, R10 ;  /* 0x0000001c201c8225 */ /* 0x000fce00078e000a */
[----:B------:R-:W0:Y:S01]  /*0e80*/  @!P0 LDC.64 R32, c[0x0][0x228] ;  /* 0x00008a00ff208b82 */ /* 0x000e220000000a00 */
[----:B------:R-:W-:-:S07]  /*0e90*/  CS2R R10, SRZ ;  /* 0x00000000000a7805 */ /* 0x000fce000001ff00 */
[----:B------:R-:W0:Y:S01]  /*0ea0*/  @!P5 LDC.64 R14, c[0x0][0x288] ;  /* 0x0000a200ff0edb82 */ /* 0x000e220000000a00 */
[----:B----4-:R-:W-:Y:S01]  /*0eb0*/  @!P3 IADD3 R24, P6, R3, R24, RZ ;  /* 0x000000180318b210 */ /* 0x010fe20007fde0ff */
[----:B------:R4:W5:Y:S01]  /*0ec0*/  @!P4 LDG.E.64 R10, desc[UR22][R12.64] ;  /* 0x000000160c0ac981 */ /* 0x000962000c1e1b00 */
[----:B------:R-:W-:Y:S02]  /*0ed0*/  @!P0 IADD3 R37, R29, R37, RZ ;  /* 0x000000251d258210 */ /* 0x000fe40007ffe0ff */
[----:B------:R-:W-:Y:S01]  /*0ee0*/  @!P3 IADD3.X R25, R34, R25, RZ, P6, !PT ;  /* 0x000000192219b210 */ /* 0x000fe200037fe4ff */
[----:B-1----:R-:W-:Y:S01]  /*0ef0*/  @!P2 IMAD R36, R35, R20, RZ ;  /* 0x000000142324a224 */ /* 0x002fe200078e02ff */
[----:B------:R-:W-:Y:S02]  /*0f00*/  @!P3 IADD3 R16, P6, R3, R22, RZ ;  /* 0x000000160310b210 */ /* 0x000fe40007fde0ff */
[----:B------:R-:W-:Y:S02]  /*0f10*/  @!P0 SHF.L.U32 R29, R28, 0x2, RZ ;  /* 0x000000021c1d8819 */ /* 0x000fe400000006ff */
[----:B------:R-:W-:-:S02]  /*0f20*/  CS2R R58, SRZ ;  /* 0x00000000003a7805 */ /* 0x000fc4000001ff00 */
[----:B----4-:R-:W-:Y:S02]  /*0f30*/  @!P2 MOV R12, R4 ;  /* 0x00000004000ca202 */ /* 0x010fe40000000f00 */
[----:B------:R-:W-:Y:S01]  /*0f40*/  @!P2 MOV R13, R7 ;  /* 0x00000007000da202 */ /* 0x000fe20000000f00 */
[----:B------:R-:W-:Y:S01]  /*0f50*/  @!P2 IMAD R35, R27, R21, R36 ;  /* 0x000000151b23a224 */ /* 0x000fe200078e0224 */
[----:B------:R-:W-:Y:S01]  /*0f60*/  @!P3 IADD3.X R17, R34, R23, RZ, P6, !PT ;  /* 0x000000172211b210 */ /* 0x000fe200037fe4ff */
[----:B------:R1:W5:Y:S01]  /*0f70*/  @!P4 LDG.E.64 R58, desc[UR22][R18.64] ;  /* 0x00000016123ac981 */ /* 0x000362000c1e1b00 */
[----:B------:R-:W-:Y:S01]  /*0f80*/  @!P0 SHF.L.U64.HI R34, R28, 0x2, R37 ;  /* 0x000000021c228819 */ /* 0x000fe20000010225 */
[----:B------:R-:W4:Y:S01]  /*0f90*/  @!P2 LDC.64 R22, c[0x0][0x230] ;  /* 0x00008c00ff16ab82 */ /* 0x000f220000000a00 */
[----:B0-----:R-:W-:Y:S01]  /*0fa0*/  @!P0 IADD3 R30, P6, R29, R30, RZ ;  /* 0x0000001e1d1e8210 */ /* 0x001fe20007fde0ff */
[----:B------:R-:W-:Y:S01]  /*0fb0*/  @!P2 IMAD.WIDE.U32 R20, R27, R20, R12 ;  /* 0x000000141b14a225 */ /* 0x000fe200078e000c */
[----:B------:R-:W-:-:S02]  /*0fc0*/  IADD3 R3, R2, 0x180, RZ ;  /* 0x0000018002037810 */ /* 0x000fc40007ffe0ff */
[----:B------:R-:W-:Y:S01]  /*0fd0*/  @!P0 IADD3.X R31, R34, R31, RZ, P6, !PT ;  /* 0x0000001f221f8210 */ /* 0x000fe200037fe4ff */
[----:B------:R-:W-:Y:S01]  /*0fe0*/  @!P5 IMAD R12, R39, R14, RZ ;  /* 0x0000000e270cd224 */ /* 0x000fe200078e02ff */
[----:B------:R-:W-:Y:S02]  /*0ff0*/  ISETP.GE.U32.AND P4, PT, R3, UR18, PT ;  /* 0x0000001203007c0c */ /* 0x000fe4000bf86070 */
[----:B------:R-:W-:Y:S02]  /*1000*/  SHF.R.S32.HI R38, RZ, 0x1f, R3 ;  /* 0x0000001fff267819 */ /* 0x000fe40000011403 */
[----:B------:R-:W-:Y:S02]  /*1010*/  @!P0 IADD3 R32, P6, R29, R32, RZ ;  /* 0x000000201d208210 */ /* 0x000fe40007fde0ff */
[----:B------:R-:W0:Y:S01]  /*1020*/  @!P2 LDC.64 R28, c[0x0][0x228] ;  /* 0x00008a00ff1cab82 */ /* 0x000e220000000a00 */
[----:B------:R-:W-:Y:S01]  /*1030*/  @!P2 IADD3 R13, R21, R35, RZ ;  /* 0x00000023150da210 */ /* 0x000fe20007ffe0ff */
[----:B------:R-:W-:Y:S01]  /*1040*/  @!P5 IMAD R37, R26, R15, R12 ;  /* 0x0000000f1a25d224 */ /* 0x000fe200078e020c */
[----:B------:R-:W-:-:S02]  /*1050*/  ISETP.GE.AND.EX P4, PT, R38, UR19, PT, P4 ;  /* 0x0000001326007c0c */ /* 0x000fc4000bf86340 */
[C---:B------:R-:W-:Y:S02]  /*1060*/  @!P2 SHF.L.U64.HI R36, R20.reuse, 0x2, R13 ;  /* 0x000000021424a819 */ /* 0x040fe4000001020d */
[----:B------:R-:W-:Y:S02]  /*1070*/  @!P2 SHF.L.U32 R35, R20, 0x2, RZ ;  /* 0x000000021423a819 */ /* 0x000fe400000006ff */
[----:B------:R-:W-:Y:S01]  /*1080*/  @!P5 MOV R12, R4 ;  /* 0x00000004000cd202 */ /* 0x000fe20000000f00 */
[----:B------:R-:W0:Y:S01]  /*1090*/  @!P5 LDC.64 R20, c[0x0][0x230] ;  /* 0x00008c00ff14db82 */ /* 0x000e220000000a00 */
[----:B------:R-:W-:Y:S02]  /*10a0*/  @!P5 MOV R13, R7 ;  /* 0x00000007000dd202 */ /* 0x000fe40000000f00 */
[----:B------:R-:W-:Y:S01]  /*10b0*/  ISETP.GT.U32.OR P4, PT, R0, 0x29f, P4 ;  /* 0x0000029f0000780c */ /* 0x000fe20002784470 */
[----:B------:R-:W-:-:S04]  /*10c0*/  @!P5 IMAD.WIDE.U32 R14, R26, R14, R12 ;  /* 0x0000000e1a0ed225 */ /* 0x000fc800078e000c */
[----:B------:R-:W0:Y:S01]  /*10d0*/  @!P5 LDC.64 R26, c[0x0][0x228] ;  /* 0x00008a00ff1adb82 */ /* 0x000e220000000a00 */
[----:B------:R-:W-:Y:S02]  /*10e0*/  @!P0 IADD3.X R33, R34, R33, RZ, P6, !PT ;  /* 0x0000002122218210 */ /* 0x000fe400037fe4ff */
[----:B----4-:R-:W-:-:S05]  /*10f0*/  @!P2 IADD3 R22, P6, R35, R22, RZ ;  /* 0x000000162316a210 */ /* 0x010fca0007fde0ff */
[----:B-1----:R-:W1:Y:S01]  /*1100*/  @!P4 LDC.64 R18, c[0x0][0x288] ;  /* 0x0000a200ff12cb82 */ /* 0x002e620000000a00 */
[----:B------:R-:W-:Y:S02]  /*1110*/  @!P2 IADD3.X R23, R36, R23, RZ, P6, !PT ;  /* 0x000000172417a210 */ /* 0x000fe400037fe4ff */
[----:B0-----:R-:W-:Y:S02]  /*1120*/  @!P2 IADD3 R28, P6, R35, R28, RZ ;  /* 0x0000001c231ca210 */ /* 0x001fe40007fde0ff */
[----:B------:R-:W-:Y:S02]  /*1130*/  @!P5 IADD3 R35, R15, R37, RZ ;  /* 0x000000250f23d210 */ /* 0x000fe40007ffe0ff */
[----:B------:R-:W-:Y:S02]  /*1140*/  @!P5 SHF.L.U32 R15, R14, 0x2, RZ ;  /* 0x000000020e0fd819 */ /* 0x000fe400000006ff */
[----:B------:R-:W-:Y:S02]  /*1150*/  CS2R R60, SRZ ;  /* 0x00000000003c7805 */ /* 0x000fe4000001ff00 */
[----:B------:R-:W-:-:S02]  /*1160*/  CS2R R12, SRZ ;  /* 0x00000000000c7805 */ /* 0x000fc4000001ff00 */
[----:B------:R-:W-:Y:S02]  /*1170*/  @!P2 IADD3.X R29, R36, R29, RZ, P6, !PT ;  /* 0x0000001d241da210 */ /* 0x000fe400037fe4ff */
[----:B------:R-:W-:Y:S02]  /*1180*/  @!P5 SHF.L.U64.HI R14, R14, 0x2, R35 ;  /* 0x000000020e0ed819 */ /* 0x000fe40000010223 */
[----:B------:R-:W-:Y:S02]  /*1190*/  CS2R R62, SRZ ;  /* 0x00000000003e7805 */ /* 0x000fe4000001ff00 */
[----:B------:R-:W-:Y:S01]  /*11a0*/  @!P5 IADD3 R20, P6, R15, R20, RZ ;  /* 0x000000140f14d210 */ /* 0x000fe20007fde0ff */
[----:B------:R-:W5:Y:S01]  /*11b0*/  @!P3 LDG.E.64 R60, desc[UR22][R24.64] ;  /* 0x00000016183cb981 */ /* 0x000f62000c1e1b00 */
[C---:B------:R-:W-:Y:S02]  /*11c0*/  IADD3 R34, R2.reuse, 0x1a0, RZ ;  /* 0x000001a002227810 */ /* 0x040fe40007ffe0ff */
[----:B------:R-:W-:Y:S01]  /*11d0*/  IADD3 R49, R2, 0x20, RZ ;  /* 0x0000002002317810 */ /* 0x000fe20007ffe0ff */
[----:B------:R1:W5:Y:S01]  /*11e0*/  @!P3 LDG.E.64 R12, desc[UR22][R16.64] ;  /* 0x00000016100cb981 */ /* 0x000362000c1e1b00 */
[----:B------:R-:W-:-:S02]  /*11f0*/  @!P5 IADD3.X R21, R14, R21, RZ, P6, !PT ;  /* 0x000000150e15d210 */ /* 0x000fc400037fe4ff */
[----:B------:R-:W-:Y:S02]  /*1200*/  CS2R R64, SRZ ;  /* 0x0000000000407805 */ /* 0x000fe4000001ff00 */
[----:B------:R-:W-:Y:S01]  /*1210*/  @!P5 IADD3 R26, P6, R15, R26, RZ ;  /* 0x0000001a0f1ad210 */ /* 0x000fe20007fde0ff */
[----:B------:R-:W5:Y:S01]  /*1220*/  @!P0 LDG.E.64 R62, desc[UR22][R30.64] ;  /* 0x000000161e3e8981 */ /* 0x000f62000c1e1b00 */
[----:B------:R-:W-:Y:S01]  /*1230*/  ISETP.GE.U32.AND P3, PT, R34, UR18, PT ;  /* 0x0000001222007c0c */ /* 0x000fe2000bf66070 */
[----:B------:R-:W0:Y:S01]  /*1240*/  @!P4 LDC.64 R36, c[0x0][0x230] ;  /* 0x00008c00ff24cb82 */ /* 0x000e220000000a00 */
[----:B------:R-:W-:Y:S02]  /*1250*/  @!P5 IADD3.X R27, R14, R27, RZ, P6, !PT ;  /* 0x0000001b0e1bd210 */ /* 0x000fe400037fe4ff */
[----:B------:R-:W-:Y:S02]  /*1260*/  CS2R R14, SRZ ;  /* 0x00000000000e7805 */ /* 0x000fe4000001ff00 */
[----:B------:R-:W-:Y:S01]  /*1270*/  SHF.R.S32.HI R42, RZ, 0x1f, R49 ;  /* 0x0000001fff2a7819 */ /* 0x000fe20000011431 */
[----:B-1----:R-:W-:Y:S01]  /*1280*/  @!P4 IMAD R16, R38, R18, RZ ;  /* 0x000000122610c224 */ /* 0x002fe200078e02ff */
[----:B------:R-:W-:Y:S01]  /*1290*/  @!P4 MOV R17, R7 ;  /* 0x000000070011c202 */ /* 0x000fe20000000f00 */
[----:B------:R1:W5:Y:S02]  /*12a0*/  @!P2 LDG.E.64 R64, desc[UR22][R22.64] ;  /* 0x000000161640a981 */ /* 0x000364000c1e1b00 */
[----:B------:R-:W-:-:S02]  /*12b0*/  @!P4 IMAD R35, R3, R19, R16 ;  /* 0x000000130323c224 */ /* 0x000fc400078e0210 */
[----:B------:R4:W5:Y:S01]  /*12c0*/  @!P0 LDG.E.64 R14, desc[UR22][R32.64] ;  /* 0x00000016200e8981 */ /* 0x000962000c1e1b00 */
[----:B------:R-:W-:Y:S02]  /*12d0*/  ISETP.GE.U32.AND P0, PT, R49, UR18, PT ;  /* 0x0000001231007c0c */ /* 0x000fe4000bf06070 */
[----:B------:R-:W-:Y:S02]  /*12e0*/  @!P4 MOV R16, R4 ;  /* 0x000000040010c202 */ /* 0x000fe40000000f00 */
[----:B------:R-:W-:Y:S01]  /*12f0*/  ISETP.GE.AND.EX P0, PT, R42, UR19, PT, P0 ;  /* 0x000000132a007c0c */ /* 0x000fe2000bf06300 */
[----:B-1----:R-:W1:Y:S02]  /*1300*/  @!P4 LDC.64 R22, c[0x0][0x228] ;  /* 0x00008a00ff16cb82 */ /* 0x002e640000000a00 */
[----:B------:R-:W-:Y:S01]  /*1310*/  @!P4 IMAD.WIDE.U32 R18, R3, R18, R16 ;  /* 0x000000120312c225 */ /* 0x000fe200078e0010 */
[----:B------:R-:W-:Y:S02]  /*1320*/  CS2R R16, SRZ ;  /* 0x0000000000107805 */ /* 0x000fe4000001ff00 */
[----:B------:R-:W-:-:S04]  /*1330*/  ISETP.GT.U32.OR P0, PT, R0, 0x29f, P0 ;  /* 0x0000029f0000780c */ /* 0x000fc80000704470 */
[----:B------:R4:W5:Y:S01]  /*1340*/  @!P2 LDG.E.64 R16, desc[UR22][R28.64] ;  /* 0x000000161c10a981 */ /* 0x000962000c1e1b00 */
[----:B------:R-:W-:-:S08]  /*1350*/  @!P4 IADD3 R3, R19, R35, RZ ;  /* 0x000000231303c210 */ /* 0x000fd00007ffe0ff */
[----:B------:R-:W1:Y:S01]  /*1360*/  @!P0 LDC.64 R30, c[0x0][0x288] ;  /* 0x0000a200ff1e8b82 */ /* 0x000e620000000a00 */
[C---:B------:R-:W-:Y:S02]  /*1370*/  @!P4 SHF.L.U32 R39, R18.reuse, 0x2, RZ ;  /* 0x000000021227c819 */ /* 0x040fe400000006ff */
[----:B------:R-:W-:Y:S02]  /*1380*/  @!P4 SHF.L.U64.HI R3, R18, 0x2, R3 ;  /* 0x000000021203c819 */ /* 0x000fe40000010203 */
[----:B------:R-:W-:Y:S02]  /*1390*/  CS2R R18, SRZ ;  /* 0x0000000000127805 */ /* 0x000fe4000001ff00 */
[----:B------:R-:W-:Y:S02]  /*13a0*/  CS2R R66, SRZ ;  /* 0x0000000000427805 */ /* 0x000fe4000001ff00 */
[----:B------:R-:W-:Y:S02]  /*13b0*/  IADD3 R48, R2, 0x60, RZ ;  /* 0x0000006002307810 */ /* 0x000fe40007ffe0ff */
[----:B------:R0:W5:Y:S02]  /*13c0*/  @!P5 LDG.E.64 R18, desc[UR22][R26.64] ;  /* 0x000000161a12d981 */ /* 0x000164000c1e1b00 */
[----:B------:R-:W-:-:S02]  /*13d0*/  ISETP.GE.U32.AND P6, PT, R48, UR18, PT ;  /* 0x0000001230007c0c */ /* 0x000fc4000bfc6070 */
[----:B------:R3:W5:Y:S04]  /*13e0*/  @!P5 LDG.E.64 R66, desc[UR22][R20.64] ;  /* 0x000000161442d981 */ /* 0x000768000c1e1b00 */
[----:B------:R-:W-:Y:S04]  /*13f0*/  STL [R1+0x4c], R54 ;  /* 0x00004c3601007387 */ /* 0x000fe80000100800 */
[----:B------:R-:W-:Y:S04]  /*1400*/  STL [R1+0x48], R55 ;  /* 0x0000483701007387 */ /* 0x000fe80000100800 */
[----:B--2---:R2:W-:Y:S02]  /*1410*/  STL.64 [R1+0x50], R8 ;  /* 0x0000500801007387 */ /* 0x0045e40000100a00 */
[----:B--2---:R-:W-:-:S04]  /*1420*/  SHF.R.S32.HI R8, RZ, 0x1f, R34 ;  /* 0x0000001fff087819 */ /* 0x004fc80000011422 */
[----:B------:R-:W-:-:S04]  /*1430*/  ISETP.GE.AND.EX P3, PT, R8, UR19, PT, P3 ;  /* 0x0000001308007c0c */ /* 0x000fc8000bf66330 */
[----:B------:R-:W-:Y:S02]  /*1440*/  ISETP.GT.U32.OR P3, PT, R0, 0x29f, P3 ;  /* 0x0000029f0000780c */ /* 0x000fe40001f64470 */
[----:B------:R-:W-:-:S04]  /*1450*/  IADD3 R9, R2, 0x40, RZ ;  /* 0x0000004002097810 */ /* 0x000fc80007ffe0ff */
[----:B------:R-:W-:Y:S02]  /*1460*/  SHF.R.S32.HI R43, RZ, 0x1f, R9 ;  /* 0x0000001fff2b7819 */ /* 0x000fe40000011409 */
[----:B------:R-:W-:-:S05]  /*1470*/  ISETP.GE.U32.AND P2, PT, R9, UR18, PT ;  /* 0x0000001209007c0c */ /* 0x000fca000bf46070 */
[----:B------:R-:W2:Y:S01]  /*1480*/  @!P3 LDC.64 R24, c[0x0][0x288] ;  /* 0x0000a200ff18bb82 */ /* 0x000ea20000000a00 */
[----:B------:R-:W-:-:S04]  /*1490*/  ISETP.GE.AND.EX P2, PT, R43, UR19, PT, P2 ;  /* 0x000000132b007c0c */ /* 0x000fc8000bf46320 */
[----:B------:R-:W-:-:S03]  /*14a0*/  ISETP.GT.U32.OR P2, PT, R0, 0x29f, P2 ;  /* 0x0000029f0000780c */ /* 0x000fc60001744470 */
[----:B----4-:R-:W4:Y:S01]  /*14b0*/  @!P3 LDC.64 R32, c[0x0][0x230] ;  /* 0x00008c00ff20bb82 */ /* 0x010f220000000a00 */
[----:B------:R-:W-:Y:S02]  /*14c0*/  @!P3 MOV R28, R4 ;  /* 0x00000004001cb202 */ /* 0x000fe40000000f00 */
[----:B------:R-:W-:-:S05]  /*14d0*/  @!P3 MOV R29, R7 ;  /* 0x00000007001db202 */ /* 0x000fca0000000f00 */
[----:B0-----:R-:W0:Y:S01]  /*14e0*/  @!P3 LDC.64 R26, c[0x0][0x228] ;  /* 0x00008a00ff1abb82 */ /* 0x001e220000000a00 */
[----:B--2---:R-:W-:Y:S01]  /*14f0*/  @!P3 IMAD R38, R8, R24, RZ ;  /* 0x000000180826b224 */ /* 0x004fe200078e02ff */
[----:B------:R-:W-:-:S06]  /*1500*/  SHF.R.S32.HI R8, RZ, 0x1f, R48 ;  /* 0x0000001fff087819 */ /* 0x000fcc0000011430 */
[----:B---3--:R-:W2:Y:S01]  /*1510*/  @!P2 LDC.64 R20, c[0x0][0x288] ;  /* 0x0000a200ff14ab82 */ /* 0x008ea20000000a00 */
[----:B------:R-:W-:Y:S01]  /*1520*/  @!P3 IMAD R38, R34, R25, R38 ;  /* 0x000000192226b224 */ /* 0x000fe200078e0226 */
[----:B------:R-:W-:Y:S01]  /*1530*/  ISETP.GE.AND.EX P6, PT, R8, UR19, PT, P6 ;  /* 0x0000001308007c0c */ /* 0x000fe2000bfc6360 */
[----:B------:R-:W-:-:S03]  /*1540*/  @!P3 IMAD.WIDE.U32 R24, R34, R24, R28 ;  /* 0x000000182218b225 */ /* 0x000fc600078e001c */
[----:B------:R-:W-:Y:S02]  /*1550*/  ISETP.GT.U32.OR P5, PT, R0, 0x29f, P6 ;  /* 0x0000029f0000780c */ /* 0x000fe400037a4470 */
[----:B------:R-:W3:Y:S01]  /*1560*/  @!P0 LDC.64 R34, c[0x0][0x230] ;  /* 0x00008c00ff228b82 */ /* 0x000ee20000000a00 */
[----:B------:R-:W-:Y:S02]  /*1570*/  @!P4 IADD3 R36, P6, R39, R36, RZ ;  /* 0x000000242724c210 */ /* 0x000fe40007fde0ff */
[----:B------:R-:W-:Y:S01]  /*1580*/  @!P3 IADD3 R25, R25, R38, RZ ;  /* 0x000000261919b210 */ /* 0x000fe20007ffe0ff */
[----:B-1----:R-:W-:Y:S01]  /*1590*/  @!P0 IMAD R38, R42, R30, RZ ;  /* 0x0000001e2a268224 */ /* 0x002fe200078e02ff */
[----:B------:R-:W-:Y:S02]  /*15a0*/  @!P4 IADD3.X R37, R3, R37, RZ, P6, !PT ;  /* 0x000000250325c210 */ /* 0x000fe400037fe4ff */
[----:B------:R-:W-:Y:S01]  /*15b0*/  @!P4 IADD3 R22, P6, R39, R22, RZ ;  /* 0x000000162716c210 */ /* 0x000fe20007fde0ff */
[----:B------:R-:W-:Y:S01]  /*15c0*/  @!P0 IMAD R31, R49, R31, R38 ;  /* 0x0000001f311f8224 */ /* 0x000fe200078e0226 */
[----:B------:R-:W-:Y:S01]  /*15d0*/  @!P3 SHF.L.U32 R42, R24, 0x2, RZ ;  /* 0x00000002182ab819 */ /* 0x000fe200000006ff */
[----:B------:R-:W1:Y:S01]  /*15e0*/  @!P0 LDC.64 R28, c[0x0][0x228] ;  /* 0x00008a00ff1c8b82 */ /* 0x000e620000000a00 */
[----:B------:R-:W-:-:S02]  /*15f0*/  @!P0 MOV R38, R4 ;  /* 0x0000000400268202 */ /* 0x000fc40000000f00 */
[----:B------:R-:W-:Y:S02]  /*1600*/  @!P0 MOV R39, R7 ;  /* 0x0000000700278202 */ /* 0x000fe40000000f00 */
[----:B------:R-:W-:Y:S02]  /*1610*/  @!P4 IADD3.X R23, R3, R23, RZ, P6, !PT ;  /* 0x000000170317c210 */ /* 0x000fe400037fe4ff */
[----:B------:R-:W-:Y:S01]  /*1620*/  @!P3 SHF.L.U64.HI R3, R24, 0x2, R25 ;  /* 0x000000021803b819 */ /* 0x000fe20000010219 */
[----:B------:R-:W-:Y:S01]  /*1630*/  @!P0 IMAD.WIDE.U32 R38, R49, R30, R38 ;  /* 0x0000001e31268225 */ /* 0x000fe200078e0026 */
[C---:B----4-:R-:W-:Y:S01]  /*1640*/  @!P3 IADD3 R32, P6, R42.reuse, R32, RZ ;  /* 0x000000202a20b210 */ /* 0x050fe20007fde0ff */
[----:B------:R-:W4:Y:S03]  /*1650*/  @!P5 LDC.64 R24, c[0x0][0x288] ;  /* 0x0000a200ff18db82 */ /* 0x000f260000000a00 */
[----:B------:R-:W-:Y:S01]  /*1660*/  @!P3 IADD3.X R33, R3, R33, RZ, P6, !PT ;  /* 0x000000210321b210 */ /* 0x000fe200037fe4ff */
[----:B--2---:R-:W-:Y:S01]  /*1670*/  @!P2 IMAD R30, R43, R20, RZ ;  /* 0x000000142b1ea224 */ /* 0x004fe200078e02ff */
[----:B0-----:R-:W-:-:S02]  /*1680*/  @!P3 IADD3 R26, P6, R42, R26, RZ ;  /* 0x0000001a2a1ab210 */ /* 0x001fc40007fde0ff */
[----:B------:R-:W-:Y:S02]  /*1690*/  @!P0 IADD3 R31, R39, R31, RZ ;  /* 0x0000001f271f8210 */ /* 0x000fe40007ffe0ff */
[----:B------:R-:W-:Y:S02]  /*16a0*/  CS2R R68, SRZ ;  /* 0x0000000000447805 */ /* 0x000fe4000001ff00 */
[C---:B------:R-:W-:Y:S02]  /*16b0*/  @!P0 SHF.L.U32 R39, R38.reuse, 0x2, RZ ;  /* 0x0000000226278819 */ /* 0x040fe400000006ff */
[----:B------:R-:W-:Y:S02]  /*16c0*/  CS2R R70, SRZ ;  /* 0x0000000000467805 */ /* 0x000fe4000001ff00 */
[----:B------:R-:W-:Y:S01]  /*16d0*/  @!P3 IADD3.X R27, R3, R27, RZ, P6, !PT ;  /* 0x0000001b031bb210 */ /* 0x000fe200037fe4ff */
[----:B------:R-:W-:Y:S01]  /*16e0*/  @!P2 IMAD R3, R9, R21, R30 ;  /* 0x000000150903a224 */ /* 0x000fe200078e021e */
[----:B------:R-:W-:Y:S01]  /*16f0*/  @!P0 SHF.L.U64.HI R38, R38, 0x2, R31 ;  /* 0x0000000226268819 */ /* 0x000fe2000001021f */
[----:B------:R0:W5:Y:S01]  /*1700*/  @!P4 LDG.E.64 R68, desc[UR22][R36.64] ;  /* 0x000000162444c981 */ /* 0x000162000c1e1b00 */
[----:B------:R-:W-:-:S02]  /*1710*/  @!P2 MOV R30, R4 ;  /* 0x00000004001ea202 */ /* 0x000fc40000000f00 */
[----:B------:R-:W-:Y:S02]  /*1720*/  CS2R R72, SRZ ;  /* 0x0000000000487805 */ /* 0x000fe4000001ff00 */
[----:B------:R-:W-:Y:S01]  /*1730*/  @!P2 MOV R31, R7 ;  /* 0x00000007001fa202 */ /* 0x000fe20000000f00 */
[----:B------:R2:W5:Y:S01]  /*1740*/  @!P3 LDG.E.64 R70, desc[UR22][R32.64] ;  /* 0x000000162046b981 */ /* 0x000562000c1e1b00 */
[----:B------:R-:W-:Y:S02]  /*1750*/  IADD3 R54, R2, 0x80, RZ ;  /* 0x0000008002367810 */ /* 0x000fe40007ffe0ff */
[----:B------:R-:W-:Y:S01]  /*1760*/  CS2R R50, SRZ ;  /* 0x0000000000327805 */ /* 0x000fe2000001ff00 */
[----:B------:R-:W2:Y:S01]  /*1770*/  @!P5 LDC.64 R42, c[0x0][0x228] ;  /* 0x00008a00ff2adb82 */ /* 0x000ea20000000a00 */
[----:B------:R-:W-:Y:S01]  /*1780*/  @!P2 IMAD.WIDE.U32 R20, R9, R20, R30 ;  /* 0x000000140914a225 */ /* 0x000fe200078e001e */
[----:B---3--:R-:W-:-:S04]  /*1790*/  @!P0 IADD3 R34, P6, R39, R34, RZ ;  /* 0x0000002227228210 */ /* 0x008fc80007fde0ff */
[----:B------:R-:W-:Y:S02]  /*17a0*/  @!P2 IADD3 R3, R21, R3, RZ ;  /* 0x000000031503a210 */ /* 0x000fe40007ffe0ff */
[C---:B------:R-:W-:Y:S01]  /*17b0*/  @!P2 SHF.L.U32 R31, R20.reuse, 0x2, RZ ;  /* 0x00000002141fa819 */ /* 0x040fe200000006ff */
[----:B0-----:R-:W0:Y:S01]  /*17c0*/  @!P2 LDC.64 R36, c[0x0][0x230] ;  /* 0x00008c00ff24ab82 */ /* 0x001e220000000a00 */
[----:B------:R-:W-:Y:S02]  /*17d0*/  @!P2 SHF.L.U64.HI R3, R20, 0x2, R3 ;  /* 0x000000021403a819 */ /* 0x000fe40000010203 */
[----:B------:R-:W-:Y:S02]  /*17e0*/  CS2R R20, SRZ ;  /* 0x0000000000147805 */ /* 0x000fe4000001ff00 */
[----:B------:R-:W-:Y:S02]  /*17f0*/  @!P0 IADD3.X R35, R38, R35, RZ, P6, !PT ;  /* 0x0000002326238210 */ /* 0x000fe400037fe4ff */
[----:B-1----:R-:W-:-:S02]  /*1800*/  @!P0 IADD3 R28, P6, R39, R28, RZ ;  /* 0x0000001c271c8210 */ /* 0x002fc40007fde0ff */
[----:B------:R1:W5:Y:S02]  /*1810*/  @!P4 LDG.E.64 R20, desc[UR22][R22.64] ;  /* 0x000000161614c981 */ /* 0x000364000c1e1b00 */
[----:B------:R-:W-:Y:S01]  /*1820*/  @!P0 IADD3.X R29, R38, R29, RZ, P6, !PT ;  /* 0x0000001d261d8210 */ /* 0x000fe200037fe4ff */
[----:B----4-:R-:W-:Y:S01]  /*1830*/  @!P5 IMAD R30, R8, R24, RZ ;  /* 0x00000018081ed224 */ /* 0x010fe200078e02ff */
[----:B------:R-:W-:Y:S01]  /*1840*/  SHF.R.S32.HI R38, RZ, 0x1f, R54 ;  /* 0x0000001fff267819 */ /* 0x000fe20000011436 */
[----:B--2---:R-:W2:Y:S01]  /*1850*/  @!P2 LDC.64 R32, c[0x0][0x228] ;  /* 0x00008a00ff20ab82 */ /* 0x004ea20000000a00 */
[----:B------:R-:W-:Y:S01]  /*1860*/  ISETP.GE.U32.AND P4, PT, R54, UR18, PT ;  /* 0x0000001236007c0c */ /* 0x000fe2000bf86070 */
[----:B------:R3:W5:Y:S01]  /*1870*/  @!P0 LDG.E.64 R72, desc[UR22][R34.64] ;  /* 0x0000001622488981 */ /* 0x000762000c1e1b00 */
[----:B------:R-:W-:Y:S02]  /*1880*/  IADD3 R8, R2, 0xa0, RZ ;  /* 0x000000a002087810 */ /* 0x000fe40007ffe0ff */
[----:B-1----:R-:W-:-:S02]  /*1890*/  CS2R R22, SRZ ;  /* 0x0000000000167805 */ /* 0x002fc4000001ff00 */
[----:B------:R-:W-:Y:S01]  /*18a0*/  ISETP.GE.AND.EX P4, PT, R38, UR19, PT, P4 ;  /* 0x0000001326007c0c */ /* 0x000fe2000bf86340 */
[----:B------:R1:W5:Y:S01]  /*18b0*/  @!P0 LDG.E.64 R50, desc[UR22][R28.64] ;  /* 0x000000161c328981 */ /* 0x000362000c1e1b00 */
[----:B------:R-:W-:-:S03]  /*18c0*/  SHF.R.S32.HI R9, RZ, 0x1f, R8 ;  /* 0x0000001fff097819 */ /* 0x000fc60000011408 */
[----:B------:R4:W5:Y:S01]  /*18d0*/  @!P3 LDG.E.64 R22, desc[UR22][R26.64] ;  /* 0x000000161a16b981 */ /* 0x000962000c1e1b00 */
[----:B------:R-:W-:Y:S01]  /*18e0*/  ISETP.GE.U32.AND P3, PT, R8, UR18, PT ;  /* 0x0000001208007c0c */ /* 0x000fe2000bf66070 */
[----:B---3--:R-:W3:Y:S01]  /*18f0*/  @!P5 LDC.64 R34, c[0x0][0x230] ;  /* 0x00008c00ff22db82 */ /* 0x008ee20000000a00 */
[----:B------:R-:W-:Y:S02]  /*1900*/  ISETP.GT.U32.OR P4, PT, R0, 0x29f, P4 ;  /* 0x0000029f0000780c */ /* 0x000fe40002784470 */
[----:B------:R-:W-:-:S04]  /*1910*/  ISETP.GE.AND.EX P3, PT, R9, UR19, PT, P3 ;  /* 0x0000001309007c0c */ /* 0x000fc8000bf66330 */
[----:B------:R-:W-:Y:S02]  /*1920*/  ISETP.GT.U32.OR P3, PT, R0, 0x29f, P3 ;  /* 0x0000029f0000780c */ /* 0x000fe40001f64470 */
[----:B------:R-:W-:Y:S01]  /*1930*/  IADD3 R39, R2, 0x1e0, RZ ;  /* 0x000001e002277810 */ /* 0x000fe20007ffe0ff */
[----:B------:R-:W-:Y:S01]  /*1940*/  @!P5 IMAD R30, R48, R25, R30 ;  /* 0x00000019301ed224 */ /* 0x000fe200078e021e */
[----:B-1----:R-:W-:Y:S02]  /*1950*/  @!P5 MOV R28, R4 ;  /* 0x00000004001cd202 */ /* 0x002fe40000000f00 */
[----:B------:R-:W-:Y:S01]  /*1960*/  ISETP.GE.U32.AND P6, PT, R39, UR18, PT ;  /* 0x0000001227007c0c */ /* 0x000fe2000bfc6070 */
[----:B----4-:R-:W1:Y:S01]  /*1970*/  @!P4 LDC.64 R26, c[0x0][0x288] ;  /* 0x0000a200ff1acb82 */ /* 0x010e620000000a00 */
[----:B------:R-:W-:Y:S02]  /*1980*/  SHF.R.S32.HI R25, RZ, 0x1f, R39 ;  /* 0x0000001fff197819 */ /* 0x000fe40000011427 */
[----:B------:R-:W-:-:S02]  /*1990*/  @!P5 MOV R29, R7 ;  /* 0x00000007001dd202 */ /* 0x000fc40000000f00 */
[----:B------:R-:W-:Y:S01]  /*19a0*/  ISETP.GE.AND.EX P6, PT, R25, UR19, PT, P6 ;  /* 0x0000001319007c0c */ /* 0x000fe2000bfc6360 */
[----:B------:R-:W-:Y:S01]  /*19b0*/  @!P5 IMAD.WIDE.U32 R24, R48, R24, R28 ;  /* 0x000000183018d225 */ /* 0x000fe200078e001c */
[----:B0-----:R-:W-:Y:S01]  /*19c0*/  @!P2 IADD3 R36, P0, R31, R36, RZ ;  /* 0x000000241f24a210 */ /* 0x001fe20007f1e0ff */
[----:B------:R-:W0:Y:S01]  /*19d0*/  @!P3 LDC.64 R48, c[0x0][0x288] ;  /* 0x0000a200ff30bb82 */ /* 0x000e220000000a00 */
[----:B------:R-:W-:Y:S02]  /*19e0*/  ISETP.GT.U32.OR P6, PT, R0, 0x29f, P6 ;  /* 0x0000029f0000780c */ /* 0x000fe400037c4470 */
[----:B------:R-:W-:Y:S02]  /*19f0*/  @!P2 IADD3.X R37, R3, R37, RZ, P0, !PT ;  /* 0x000000250325a210 */ /* 0x000fe400007fe4ff */
[----:B--2---:R-:W-:Y:S02]  /*1a00*/  @!P2 IADD3 R32, P0, R31, R32, RZ ;  /* 0x000000201f20a210 */ /* 0x004fe40007f1e0ff */
[----:B------:R-:W-:Y:S01]  /*1a10*/  @!P5 IADD3 R25, R25, R30, RZ ;  /* 0x0000001e1919d210 */ /* 0x000fe20007ffe0ff */
[----:B------:R-:W2:Y:S01]  /*1a20*/  @!P4 LDC.64 R28, c[0x0][0x230] ;  /* 0x00008c00ff1ccb82 */ /* 0x000ea20000000a00 */
[----:B------:R-:W-:-:S02]  /*1a30*/  @!P5 SHF.L.U32 R30, R24, 0x2, RZ ;  /* 0x00000002181ed819 */ /* 0x000fc400000006ff */
[----:B------:R-:W-:Y:S02]  /*1a40*/  @!P2 IADD3.X R33, R3, R33, RZ, P0, !PT ;  /* 0x000000210321a210 */ /* 0x000fe400007fe4ff */
[----:B------:R-:W-:Y:S02]  /*1a50*/  @!P5 SHF.L.U64.HI R3, R24, 0x2, R25 ;  /* 0x000000021803d819 */ /* 0x000fe40000010219 */
[----:B---3--:R-:W-:Y:S01]  /*1a60*/  @!P5 IADD3 R34, P0, R30, R34, RZ ;  /* 0x000000221e22d210 */ /* 0x008fe20007f1e0ff */
[----:B-1----:R-:W-:Y:S01]  /*1a70*/  @!P4 IMAD R74, R38, R26, RZ ;  /* 0x0000001a264ac224 */ /* 0x002fe200078e02ff */
[----:B------:R-:W-:Y:S01]  /*1a80*/  @!P4 MOV R31, R7 ;  /* 0x00000007001fc202 */ /* 0x000fe20000000f00 */
[----:B------:R-:W1:Y:S01]  /*1a90*/  @!P6 LDC.64 R38, c[0x0][0x288] ;  /* 0x0000a200ff26eb82 */ /* 0x000e620000000a00 */
[----:B------:R-:W-:Y:S02]  /*1aa0*/  @!P5 IADD3.X R35, R3, R35, RZ, P0, !PT ;  /* 0x000000230323d210 */ /* 0x000fe400007fe4ff */
[----:B------:R-:W-:-:S02]  /*1ab0*/  @!P5 IADD3 R42, P0, R30, R42, RZ ;  /* 0x0000002a1e2ad210 */ /* 0x000fc40007f1e0ff */
[----:B------:R-:W-:Y:S01]  /*1ac0*/  @!P4 MOV R30, R4 ;  /* 0x00000004001ec202 */ /* 0x000fe20000000f00 */
[----:B0-----:R-:W-:Y:S02]  /*1ad0*/  @!P3 IMAD R75, R9, R48, RZ ;  /* 0x00000030094bb224 */ /* 0x001fe400078e02ff */
[----:B------:R-:W0:Y:S01]  /*1ae0*/  @!P4 LDC.64 R24, c[0x0][0x228] ;  /* 0x00008a00ff18cb82 */ /* 0x000e220000000a00 */
[C---:B------:R-:W-:Y:S01]  /*1af0*/  @!P4 IMAD R74, R54.reuse, R27, R74 ;  /* 0x0000001b364ac224 */ /* 0x040fe200078e024a */
[----:B------:R-:W-:Y:S01]  /*1b00*/  MOV R55, R53 ;  /* 0x0000003500377202 */ /* 0x000fe20000000f00 */
[----:B------:R-:W-:Y:S01]  /*1b10*/  @!P4 IMAD.WIDE.U32 R26, R54, R26, R30 ;  /* 0x0000001a361ac225 */ /* 0x000fe200078e001e */
[----:B------:R-:W-:Y:S02]  /*1b20*/  MOV R54, R52 ;  /* 0x0000003400367202 */ /* 0x000fe40000000f00 */
[----:B------:R-:W-:Y:S01]  /*1b30*/  @!P3 MOV R52, R4 ;  /* 0x000000040034b202 */ /* 0x000fe20000000f00 */
[----:B------:R-:W-:Y:S01]  /*1b40*/  @!P3 IMAD R75, R8, R49, R75 ;  /* 0x00000031084bb224 */ /* 0x000fe200078e024b */
[----:B------:R-:W-:Y:S01]  /*1b50*/  IADD3 R49, R2, 0xa0, RZ ;  /* 0x000000a002317810 */ /* 0x000fe20007ffe0ff */
[----:B------:R-:W3:Y:S01]  /*1b60*/  @!P3 LDC.64 R30, c[0x0][0x230] ;  /* 0x00008c00ff1ebb82 */ /* 0x000ee20000000a00 */
[----:B------:R-:W-:-:S02]  /*1b70*/  @!P3 MOV R53, R7 ;  /* 0x000000070035b202 */ /* 0x000fc40000000f00 */
[----:B------:R-:W-:Y:S01]  /*1b80*/  @!P5 IADD3.X R43, R3, R43, RZ, P0, !PT ;  /* 0x0000002b032bd210 */ /* 0x000fe200007fe4ff */
[----:B------:R-:W-:Y:S01]  /*1b90*/  @!P3 IMAD.WIDE.U32 R48, R49, R48, R52 ;  /* 0x000000303130b225 */ /* 0x000fe200078e0034 */
[----:B------:R-:W-:-:S03]  /*1ba0*/  IADD3 R53, R2, 0x1e0, RZ ;  /* 0x000001e002357810 */ /* 0x000fc60007ffe0ff */
[----:B------:R-:W4:Y:S01]  /*1bb0*/  @!P3 LDC.64 R76, c[0x0][0x228] ;  /* 0x00008a00ff4cbb82 */ /* 0x000f220000000a00 */
[----:B------:R-:W-:Y:S02]  /*1bc0*/  @!P4 IADD3 R74, R27, R74, RZ ;  /* 0x0000004a1b4ac210 */ /* 0x000fe40007ffe0ff */
[C---:B------:R-:W-:Y:S02]  /*1bd0*/  @!P4 SHF.L.U32 R3, R26.reuse, 0x2, RZ ;  /* 0x000000021a03c819 */ /* 0x040fe400000006ff */
[----:B------:R-:W-:Y:S02]  /*1be0*/  SHF.R.S32.HI R53, RZ, 0x1f, R53 ;  /* 0x0000001fff357819 */ /* 0x000fe40000011435 */
[----:B------:R-:W-:Y:S02]  /*1bf0*/  @!P4 SHF.L.U64.HI R74, R26, 0x2, R74 ;  /* 0x000000021a4ac819 */ /* 0x000fe4000001024a */
[----:B--2---:R-:W-:Y:S01]  /*1c00*/  @!P4 IADD3 R8, P0, R3, R28, RZ ;  /* 0x0000001c0308c210 */ /* 0x004fe20007f1e0ff */
[----:B------:R-:W2:Y:S01]  /*1c10*/  @!P6 LDC.64 R26, c[0x0][0x230] ;  /* 0x00008c00ff1aeb82 */ /* 0x000ea20000000a00 */
[----:B------:R-:W-:Y:S01]  /*1c20*/  @!P3 IADD3 R52, R49, R75, RZ ;  /* 0x0000004b3134b210 */ /* 0x000fe20007ffe0ff */
[----:B-1----:R-:W-:Y:S01]  /*1c30*/  @!P6 IMAD R49, R53, R38, RZ ;  /* 0x000000263531e224 */ /* 0x002fe200078e02ff */
[----:B------:R-:W-:-:S02]  /*1c40*/  IADD3 R75, R2, 0x1e0, RZ ;  /* 0x000001e0024b7810 */ /* 0x000fc40007ffe0ff */
[----:B------:R-:W-:Y:S02]  /*1c50*/  @!P4 IADD3.X R9, R74, R29, RZ, P0, !PT ;  /* 0x0000001d4a09c210 */ /* 0x000fe400007fe4ff */
[----:B0-----:R-:W-:Y:S01]  /*1c60*/  @!P4 IADD3 R24, P0, R3, R24, RZ ;  /* 0x000000180318c210 */ /* 0x001fe20007f1e0ff */
[----:B------:R-:W-:Y:S01]  /*1c70*/  @!P6 IMAD R53, R75, R39, R49 ;  /* 0x000000274b35e224 */ /* 0x000fe200078e0231 */
[C---:B------:R-:W-:Y:S01]  /*1c80*/  @!P3 SHF.L.U32 R3, R48.reuse, 0x2, RZ ;  /* 0x000000023003b819 */ /* 0x040fe200000006ff */
[----:B------:R-:W0:Y:S01]  /*1c90*/  @!P6 LDC.64 R28, c[0x0][0x228] ;  /* 0x00008a00ff1ceb82 */ /* 0x000e220000000a00 */
[----:B------:R-:W-:Y:S02]  /*1ca0*/  @!P3 SHF.L.U64.HI R52, R48, 0x2, R52 ;  /* 0x000000023034b819 */ /* 0x000fe40000010234 */
[----:B------:R-:W-:Y:S02]  /*1cb0*/  @!P6 MOV R48, R4 ;  /* 0x000000040030e202 */ /* 0x000fe40000000f00 */
[----:B------:R-:W-:-:S02]  /*1cc0*/  @!P6 MOV R49, R7 ;  /* 0x000000070031e202 */ /* 0x000fc40000000f00 */
[----:B------:R-:W-:Y:S01]  /*1cd0*/  @!P4 IADD3.X R25, R74, R25, RZ, P0, !PT ;  /* 0x000000194a19c210 */ /* 0x000fe200007fe4ff */
[----:B------:R-:W-:Y:S01]  /*1ce0*/  @!P6 IMAD.WIDE.U32 R38, R75, R38, R48 ;  /* 0x000000264b26e225 */ /* 0x000fe200078e0030 */
[----:B------:R-:W-:-:S06]  /*1cf0*/  CS2R R74, SRZ ;  /* 0x00000000004a7805 */ /* 0x000fcc000001ff00 */
[----:B------:R-:W2:Y:S01]  /*1d00*/  @P1 LDG.E.64 R74, desc[UR22][R46.64] ;  /* 0x000000162e4a1981 */ /* 0x000ea2000c1e1b00 */
[C---:B---3--:R-:W-:Y:S02]  /*1d10*/  @!P3 IADD3 R30, P0, R3.reuse, R30, RZ ;  /* 0x0000001e031eb210 */ /* 0x048fe40007f1e0ff */
[----:B------:R-:W-:Y:S02]  /*1d20*/  R2UR UR6, R54 ;  /* 0x00000000360672ca */ /* 0x000fe400000e0000 */
[----:B------:R-:W-:Y:S02]  /*1d30*/  @!P3 IADD3.X R31, R52, R31, RZ, P0, !PT ;  /* 0x0000001f341fb210 */ /* 0x000fe400007fe4ff */
[----:B----4-:R-:W-:Y:S02]  /*1d40*/  @!P3 IADD3 R76, P0, R3, R76, RZ ;  /* 0x0000004c034cb210 */ /* 0x010fe40007f1e0ff */
[----:B------:R-:W-:Y:S02]  /*1d50*/  @!P6 IADD3 R39, R39, R53, RZ ;  /* 0x000000352727e210 */ /* 0x000fe40007ffe0ff */
[----:B------:R-:W-:-:S02]  /*1d60*/  @!P6 SHF.L.U32 R3, R38, 0x2, RZ ;  /* 0x000000022603e819 */ /* 0x000fc400000006ff */
[----:B------:R-:W-:Y:S02]  /*1d70*/  @!P3 IADD3.X R77, R52, R77, RZ, P0, !PT ;  /* 0x0000004d344db210 */ /* 0x000fe400007fe4ff */
[----:B------:R-:W-:Y:S02]  /*1d80*/  @!P6 SHF.L.U64.HI R38, R38, 0x2, R39 ;  /* 0x000000022626e819 */ /* 0x000fe40000010227 */
[----:B--2---:R-:W-:-:S04]  /*1d90*/  @!P6 IADD3 R26, P0, R3, R26, RZ ;  /* 0x0000001a031ae210 */ /* 0x004fc80007f1e0ff */
[----:B------:R-:W-:Y:S02]  /*1da0*/  @!P6 IADD3.X R27, R38, R27, RZ, P0, !PT ;  /* 0x0000001b261be210 */ /* 0x000fe400007fe4ff */
[----:B0-----:R-:W-:Y:S02]  /*1db0*/  @!P6 IADD3 R28, P0, R3, R28, RZ ;  /* 0x0000001c031ce210 */ /* 0x001fe40007f1e0ff */
[----:B------:R-:W-:-:S05]  /*1dc0*/  MOV R3, UR6 ;  /* 0x0000000600037c02 */ /* 0x000fca0008000f00 */
[----:B------:R-:W-:Y:S01]  /*1dd0*/  FFMA.FTZ R3, -R3, UR6, R55 ;  /* 0x0000000603037c23 */ /* 0x000fe20008010137 */
[----:B------:R-:W-:-:S04]  /*1de0*/  @!P6 IADD3.X R29, R38, R29, RZ, P0, !PT ;  /* 0x0000001d261de210 */ /* 0x000fc800007fe4ff */
[----:B------:R-:W-:-:S13]  /*1df0*/  FSETP.GTU.FTZ.AND P0, PT, R3, RZ, PT ;  /* 0x000000ff0300720b */ /* 0x000fda0003f1c000 */
[----:B------:R-:W-:Y:S01]  /*1e00*/  VOTEU.ANY UP0, P0 ;  /* 0x00000000003f7886 */ /* 0x000fe20000000100 */
[----:B------:R-:W-:-:S04]  /*1e10*/  PLOP3.LUT P0, PT, PT, PT, UP0, 0x80, 0x0 ;  /* 0x000000000000781c */ /* 0x000fc80003f0f008 */
[----:B------:R-:W-:Y:S01]  /*1e20*/  @UP0 ULDC UR5, c[0x0][0x250] ;  /* 0x0000940000050ab9 */ /* 0x000fe20000000800 */
[----:B------:R-:W-:-:S06]  /*1e30*/  CS2R R38, SRZ ;  /* 0x0000000000267805 */ /* 0x000fcc000001ff00 */
[----:B------:R0:W5:Y:S02]  /*1e40*/  @!P2 LDG.E.64 R38, desc[UR22][R36.64] ;  /* 0x000000162426a981 */ /* 0x000164000c1e1b00 */
[----:B------:R-:W-:-:S06]  /*1e50*/  @P0 FADD.FTZ R3, R3, UR5 ;  /* 0x0000000503030e21 */ /* 0x000fcc0008010000 */
[----:B------:R-:W1:Y:S01]  /*1e60*/  @P0 MUFU.RSQ R3, R3 ;  /* 0x0000000300030308 */ /* 0x000e620000001400 */
[----:B0-----:R-:W-:-:S06]  /*1e70*/  CS2R R36, SRZ ;  /* 0x0000000000247805 */ /* 0x001fcc000001ff00 */
[----:B------:R0:W5:Y:S01]  /*1e80*/  @!P5 LDG.E.64 R36, desc[UR22][R34.64] ;  /* 0x000000162224d981 */ /* 0x000162000c1e1b00 */
[----:B------:R-:W-:Y:S02]  /*1e90*/  CS2R R52, SRZ ;  /* 0x0000000000347805 */ /* 0x000fe4000001ff00 */
[----:B------:R-:W-:Y:S02]  /*1ea0*/  CS2R R48, SRZ ;  /* 0x0000000000307805 */ /* 0x000fe4000001ff00 */
[----:B------:R-:W-:Y:S02]  /*1eb0*/  CS2R R46, SRZ ;  /* 0x00000000002e7805 */ /* 0x000fe4000001ff00 */
[----:B------:R2:W5:Y:S01]  /*1ec0*/  @P1 LDG.E.64 R52, desc[UR22][R44.64] ;  /* 0x000000162c341981 */ /* 0x000562000c1e1b00 */
[----:B0-----:R-:W-:Y:S02]  /*1ed0*/  CS2R R34, SRZ ;  /* 0x0000000000227805 */ /* 0x001fe4000001ff00 */
[----:B-1----:R-:W-:Y:S01]  /*1ee0*/  @P0 R2UR UR5, R3 ;  /* 0x00000000030502ca */ /* 0x002fe200000e0000 */
[----:B------:R0:W5:Y:S04]  /*1ef0*/  @!P2 LDG.E.64 R48, desc[UR22][R32.64] ;  /* 0x000000162030a981 */ /* 0x000168000c1e1b00 */
[----:B------:R-:W5:Y:S01]  /*1f00*/  @!P4 LDG.E.64 R34, desc[UR22][R8.64] ;  /* 0x000000160822c981 */ /* 0x000f62000c1e1b00 */
[----:B------:R-:W-:-:S03]  /*1f10*/  ISETP.GT.U32.AND P0, PT, R0, 0x29f, PT ;  /* 0x0000029f0000780c */ /* 0x000fc60003f04070 */
[----:B------:R1:W5:Y:S04]  /*1f20*/  @!P5 LDG.E.64 R46, desc[UR22][R42.64] ;  /* 0x000000162a2ed981 */ /* 0x000368000c1e1b00 */
[----:B------:R-:W5:Y:S04]  /*1f30*/  LDL.LU.64 R8, [R1+0x50] ;  /* 0x0000500001087983 */ /* 0x000f680000300a00 */
[----:B------:R-:W5:Y:S04]  /*1f40*/  LDL.LU R54, [R1+0x4c] ;  /* 0x00004c0001367983 */ /* 0x000f680000300800 */
[----:B------:R-:W5:Y:S01]  /*1f50*/  LDL.LU R55, [R1+0x48] ;  /* 0x0000480001377983 */ /* 0x000f620000300800 */
[----:B--2---:R-:W-:-:S02]  /*1f60*/  CS2R R44, SRZ ;  /* 0x00000000002c7805 */ /* 0x004fc4000001ff00 */
[----:B0-----:R-:W-:Y:S02]  /*1f70*/  CS2R R32, SRZ ;  /* 0x0000000000207805 */ /* 0x001fe4000001ff00 */
[----:B-1----:R-:W-:Y:S02]  /*1f80*/  CS2R R42, SRZ ;  /* 0x00000000002a7805 */ /* 0x002fe4000001ff00 */
[----:B------:R0:W5:Y:S04]  /*1f90*/  @!P4 LDG.E.64 R44, desc[UR22][R24.64] ;  /* 0x00000016182cc981 */ /* 0x000168000c1e1b00 */
[----:B------:R1:W5:Y:S01]  /*1fa0*/  @!P3 LDG.E.64 R32, desc[UR22][R30.64] ;  /* 0x000000161e20b981 */ /* 0x000362000c1e1b00 */
[----:B------:R-:W-:Y:S01]  /*1fb0*/  UMOV UR26, 0x3f800000 ;  /* 0x3f800000001a7882 */ /* 0x000fe20000000000 */
[----:B------:R-:W-:Y:S01]  /*1fc0*/  @UP0 UMOV UR26, UR5 ;  /* 0x00000005001a0c82 */ /* 0x000fe20008000000 */
[----:B------:R-:W-:Y:S01]  /*1fd0*/  BSSY B0, `(.L_x_1480) ;  /* 0x0000018000007945 */ /* 0x000fe20003800000 */
[----:B------:R-:W5:Y:S01]  /*1fe0*/  @!P3 LDG.E.64 R42, desc[UR22][R76.64] ;  /* 0x000000164c2ab981 */ /* 0x000f62000c1e1b00 */
[----:B0-----:R-:W-:-:S02]  /*1ff0*/  CS2R R24, SRZ ;  /* 0x0000000000187805 */ /* 0x001fc4000001ff00 */
[----:B-1----:R-:W-:Y:S02]  /*2000*/  CS2R R30, SRZ ;  /* 0x00000000001e7805 */ /* 0x002fe4000001ff00 */
[----:B------:R-:W-:Y:S02]  /*2010*/  ISETP.NE.AND P5, PT, RZ, UR25, PT ;  /* 0x00000019ff007c0c */ /* 0x000fe4000bfa5270 */
[----:B------:R0:W5:Y:S04]  /*2020*/  @!P6 LDG.E.64 R24, desc[UR22][R28.64] ;  /* 0x000000161c18e981 */ /* 0x000168000c1e1b00 */
[----:B------:R1:W5:Y:S01]  /*2030*/  @!P6 LDG.E.64 R30, desc[UR22][R26.64] ;  /* 0x000000161a1ee981 */ /* 0x000362000c1e1b00 */
[----:B0-----:R-:W-:Y:S02]  /*2040*/  CS2R R28, SRZ ;  /* 0x00000000001c7805 */ /* 0x001fe4000001ff00 */
[----:B-1----:R-:W-:Y:S01]  /*2050*/  CS2R R26, SRZ ;  /* 0x00000000001a7805 */ /* 0x002fe2000001ff00 */
[----:B------:R-:W-:-:S05]  /*2060*/  FADD.FTZ R3, R74, -UR6 ;  /* 0x800000064a037e21 */ /* 0x000fca0008010000 */
[----:B------:R0:W-:Y:S01]  /*2070*/  STL [R1], R3 ;  /* 0x0000000301007387 */ /* 0x0001e20000100800 */
[----:B------:R-:W-:Y:S01]  /*2080*/  FADD.FTZ R77, R75, -UR6 ;  /* 0x800000064b4d7e21 */ /* 0x000fe20008010000 */
[----:B------:R-:W-:Y:S06]  /*2090*/  @P0 BRA `(.L_x_1481) ;  /* 0x00000000002c0947 */ /* 0x000fec0003800000 */
[----:B------:R-:W0:Y:S01]  /*20a0*/  LDL R76, [R1+0x40] ;  /* 0x00004000014c7983 */ /* 0x000e220000100800 */
[----:B------:R-:W-:Y:S01]  /*20b0*/  ISETP.NE.AND P0, PT, RZ, UR25, PT ;  /* 0x00000019ff007c0c */ /* 0x000fe2000bf05270 */
[----:B------:R-:W1:-:S12]  /*20c0*/  LDC.64 R74, c[0x0][0x238] ;  /* 0x00008e00ff4a7b82 */ /* 0x000e580000000a00 */
[----:B------:R-:W2:Y:S01]  /*20d0*/  @P0 LDC.64 R26, c[0x0][0x240] ;  /* 0x00009000ff1a0b82 */ /* 0x000ea20000000a00 */
[----:B0-----:R-:W-:-:S04]  /*20e0*/  IADD3 R3, R76, UR17, RZ ;  /* 0x000000114c037c10 */ /* 0x001fc8000fffe0ff */
[C---:B--2---:R-:W-:Y:S01]  /*20f0*/  @P0 LEA R26, P2, R3.reuse, R26, 0x2 ;  /* 0x0000001a031a0211 */ /* 0x044fe200078410ff */
[----:B-1----:R-:W-:Y:S01]  /*2100*/  IMAD.WIDE R74, R3, 0x4, R74 ;  /* 0x00000004034a7825 */ /* 0x002fe200078e024a */
[----:B------:R-:W-:-:S04]  /*2110*/  SHF.R.S32.HI R76, RZ, 0x1f, R3 ;  /* 0x0000001fff4c7819 */ /* 0x000fc80000011403 */
[----:B------:R-:W-:-:S05]  /*2120*/  @P0 LEA.HI.X R27, R3, R27, R76, 0x2, P2 ;  /* 0x0000001b031b0211 */ /* 0x000fca00010f144c */
[----:B------:R1:W5:Y:S04]  /*2130*/  @P0 LDG.E.64 R28, desc[UR22][R26.64] ;  /* 0x000000161a1c0981 */ /* 0x000368000c1e1b00 */
[----:B------:R1:W5:Y:S02]  /*2140*/  LDG.E.64 R26, desc[UR22][R74.64] ;  /* 0x000000164a1a7981 */ /* 0x000364000c1e1b00 */
.L_x_1481:
[----:B------:R-:W-:Y:S05]  /*2150*/  BSYNC B0 ;  /* 0x0000000000007941 */ /* 0x000fea0003800000 */
.L_x_1480:
[----:B-1----:R-:W2:Y:S01]  /*2160*/  LDL.LU R75, [R1] ;  /* 0x00000000014b7983 */ /* 0x002ea20000300800 */
[----:B------:R-:W-:Y:S01]  /*2170*/  FMUL.FTZ R76, R77, UR26 ;  /* 0x0000001a4d4c7c20 */ /* 0x000fe20008410000 */
[----:B0----5:R-:W-:Y:S02]  /*2180*/  MOV R3, R52 ;  /* 0x0000003400037202 */ /* 0x021fe40000000f00 */
[----:B------:R-:W-:Y:S02]  /*2190*/  MOV R74, R53 ;  /* 0x00000035004a7202 */ /* 0x000fe40000000f00 */
[----:B------:R0:W-:Y:S01]  /*21a0*/  STL [R1+0x30], R76 ;  /* 0x0000304c01007387 */ /* 0x0001e20000100800 */
[----:B--2---:R-:W-:-:S05]  /*21b0*/  FMUL.FTZ R75, R75, UR26 ;  /* 0x0000001a4b4b7c20 */ /* 0x004fca0008410000 */
[----:B------:R0:W-:Y:S01]  /*21c0*/  STL [R1+0x3c], R75 ;  /* 0x00003c4b01007387 */ /* 0x0001e20000100800 */
[----:B------:R-:W-:Y:S05]  /*21d0*/  @!P5 BRA `(.L_x_1482) ;  /* 0x000000000048d947 */ /* 0x000fea0003800000 */
[----:B------:R-:W-:-:S04]  /*21e0*/  FFMA.FTZ R3, R75, R26, R28 ;  /* 0x0000001a4b037223 */ /* 0x000fc8000001001c */
[----:B------:R-:W-:-:S06]  /*21f0*/  FMUL.FTZ R74, R3, -1.4426950216293334961 ;  /* 0xbfb8aa3b034a7820 */ /* 0x000fcc0000410000 */
[----:B------:R-:W1:Y:S02]  /*2200*/  MUFU.EX2 R74, R74 ;  /* 0x0000004a004a7308 */ /* 0x000e640000000800 */
[----:B-1----:R-:W-:-:S06]  /*2210*/  FADD.FTZ R74, R74, 1 ;  /* 0x3f8000004a4a7421 */ /* 0x002fcc0000010000 */
        /* <DEDUP_REMOVED lines=14> */
.L_x_1482:
[----:B0-----:R-:W2:Y:S04]  /*2300*/  LDL R75, [R1+0x3c] ;  /* 0x00003c00014b7983 */ /* 0x001ea80000100800 */
[----:B------:R0:W-:Y:S04]  /*2310*/  STL [R1+0x48], R0 ;  /* 0x0000480001007387 */ /* 0x0001e80000100800 */
[----:B0-----:R-:W3:Y:S01]  /*2320*/  LDL R0, [R1+0x30] ;  /* 0x0000300001007983 */ /* 0x001ee20000100800 */
[----:B------:R-:W-:Y:S01]  /*2330*/  FMUL.FTZ R77, R3, R26 ;  /* 0x0000001a034d7220 */ /* 0x000fe20000410000 */
[----:B------:R-:W-:-:S03]  /*2340*/  FMUL.FTZ R76, R74, R27 ;  /* 0x0000001b4a4c7220 */ /* 0x000fc60000410000 */
[----:B--2---:R-:W-:Y:S01]  /*2350*/  FFMA.FTZ R75, R75, R77, RZ ;  /* 0x0000004d4b4b7223 */ /* 0x004fe200000100ff */
[----:B------:R-:W-:-:S04]  /*2360*/  FADD.FTZ R77, RZ, R77 ;  /* 0x0000004dff4d7221 */ /* 0x000fc80000010000 */
[----:B------:R-:W-:Y:S01]  /*2370*/  FADD.FTZ R77, R76, R77 ;  /* 0x0000004d4c4d7221 */ /* 0x000fe20000010000 */
[----:B---3--:R-:W-:Y:S02]  /*2380*/  FFMA.FTZ R75, R0, R76, R75 ;  /* 0x0000004c004b7223 */ /* 0x008fe4000001004b */
[----:B------:R0:W5:Y:S01]  /*2390*/  LDL.LU R0, [R1+0x48] ;  /* 0x0000480001007983 */ /* 0x0001620000300800 */
[----:B------:R-:W-:Y:S01]  /*23a0*/  FADD.FTZ R76, R72, -UR6 ;  /* 0x80000006484c7e21 */ /* 0x000fe20008010000 */
[----:B------:R-:W-:Y:S02]  /*23b0*/  MOV R72, R51 ;  /* 0x0000003300487202 */ /* 0x000fe40000000f00 */
[----:B------:R1:W-:Y:S01]  /*23c0*/  STL [R1+0x4], R77 ;  /* 0x0000044d01007387 */ /* 0x0003e20000100800 */
[----:B------:R-:W-:Y:S01]  /*23d0*/  FMUL.FTZ R76, R76, UR26 ;  /* 0x0000001a4c4c7c20 */ /* 0x000fe20008410000 */
[----:B-1----:R-:W-:Y:S01]  /*23e0*/  FADD.FTZ R77, R73, -UR6 ;  /* 0x80000006494d7e21 */ /* 0x002fe20008010000 */
[----:B------:R-:W-:-:S03]  /*23f0*/  MOV R73, R50 ;  /* 0x0000003200497202 */ /* 0x000fc60000000f00 */
[----:B------:R-:W-:-:S05]  /*2400*/  FMUL.FTZ R77, R77, UR26 ;  /* 0x0000001a4d4d7c20 */ /* 0x000fca0008410000 */
[----:B------:R0:W-:Y:S04]  /*2410*/  STL [R1+0x34], R77 ;  /* 0x0000344d01007387 */ /* 0x0001e80000100800 */
        /* <DEDUP_REMOVED lines=20> */
.L_x_1483:
[----:B0-----:R-:W2:Y:S04]  /*2560*/  LDL R77, [R1+0x3c] ;  /* 0x00003c00014d7983 */ /* 0x001ea80000100800 */
[----:B------:R0:W-:Y:S04]  /*2570*/  STL [R1+0x50], R4 ;  /* 0x0000500401007387 */ /* 0x0001e80000100800 */
[----:B0-----:R-:W3:Y:S04]  /*2580*/  LDL.LU R4, [R1+0x4] ;  /* 0x0000040001047983 */ /* 0x001ee80000300800 */
[----:B------:R-:W-:Y:S04]  /*2590*/  STL [R1+0x4c], R2 ;  /* 0x00004c0201007387 */ /* 0x000fe80000100800 */
[----:B-----5:R0:W-:Y:S04]  /*25a0*/  STL [R1+0x48], R0 ;  /* 0x0000480001007387 */ /* 0x0201e80000100800 */
[----:B0-----:R-:W4:Y:S01]  /*25b0*/  LDL R0, [R1+0x38] ;  /* 0x0000380001007983 */ /* 0x001f220000100800 */
[----:B------:R-:W-:Y:S01]  /*25c0*/  FMUL.FTZ R76, R73, R26 ;  /* 0x0000001a494c7220 */ /* 0x000fe20000410000 */
[----:B--2---:R-:W-:Y:S01]  /*25d0*/  FFMA.FTZ R2, R77, R3, RZ ;  /* 0x000000034d027223 */ /* 0x004fe200000100ff */
[----:B------:R-:W-:Y:S01]  /*25e0*/  FADD.FTZ R77, RZ, R3 ;  /* 0x00000003ff4d7221 */ /* 0x000fe20000010000 */
[----:B------:R-:W-:Y:S01]  /*25f0*/  FADD.FTZ R38, R38, -UR6 ;  /* 0x8000000626267e21 */ /* 0x000fe20008010000 */
[----:B------:R-:W-:-:S02]  /*2600*/  FMUL.FTZ R3, R72, R27 ;  /* 0x0000001b48037220 */ /* 0x000fc40000410000 */
[----:B------:R-:W-:Y:S01]  /*2610*/  FADD.FTZ R77, R77, R73 ;  /* 0x000000494d4d7221 */ /* 0x000fe20000010000 */
[C---:B----4-:R-:W-:Y:S01]  /*2620*/  FFMA.FTZ R75, R0.reuse, R76, R75 ;  /* 0x0000004c004b7223 */ /* 0x050fe2000001004b */
[----:B------:R-:W-:Y:S01]  /*2630*/  FFMA.FTZ R0, R0, R73, R2 ;  /* 0x0000004900007223 */ /* 0x000fe20000010002 */
[----:B---3--:R-:W-:Y:S02]  /*2640*/  FADD.FTZ R76, R4, R76 ;  /* 0x0000004c044c7221 */ /* 0x008fe40000010000 */
[----:B------:R0:W5:Y:S04]  /*2650*/  LDL.LU R4, [R1+0x50] ;  /* 0x0000500001047983 */ /* 0x0001680000300800 */
[----:B------:R0:W5:Y:S04]  /*2660*/  LDL.LU R2, [R1+0x4c] ;  /* 0x00004c0001027983 */ /* 0x0001680000300800 */
[----:B------:R1:W-:Y:S04]  /*2670*/  STL [R1+0x4], R0 ;  /* 0x0000040001007387 */ /* 0x0003e80000100800 */
[----:B-1----:R0:W5:Y:S04]  /*2680*/  LDL.LU R0, [R1+0x48] ;  /* 0x0000480001007983 */ /* 0x0021680000300800 */
[----:B------:R-:W2:Y:S04]  /*2690*/  LDL R73, [R1+0x34] ;  /* 0x0000340001497983 */ /* 0x000ea80000100800 */
[----:B------:R1:W-:Y:S04]  /*26a0*/  STL [R1], R77 ;  /* 0x0000004d01007387 */ /* 0x0003e80000100800 */
[----:B-1----:R-:W3:Y:S01]  /*26b0*/  LDL R77, [R1+0x30] ;  /* 0x00003000014d7983 */ /* 0x002ee20000100800 */
[----:B------:R-:W-:Y:S01]  /*26c0*/  FMUL.FTZ R38, R38, UR26 ;  /* 0x0000001a26267c20 */ /* 0x000fe20008410000 */
[----:B------:R-:W-:-:S04]  /*26d0*/  FADD.FTZ R76, R3, R76 ;  /* 0x0000004c034c7221 */ /* 0x000fc80000010000 */
[----:B------:R3:W-:Y:S01]  /*26e0*/  STL [R1+0x2c], R38 ;  /* 0x00002c2601007387 */ /* 0x0007e20000100800 */
[----:B--2---:R-:W-:Y:S01]  /*26f0*/  FFMA.FTZ R75, R73, R3, R75 ;  /* 0x00000003494b7223 */ /* 0x004fe2000001004b */
[----:B------:R-:W-:Y:S01]  /*2700*/  FADD.FTZ R73, R39, -UR6 ;  /* 0x8000000627497e21 */ /* 0x000fe20008010000 */
[----:B------:R-:W-:Y:S02]  /*2710*/  MOV R39, R48 ;  /* 0x0000003000277202 */ /* 0x000fe40000000f00 */
[----:B------:R-:W-:Y:S01]  /*2720*/  MOV R3, R49 ;  /* 0x0000003100037202 */ /* 0x000fe20000000f00 */
[----:B---3--:R-:W-:Y:S01]  /*2730*/  FFMA.FTZ R38, R77, R74, RZ ;  /* 0x0000004a4d267223 */ /* 0x008fe200000100ff */
[----:B------:R-:W-:Y:S01]  /*2740*/  FMUL.FTZ R77, R73, UR26 ;  /* 0x0000001a494d7c20 */ /* 0x000fe20008410000 */
[----:B------:R-:W-:-:S04]  /*2750*/  FADD.FTZ R74, RZ, R74 ;  /* 0x0000004aff4a7221 */ /* 0x000fc80000010000 */
[----:B------:R0:W-:Y:S01]  /*2760*/  STL [R1+0x28], R77 ;  /* 0x0000284d01007387 */ /* 0x0001e20000100800 */
[----:B------:R-:W-:Y:S05]  /*2770*/  @!P5 BRA `(.L_x_1484) ;  /* 0x00000000004cd947 */ /* 0x000fea0003800000 */
[----:B------:R-:W2:Y:S02]  /*2780*/  LDL R73, [R1+0x2c] ;  /* 0x00002c0001497983 */ /* 0x000ea40000100800 */
[----:B--2---:R-:W-:-:S04]  /*2790*/  FFMA.FTZ R3, R73, R26, R28 ;  /* 0x0000001a49037223 */ /* 0x004fc8000001001c */
[----:B------:R-:W-:-:S06]  /*27a0*/  FMUL.FTZ R39, R3, -1.4426950216293334961 ;  /* 0xbfb8aa3b03277820 */ /* 0x000fcc0000410000 */
[----:B------:R-:W1:Y:S02]  /*27b0*/  MUFU.EX2 R39, R39 ;  /* 0x0000002700277308 */ /* 0x000e640000000800 */
[----:B-1----:R-:W-:-:S06]  /*27c0*/  FADD.FTZ R39, R39, 1 ;  /* 0x3f80000027277421 */ /* 0x002fcc0000010000 */
[----:B------:R-:W1:Y:S02]  /*27d0*/  MUFU.RCP R39, R39 ;  /* 0x0000002700277308 */ /* 0x000e640000001000 */
[----:B-1----:R-:W-:Y:S01]  /*27e0*/  FADD.FTZ R73, -R39, 1 ;  /* 0x3f80000027497421 */ /* 0x002fe20000010100 */
[----:B------:R-:W-:-:S03]  /*27f0*/  FMUL.FTZ R39, R48, R39 ;  /* 0x0000002730277220 */ /* 0x000fc60000410000 */
[----:B------:R-:W-:Y:S01]  /*2800*/  FFMA.FTZ R73, R3, R73, 1 ;  /* 0x3f80000003497423 */ /* 0x000fe20000010049 */
[----:B------:R-:W-:-:S03]  /*2810*/  FFMA.FTZ R3, R77, R27, R29 ;  /* 0x0000001b4d037223 */ /* 0x000fc6000001001d */
[----:B------:R-:W-:Y:S01]  /*2820*/  FMUL.FTZ R39, R39, R73 ;  /* 0x0000004927277220 */ /* 0x000fe20000410000 */
[----:B------:R-:W-:-:S06]  /*2830*/  FMUL.FTZ R73, R3, -1.4426950216293334961 ;  /* 0xbfb8aa3b03497820 */ /* 0x000fcc0000410000 */
[----:B------:R-:W1:Y:S02]  /*2840*/  MUFU.EX2 R73, R73 ;  /* 0x0000004900497308 */ /* 0x000e640000000800 */
[----:B-1----:R-:W-:-:S06]  /*2850*/  FADD.FTZ R73, R73, 1 ;  /* 0x3f80000049497421 */ /* 0x002fcc0000010000 */
[----:B------:R-:W0:Y:S02]  /*2860*/  MUFU.RCP R73, R73 ;  /* 0x0000004900497308 */ /* 0x000e240000001000 */
[----:B0-----:R-:W-:Y:S01]  /*2870*/  FADD.FTZ R77, -R73, 1 ;  /* 0x3f800000494d7421 */ /* 0x001fe20000010100 */
[----:B------:R-:W-:-:S03]  /*2880*/  FMUL.FTZ R73, R49, R73 ;  /* 0x0000004931497220 */ /* 0x000fc60000410000 */
[----:B------:R-:W-:-:S04]  /*2890*/  FFMA.FTZ R3, R3, R77, 1 ;  /* 0x3f80000003037423 */ /* 0x000fc8000001004d */
[----:B------:R-:W-:-:S07]  /*28a0*/  FMUL.FTZ R3, R73, R3 ;  /* 0x0000000349037220 */ /* 0x000fce0000410000 */
.L_x_1484:
[----:B-----5:R1:W-:Y:S04]  /*28b0*/  STL [R1+0x50], R4 ;  /* 0x0000500401007387 */ /* 0x0203e80000100800 */
[----:B-1----:R-:W2:Y:S04]  /*28c0*/  LDL R4, [R1+0x34] ;  /* 0x0000340001047983 */ /* 0x002ea80000100800 */
[----:B------:R1:W-:Y:S04]  /*28d0*/  STL [R1+0x4c], R2 ;  /* 0x00004c0201007387 */ /* 0x0003e80000100800 */
[----:B-1----:R-:W3:Y:S04]  /*28e0*/  LDL.LU R2, [R1+0x4] ;  /* 0x0000040001027983 */ /* 0x002ee80000300800 */
[----:B------:R1:W-:Y:S01]  /*28f0*/  STL [R1+0x48], R0 ;  /* 0x0000480001007387 */ /* 0x0003e20000100800 */
[----:B------:R-:W-:-:S03]  /*2900*/  FMUL.FTZ R73, R39, R26 ;  /* 0x0000001a27497220 */ /* 0x000fc60000410000 */
[----:B0-----:R-:W4:Y:S04]  /*2910*/  LDL R77, [R1+0x28] ;  /* 0x00002800014d7983 */ /* 0x001f280000100800 */
[----:B-1----:R-:W3:Y:S01]  /*2920*/  LDL R0, [R1+0x2c] ;  /* 0x00002c0001007983 */ /* 0x002ee20000100800 */
[----:B------:R-:W-:Y:S01]  /*2930*/  FADD.FTZ R76, R76, R73 ;  /* 0x000000494c4c7221 */ /* 0x000fe20000010000 */
[----:B--2---:R-:W-:Y:S02]  /*2940*/  FFMA.FTZ R38, R4, R72, R38 ;  /* 0x0000004804267223 */ /* 0x004fe40000010026 */
[----:B------:R0:W5:Y:S01]  /*2950*/  LDL.LU R4, [R1+0x50] ;  /* 0x0000500001047983 */ /* 0x0001620000300800 */
[----:B---3--:R-:W-:-:S03]  /*2960*/  FFMA.FTZ R75, R0, R73, R75 ;  /* 0x00000049004b7223 */ /* 0x008fc6000001004b */
[----:B------:R-:W2:Y:S01]  /*2970*/  LDL.LU R73, [R1] ;  /* 0x0000000001497983 */ /* 0x000ea20000300800 */
[----:B------:R-:W-:Y:S01]  /*2980*/  FADD.FTZ R74, R74, R72 ;  /* 0x000000484a4a7221 */ /* 0x000fe20000010000 */
[----:B------:R-:W-:-:S04]  /*2990*/  FMUL.FTZ R72, R3, R27 ;  /* 0x0000001b03487220 */ /* 0x000fc80000410000 */
[----:B----4-:R-:W-:Y:S01]  /*29a0*/  FFMA.FTZ R75, R77, R72, R75 ;  /* 0x000000484d4b7223 */ /* 0x010fe2000001004b */
[----:B------:R-:W-:Y:S01]  /*29b0*/  FADD.FTZ R76, R72, R76 ;  /* 0x0000004c484c7221 */ /* 0x000fe20000010000 */
[----:B------:R-:W-:Y:S01]  /*29c0*/  FADD.FTZ R77, R37, -UR6 ;  /* 0x80000006254d7e21 */ /* 0x000fe20008010000 */
[----:B------:R-:W-:-:S03]  /*29d0*/  FADD.FTZ R72, R36, -UR6 ;  /* 0x8000000624487e21 */ /* 0x000fc60008010000 */
[----:B------:R-:W-:Y:S01]  /*29e0*/  FMUL.FTZ R77, R77, UR26 ;  /* 0x0000001a4d4d7c20 */ /* 0x000fe20008410000 */
[----:B------:R-:W-:Y:S01]  /*29f0*/  FMUL.FTZ R72, R72, UR26 ;  /* 0x0000001a48487c20 */ /* 0x000fe20008410000 */
[----:B------:R-:W-:Y:S02]  /*2a00*/  MOV R37, R46 ;  /* 0x0000002e00257202 */ /* 0x000fe40000000f00 */
[----:B------:R-:W-:Y:S01]  /*2a10*/  MOV R36, R47 ;  /* 0x0000002f00247202 */ /* 0x000fe20000000f00 */
[----:B--2---:R-:W-:Y:S01]  /*2a20*/  FADD.FTZ R73, R73, R39 ;  /* 0x0000002749497221 */ /* 0x004fe20000010000 */
[----:B------:R-:W-:Y:S02]  /*2a30*/  FFMA.FTZ R39, R0, R39, R2 ;  /* 0x0000002700277223 */ /* 0x000fe40000010002 */
[----:B------:R0:W5:Y:S04]  /*2a40*/  LDL.LU R2, [R1+0x4c] ;  /* 0x00004c0001027983 */ /* 0x0001680000300800 */
[----:B------:R0:W5:Y:S04]  /*2a50*/  LDL.LU R0, [R1+0x48] ;  /* 0x0000480001007983 */ /* 0x0001680000300800 */
        /* <DEDUP_REMOVED lines=21> */
.L_x_1485:
[----:B-----5:R1:W-:Y:S04]  /*2bb0*/  STL [R1+0x4c], R2 ;  /* 0x00004c0201007387 */ /* 0x0203e80000100800 */
[----:B-1----:R-:W2:Y:S04]  /*2bc0*/  LDL R2, [R1+0x28] ;  /* 0x0000280001027983 */ /* 0x002ea80000100800 */
[----:B------:R1:W-:Y:S04]  /*2bd0*/  STL [R1+0x48], R0 ;  /* 0x0000480001007387 */ /* 0x0003e80000100800 */
[----:B0-----:R-:W3:Y:S04]  /*2be0*/  LDL R77, [R1+0x20] ;  /* 0x00002000014d7983 */ /* 0x001ee80000100800 */
[----:B-1----:R-:W4:Y:S01]  /*2bf0*/  LDL R0, [R1+0x24] ;  /* 0x0000240001007983 */ /* 0x002f220000100800 */
[----:B------:R-:W-:Y:S01]  /*2c00*/  FMUL.FTZ R72, R37, R26 ;  /* 0x0000001a25487220 */ /* 0x000fe20000410000 */
[----:B------:R-:W-:Y:S01]  /*2c10*/  FADD.FTZ R74, R74, R3 ;  /* 0x000000034a4a7221 */ /* 0x000fe20000010000 */
[----:B------:R-:W-:Y:S01]  /*2c20*/  FADD.FTZ R73, R73, R37 ;  /* 0x0000002549497221 */ /* 0x000fe20000010000 */
[----:B------:R-:W-:Y:S01]  /*2c30*/  FADD.FTZ R35, R35, -UR6 ;  /* 0x8000000623237e21 */ /* 0x000fe20008010000 */
[----:B------:R-:W-:Y:S01]  /*2c40*/  FADD.FTZ R76, R76, R72 ;  /* 0x000000484c4c7221 */ /* 0x000fe20000010000 */
[----:B--2---:R-:W-:Y:S01]  /*2c50*/  FFMA.FTZ R38, R2, R3, R38 ;  /* 0x0000000302267223 */ /* 0x004fe20000010026 */
[----:B------:R-:W-:Y:S01]  /*2c60*/  FMUL.FTZ R3, R36, R27 ;  /* 0x0000001b24037220 */ /* 0x000fe20000410000 */
[----:B------:R0:W5:Y:S01]  /*2c70*/  LDL.LU R2, [R1+0x4c] ;  /* 0x00004c0001027983 */ /* 0x0001620000300800 */
[C---:B----4-:R-:W-:Y:S01]  /*2c80*/  FFMA.FTZ R75, R0.reuse, R72, R75 ;  /* 0x00000048004b7223 */ /* 0x050fe2000001004b */
[----:B------:R-:W-:Y:S01]  /*2c90*/  FFMA.FTZ R39, R0, R37, R39 ;  /* 0x0000002500277223 */ /* 0x000fe20000010027 */
[----:B------:R-:W-:Y:S01]  /*2ca0*/  FADD.FTZ R37, R34, -UR6 ;  /* 0x8000000622257e21 */ /* 0x000fe20008010000 */
[----:B------:R-:W-:Y:S01]  /*2cb0*/  FMUL.FTZ R72, R35, UR26 ;  /* 0x0000001a23487c20 */ /* 0x000fe20008410000 */
[----:B---3--:R-:W-:Y:S01]  /*2cc0*/  FFMA.FTZ R75, R77, R3, R75 ;  /* 0x000000034d4b7223 */ /* 0x008fe2000001004b */
[----:B------:R0:W5:Y:S01]  /*2cd0*/  LDL.LU R0, [R1+0x48] ;  /* 0x0000480001007983 */ /* 0x0001620000300800 */
[----:B------:R-:W-:-:S03]  /*2ce0*/  FMUL.FTZ R77, R37, UR26 ;  /* 0x0000001a254d7c20 */ /* 0x000fc60008410000 */
[----:B------:R0:W-:Y:S04]  /*2cf0*/  STL [R1+0x8], R72 ;  /* 0x0000084801007387 */ /* 0x0001e80000100800 */
[----:B------:R0:W-:Y:S01]  /*2d00*/  STL [R1+0x1c], R77 ;  /* 0x00001c4d01007387 */ /* 0x0001e20000100800 */
[----:B------:R-:W-:Y:S01]  /*2d10*/  FADD.FTZ R76, R3, R76 ;  /* 0x0000004c034c7221 */ /* 0x000fe20000010000 */
[----:B------:R-:W-:Y:S02]  /*2d20*/  MOV R34, R44 ;  /* 0x0000002c00227202 */ /* 0x000fe40000000f00 */
[----:B------:R-:W-:Y:S01]  /*2d30*/  MOV R3, R45 ;  /* 0x0000002d00037202 */ /* 0x000fe20000000f00 */
[----:B------:R-:W-:Y:S06]  /*2d40*/  @!P5 BRA `(.L_x_1486) ;  /* 0x000000000048d947 */ /* 0x000fec0003800000 */
[----:B------:R-:W-:-:S04]  /*2d50*/  FFMA.FTZ R3, R77, R26, R28 ;  /* 0x0000001a4d037223 */ /* 0x000fc8000001001c */
        /* <DEDUP_REMOVED lines=12> */
[----:B------:R-:W1:Y:S02]  /*2e20*/  MUFU.RCP R35, R35 ;  /* 0x0000002300237308 */ /* 0x000e640000001000 */
[----:B-1----:R-:W-:Y:S01]  /*2e30*/  FADD.FTZ R37, -R35, 1 ;  /* 0x3f80000023257421 */ /* 0x002fe20000010100 */
[----:B------:R-:W-:-:S03]  /*2e40*/  FMUL.FTZ R35, R45, R35 ;  /* 0x000000232d237220 */ /* 0x000fc60000410000 */
[----:B------:R-:W-:-:S04]  /*2e50*/  FFMA.FTZ R3, R3, R37, 1 ;  /* 0x3f80000003037423 */ /* 0x000fc80000010025 */
[----:B------:R-:W-:-:S07]  /*2e60*/  FMUL.FTZ R3, R35, R3 ;  /* 0x0000000323037220 */ /* 0x000fce0000410000 */
.L_x_1486:
[----:B------:R-:W2:Y:S01]  /*2e70*/  LDL R37, [R1+0x20] ;  /* 0x0000200001257983 */ /* 0x000ea20000100800 */
[----:B------:R-:W-:Y:S01]  /*2e80*/  FMUL.FTZ R35, R34, R26 ;  /* 0x0000001a22237220 */ /* 0x000fe20000410000 */
[----:B------:R-:W-:Y:S01]  /*2e90*/  FADD.FTZ R74, R74, R36 ;  /* 0x000000244a4a7221 */ /* 0x000fe20000010000 */
[----:B------:R-:W-:Y:S01]  /*2ea0*/  FADD.FTZ R73, R73, R34 ;  /* 0x0000002249497221 */ /* 0x000fe20000010000 */
[C---:B------:R-:W-:Y:S01]  /*2eb0*/  FFMA.FTZ R39, R77.reuse, R34, R39 ;  /* 0x000000224d277223 */ /* 0x040fe20000010027 */
[----:B------:R-:W-:Y:S01]  /*2ec0*/  FFMA.FTZ R75, R77, R35, R75 ;  /* 0x000000234d4b7223 */ /* 0x000fe2000001004b */
[----:B------:R-:W-:Y:S01]  /*2ed0*/  FADD.FTZ R76, R76, R35 ;  /* 0x000000234c4c7221 */ /* 0x000fe20000010000 */
[----:B--2---:R-:W-:Y:S01]  /*2ee0*/  FFMA.FTZ R38, R37, R36, R38 ;  /* 0x0000002425267223 */ /* 0x004fe20000010026 */
[----:B------:R-:W-:Y:S01]  /*2ef0*/  FMUL.FTZ R36, R3, R27 ;  /* 0x0000001b03247220 */ /* 0x000fe20000410000 */
[----:B------:R-:W-:Y:S01]  /*2f00*/  FADD.FTZ R37, R33, -UR6 ;  /* 0x8000000621257e21 */ /* 0x000fe20008010000 */
[----:B------:R-:W-:-:S02]  /*2f10*/  MOV R33, R42 ;  /* 0x0000002a00217202 */ /* 0x000fc40000000f00 */
[----:B------:R-:W-:Y:S01]  /*2f20*/  FFMA.FTZ R35, R72, R36, R75 ;  /* 0x0000002448237223 */ /* 0x000fe2000001004b */
[----:B------:R-:W-:Y:S01]  /*2f30*/  FADD.FTZ R34, R36, R76 ;  /* 0x0000004c24227221 */ /* 0x000fe20000010000 */
[----:B------:R-:W-:Y:S01]  /*2f40*/  FADD.FTZ R36, R32, -UR6 ;  /* 0x8000000620247e21 */ /* 0x000fe20008010000 */
[----:B0-----:R-:W-:Y:S01]  /*2f50*/  FMUL.FTZ R77, R37, UR26 ;  /* 0x0000001a254d7c20 */ /* 0x001fe20008410000 */
[----:B------:R-:W-:Y:S02]  /*2f60*/  MOV R32, R43 ;  /* 0x0000002b00207202 */ /* 0x000fe40000000f00 */
[----:B------:R-:W-:Y:S02]  /*2f70*/  FMUL.FTZ R72, R36, UR26 ;  /* 0x0000001a24487c20 */ /* 0x000fe40008410000 */
[----:B------:R0:W-:Y:S04]  /*2f80*/  STL [R1+0xc], R77 ;  /* 0x00000c4d01007387 */ /* 0x0001e80000100800 */
[----:B------:R0:W-:Y:S01]  /*2f90*/  STL [R1+0x10], R72 ;  /* 0x0000104801007387 */ /* 0x0001e20000100800 */
[----:B------:R-:W-:Y:S05]  /*2fa0*/  @!P5 BRA `(.L_x_1487) ;  /* 0x000000000048d947 */ /* 0x000fea0003800000 */
        /* <DEDUP_REMOVED lines=18> */
.L_x_1487:
[----:B------:R-:W2:Y:S01]  /*30d0*/  LDL R37, [R1+0x8] ;  /* 0x0000080001257983 */ /* 0x000ea20000100800 */
[----:B------:R-:W-:Y:S01]  /*30e0*/  FMUL.FTZ R36, R33, R26 ;  /* 0x0000001a21247220 */ /* 0x000fe20000410000 */
[----:B------:R-:W-:Y:S01]  /*30f0*/  FADD.FTZ R57, R57, -UR6 ;  /* 0x8000000639397e21 */ /* 0x000fe20008010000 */
[----:B------:R-:W-:Y:S01]  /*3100*/  FADD.FTZ R56, R56, -UR6 ;  /* 0x8000000638387e21 */ /* 0x000fe20008010000 */
[C---:B------:R-:W-:Y:S01]  /*3110*/  FFMA.FTZ R39, R72.reuse, R33, R39 ;  /* 0x0000002148277223 */ /* 0x040fe20000010027 */
[----:B------:R-:W-:Y:S01]  /*3120*/  FFMA.FTZ R35, R72, R36, R35 ;  /* 0x0000002448237223 */ /* 0x000fe20000010023 */
[----:B0-----:R-:W-:Y:S01]  /*3130*/  FMUL.FTZ R72, R57, UR26 ;  /* 0x0000001a39487c20 */ /* 0x001fe20008410000 */
[----:B------:R-:W-:Y:S01]  /*3140*/  FMUL.FTZ R75, R56, UR26 ;  /* 0x0000001a384b7c20 */ /* 0x000fe20008410000 */
[----:B------:R-:W-:Y:S01]  /*3150*/  FADD.FTZ R74, R74, R3 ;  /* 0x000000034a4a7221 */ /* 0x000fe20000010000 */
[----:B------:R-:W-:Y:S01]  /*3160*/  FADD.FTZ R36, R34, R36 ;  /* 0x0000002422247221 */ /* 0x000fe20000010000 */
[----:B------:R-:W-:Y:S01]  /*3170*/  FADD.FTZ R73, R73, R33 ;  /* 0x0000002149497221 */ /* 0x000fe20000010000 */
[----:B------:R0:W-:Y:S04]  /*3180*/  STL [R1+0x14], R72 ;  /* 0x0000144801007387 */ /* 0x0001e80000100800 */
[----:B------:R0:W-:Y:S01]  /*3190*/  STL [R1+0x18], R75 ;  /* 0x0000184b01007387 */ /* 0x0001e20000100800 */
[----:B--2---:R-:W-:Y:S01]  /*31a0*/  FFMA.FTZ R38, R37, R3, R38 ;  /* 0x0000000325267223 */ /* 0x004fe20000010026 */
[----:B------:R-:W-:-:S04]  /*31b0*/  FMUL.FTZ R3, R32, R27 ;  /* 0x0000001b20037220 */ /* 0x000fc80000410000 */
[----:B------:R-:W-:Y:S01]  /*31c0*/  FFMA.FTZ R34, R77, R3, R35 ;  /* 0x000000034d227223 */ /* 0x000fe20000010023 */
[----:B------:R-:W-:Y:S01]  /*31d0*/  FADD.FTZ R33, R3, R36 ;  /* 0x0000002403217221 */ /* 0x000fe20000010000 */
[----:B------:R-:W-:Y:S02]  /*31e0*/  MOV R35, R40 ;  /* 0x0000002800237202 */ /* 0x000fe40000000f00 */
[----:B------:R-:W-:Y:S01]  /*31f0*/  MOV R3, R41 ;  /* 0x0000002900037202 */ /* 0x000fe20000000f00 */
[----:B0-----:R-:W-:Y:S06]  /*3200*/  @!P5 BRA `(.L_x_1488) ;  /* 0x000000000048d947 */ /* 0x001fec0003800000 */
        /* <DEDUP_REMOVED lines=18> */
.L_x_1488:
[----:B------:R-:W-:Y:S01]  /*3330*/  FADD.FTZ R59, R59, -UR6 ;  /* 0x800000063b3b7e21 */ /* 0x000fe20008010000 */
[----:B------:R-:W-:Y:S01]  /*3340*/  FADD.FTZ R58, R58, -UR6 ;  /* 0x800000063a3a7e21 */ /* 0x000fe20008010000 */
[----:B------:R-:W-:Y:S01]  /*3350*/  FMUL.FTZ R36, R35, R26 ;  /* 0x0000001a23247220 */ /* 0x000fe20000410000 */
[----:B------:R-:W-:Y:S01]  /*3360*/  FADD.FTZ R74, R74, R32 ;  /* 0x000000204a4a7221 */ /* 0x000fe20000010000 */
[----:B------:R-:W-:Y:S01]  /*3370*/  FMUL.FTZ R56, R59, UR26 ;  /* 0x0000001a3b387c20 */ /* 0x000fe20008410000 */
[----:B------:R-:W-:Y:S01]  /*3380*/  FMUL.FTZ R57, R58, UR26 ;  /* 0x0000001a3a397c20 */ /* 0x000fe20008410000 */
[----:B------:R-:W-:Y:S01]  /*3390*/  FFMA.FTZ R38, R77, R32, R38 ;  /* 0x000000204d267223 */ /* 0x000fe20000010026 */
[----:B------:R-:W-:Y:S01]  /*33a0*/  FFMA.FTZ R34, R75, R36, R34 ;  /* 0x000000244b227223 */ /* 0x000fe20000010022 */
[----:B------:R-:W-:Y:S01]  /*33b0*/  FADD.FTZ R33, R33, R36 ;  /* 0x0000002421217221 */ /* 0x000fe20000010000 */
[----:B------:R0:W-:Y:S01]  /*33c0*/  STL [R1], R56 ;  /* 0x0000003801007387 */ /* 0x0001e20000100800 */
[----:B------:R-:W-:Y:S01]  /*33d0*/  FMUL.FTZ R32, R3, R27 ;  /* 0x0000001b03207220 */ /* 0x000fe20000410000 */
[----:B------:R-:W-:Y:S01]  /*33e0*/  FADD.FTZ R73, R73, R35 ;  /* 0x0000002349497221 */ /* 0x000fe20000010000 */
[----:B------:R-:W-:Y:S01]  /*33f0*/  FFMA.FTZ R39, R75, R35, R39 ;  /* 0x000000234b277223 */ /* 0x000fe20000010027 */
[----:B------:R0:W-:Y:S01]  /*3400*/  STL [R1+0x4], R57 ;  /* 0x0000043901007387 */ /* 0x0001e20000100800 */
[----:B------:R-:W-:Y:S01]  /*3410*/  FFMA.FTZ R34, R72, R32, R34 ;  /* 0x0000002048227223 */ /* 0x000fe20000010022 */
[----:B------:R-:W-:Y:S01]  /*3420*/  FADD.FTZ R33, R32, R33 ;  /* 0x0000002120217221 */ /* 0x000fe20000010000 */
[----:B------:R-:W-:-:S02]  /*3430*/  MOV R35, R10 ;  /* 0x0000000a00237202 */ /* 0x000fc40000000f00 */
        /* <DEDUP_REMOVED lines=20> */
.L_x_1489:
[----:B------:R-:W-:Y:S01]  /*3580*/  FMUL.FTZ R36, R35, R26 ;  /* 0x0000001a23247220 */ /* 0x000fe20000410000 */
[----:B------:R-:W-:Y:S01]  /*3590*/  FADD.FTZ R74, R74, R3 ;  /* 0x000000034a4a7221 */ /* 0x000fe20000010000 */
[----:B------:R-:W-:Y:S01]  /*35a0*/  FFMA.FTZ R38, R72, R3, R38 ;  /* 0x0000000348267223 */ /* 0x000fe20000010026 */
[----:B------:R-:W-:Y:S01]  /*35b0*/  FMUL.FTZ R3, R32, R27 ;  /* 0x0000001b20037220 */ /* 0x000fe20000410000 */
[----:B------:R-:W-:Y:S01]  /*35c0*/  FFMA.FTZ R34, R57, R36, R34 ;  /* 0x0000002439227223 */ /* 0x000fe20000010022 */
[----:B------:R-:W-:Y:S01]  /*35d0*/  FADD.FTZ R33, R33, R36 ;  /* 0x0000002421217221 */ /* 0x000fe20000010000 */
[----:B------:R-:W-:Y:S01]  /*35e0*/  FADD.FTZ R60, R60, -UR6 ;  /* 0x800000063c3c7e21 */ /* 0x000fe20008010000 */
[----:B------:R-:W-:Y:S01]  /*35f0*/  FADD.FTZ R61, R61, -UR6 ;  /* 0x800000063d3d7e21 */ /* 0x000fe20008010000 */
[----:B------:R-:W-:Y:S01]  /*3600*/  FFMA.FTZ R34, R56, R3, R34 ;  /* 0x0000000338227223 */ /* 0x000fe20000010022 */
[----:B------:R-:W-:Y:S01]  /*3610*/  FADD.FTZ R33, R3, R33 ;  /* 0x0000002103217221 */ /* 0x000fe20000010000 */
[----:B------:R-:W-:Y:S01]  /*3620*/  FADD.FTZ R73, R73, R35 ;  /* 0x0000002349497221 */ /* 0x000fe20000010000 */
[----:B------:R-:W-:Y:S01]  /*3630*/  FFMA.FTZ R39, R57, R35, R39 ;  /* 0x0000002339277223 */ /* 0x000fe20000010027 */
[----:B------:R-:W-:Y:S01]  /*3640*/  MOV R36, R12 ;  /* 0x0000000c00247202 */ /* 0x000fe20000000f00 */
[----:B------:R-:W-:Y:S01]  /*3650*/  FMUL.FTZ R77, R60, UR26 ;  /* 0x0000001a3c4d7c20 */ /* 0x000fe20008410000 */
[----:B------:R-:W-:Y:S01]  /*3660*/  MOV R3, R13 ;  /* 0x0000000d00037202 */ /* 0x000fe20000000f00 */
[----:B------:R-:W-:Y:S01]  /*3670*/  FMUL.FTZ R76, R61, UR26 ;  /* 0x0000001a3d4c7c20 */ /* 0x000fe20008410000 */
        /* <DEDUP_REMOVED lines=19> */
.L_x_1490:
        /* <DEDUP_REMOVED lines=8> */
[----:B------:R-:W-:Y:S01]  /*3830*/  FADD.FTZ R73, R73, R36 ;  /* 0x0000002449497221 */ /* 0x000fe20000010000 */
[----:B------:R-:W-:Y:S01]  /*3840*/  FFMA.FTZ R39, R77, R36, R39 ;  /* 0x000000244d277223 */ /* 0x000fe20000010027 */
[----:B------:R-:W-:Y:S01]  /*3850*/  FFMA.FTZ R34, R76, R32, R34 ;  /* 0x000000204c227223 */ /* 0x000fe20000010022 */
[----:B------:R-:W-:Y:S01]  /*3860*/  FADD.FTZ R33, R32, R33 ;  /* 0x0000002120217221 */ /* 0x000fe20000010000 */
        /* <DEDUP_REMOVED lines=23> */
.L_x_1491:
[----:B------:R-:W-:Y:S01]  /*39e0*/  FMUL.FTZ R37, R36, R26 ;  /* 0x0000001a24257220 */ /* 0x000fe20000410000 */
[----:B------:R-:W-:Y:S01]  /*39f0*/  FADD.FTZ R35, R35, R3 ;  /* 0x0000000323237221 */ /* 0x000fe20000010000 */
[----:B------:R-:W-:Y:S01]  /*3a00*/  FFMA.FTZ R38, R76, R3, R38 ;  /* 0x000000034c267223 */ /* 0x000fe20000010026 */
[----:B0-----:R-:W-:Y:S01]  /*3a10*/  FMUL.FTZ R56, R32, R27 ;  /* 0x0000001b20387220 */ /* 0x001fe20000410000 */
[----:B------:R-:W-:Y:S01]  /*3a20*/  FADD.FTZ R3, R33, R37 ;  /* 0x0000002521037221 */ /* 0x000fe20000010000 */
[----:B------:R-:W-:Y:S01]  /*3a30*/  FADD.FTZ R33, R73, R36 ;  /* 0x0000002449217221 */ /* 0x000fe20000010000 */
[----:B------:R-:W-:Y:S01]  /*3a40*/  FFMA.FTZ R34, R75, R37, R34 ;  /* 0x000000254b227223 */ /* 0x000fe20000010022 */
[----:B------:R-:W-:Y:S01]  /*3a50*/  FADD.FTZ R73, R54, -UR6 ;  /* 0x8000000636497e21 */ /* 0x000fe20008010000 */
[----:B------:R-:W-:Y:S01]  /*3a60*/  FADD.FTZ R55, R55, -UR6 ;  /* 0x8000000637377e21 */ /* 0x000fe20008010000 */
[----:B------:R-:W-:Y:S01]  /*3a70*/  FFMA.FTZ R39, R75, R36, R39 ;  /* 0x000000244b277223 */ /* 0x000fe20000010027 */
        /* <DEDUP_REMOVED lines=25> */
.L_x_1492:
[----:B------:R-:W-:Y:S01]  /*3c10*/  FMUL.FTZ R55, R54, R26 ;  /* 0x0000001a36377220 */ /* 0x000fe20000410000 */
[----:B------:R-:W-:Y:S01]  /*3c20*/  FADD.FTZ R63, R64, -UR6 ;  /* 0x80000006403f7e21 */ /* 0x000fe20008010000 */
[----:B------:R-:W-:Y:S01]  /*3c30*/  FADD.FTZ R62, R65, -UR6 ;  /* 0x80000006413e7e21 */ /* 0x000fe20008010000 */
[----:B------:R-:W-:Y:S01]  /*3c40*/  FADD.FTZ R34, R35, R32 ;  /* 0x0000002023227221 */ /* 0x000fe20000010000 */
[----:B------:R-:W-:Y:S01]  /*3c50*/  FFMA.FTZ R37, R73, R55, R37 ;  /* 0x0000003749257223 */ /* 0x000fe20000010025 */
[----:B------:R-:W-:Y:S01]  /*3c60*/  FADD.FTZ R36, R36, R55 ;  /* 0x0000003724247221 */ /* 0x000fe20000010000 */
[----:B------:R-:W-:Y:S01]  /*3c70*/  FMUL.FTZ R55, R3, R27 ;  /* 0x0000001b03377220 */ /* 0x000fe20000410000 */
[----:B------:R-:W-:Y:S01]  /*3c80*/  FFMA.FTZ R38, R74, R32, R38 ;  /* 0x000000204a267223 */ /* 0x000fe20000010026 */
        /* <DEDUP_REMOVED lines=27> */
.L_x_1493:
[----:B------:R-:W-:Y:S01]  /*3e40*/  FMUL.FTZ R55, R54, R26 ;  /* 0x0000001a36377220 */ /* 0x000fe20000410000 */
[----:B------:R-:W-:Y:S01]  /*3e50*/  FFMA.FTZ R39, R72, R3, R38 ;  /* 0x0000000348277223 */ /* 0x000fe20000010026 */
[----:B------:R-:W-:Y:S01]  /*3e60*/  FMUL.FTZ R38, R33, R27 ;  /* 0x0000001b21267220 */ /* 0x000fe20000410000 */
[----:B------:R-:W-:Y:S01]  /*3e70*/  FADD.FTZ R61, R68, -UR6 ;  /* 0x80000006443d7e21 */ /* 0x000fe20008010000 */
[----:B------:R-:W-:Y:S01]  /*3e80*/  FFMA.FTZ R37, R63, R55, R37 ;  /* 0x000000373f257223 */ /* 0x000fe20000010025 */
[----:B------:R-:W-:Y:S01]  /*3e90*/  FADD.FTZ R36, R36, R55 ;  /* 0x0000003724247221 */ /* 0x000fe20000010000 */
[----:B------:R-:W-:Y:S01]  /*3ea0*/  FADD.FTZ R60, R69, -UR6 ;  /* 0x80000006453c7e21 */ /* 0x000fe20008010000 */
[----:B------:R-:W-:Y:S01]  /*3eb0*/  FADD.FTZ R34, R34, R3 ;  /* 0x0000000322227221 */ /* 0x000fe20000010000 */
[----:B------:R-:W-:Y:S01]  /*3ec0*/  FFMA.FTZ R37, R62, R38, R37 ;  /* 0x000000263e257223 */ /* 0x000fe20000010025 */
[----:B------:R-:W-:Y:S01]  /*3ed0*/  FFMA.FTZ R3, R63, R54, R35 ;  /* 0x000000363f037223 */ /* 0x000fe20000010023 */
[----:B------:R-:W-:Y:S01]  /*3ee0*/  FADD.FTZ R38, R38, R36 ;  /* 0x0000002426267221 */ /* 0x000fe20000010000 */
        /* <DEDUP_REMOVED lines=24> */
.L_x_1494:
        /* <DEDUP_REMOVED lines=8> */
[----:B------:R-:W-:Y:S01]  /*40f0*/  FMUL.FTZ R59, R59, UR26 ;  /* 0x0000001a3b3b7c20 */ /* 0x000fe20008410000 */
[----:B------:R-:W-:Y:S01]  /*4100*/  FMUL.FTZ R58, R58, UR26 ;  /* 0x0000001a3a3a7c20 */ /* 0x000fe20008410000 */
[----:B------:R-:W-:Y:S01]  /*4110*/  FFMA.FTZ R39, R60, R38, R37 ;  /* 0x000000263c277223 */ /* 0x000fe20000010025 */
[----:B------:R-:W-:Y:S01]  /*4120*/  FADD.FTZ R54, R38, R54 ;  /* 0x0000003626367221 */ /* 0x000fe20000010000 */
[----:B------:R-:W-:-:S02]  /*4130*/  MOV R38, R22 ;  /* 0x0000001600267202 */ /* 0x000fc40000000f00 */
        /* <DEDUP_REMOVED lines=20> */
.L_x_1495:
[----:B------:R-:W-:Y:S01]  /*4280*/  FMUL.FTZ R55, R38, R26 ;  /* 0x0000001a26377220 */ /* 0x000fe20000410000 */
[----:B------:R-:W-:Y:S01]  /*4290*/  FMUL.FTZ R56, R37, R27 ;  /* 0x0000001b25387220 */ /* 0x000fe20000410000 */
[----:B------:R-:W-:Y:S02]  /*42a0*/  MOV R65, R18 ;  /* 0x0000001200417202 */ /* 0x000fe40000000f00 */
[----:B------:R-:W-:Y:S01]  /*42b0*/  FFMA.FTZ R39, R59, R55, R39 ;  /* 0x000000373b277223 */ /* 0x000fe20000010027 */
[----:B------:R-:W-:Y:S01]  /*42c0*/  FADD.FTZ R54, R54, R55 ;  /* 0x0000003736367221 */ /* 0x000fe20000010000 */
[----:B------:R-:W-:Y:S01]  /*42d0*/  FADD.FTZ R55, R66, -UR6 ;  /* 0x8000000642377e21 */ /* 0x000fe20008010000 */
[----:B------:R-:W-:Y:S01]  /*42e0*/  MOV R64, R19 ;  /* 0x0000001300407202 */ /* 0x000fe20000000f00 */
[----:B------:R-:W-:Y:S01]  /*42f0*/  FFMA.FTZ R39, R58, R56, R39 ;  /* 0x000000383a277223 */ /* 0x000fe20000010027 */
[----:B------:R-:W-:Y:S01]  /*4300*/  FADD.FTZ R56, R56, R54 ;  /* 0x0000003638387221 */ /* 0x000fe20000010000 */
[----:B------:R-:W-:Y:S01]  /*4310*/  FADD.FTZ R54, R67, -UR6 ;  /* 0x8000000643367e21 */ /* 0x000fe20008010000 */
[----:B------:R-:W-:-:S03]  /*4320*/  FMUL.FTZ R55, R55, UR26 ;  /* 0x0000001a37377c20 */ /* 0x000fc60008410000 */
        /* <DEDUP_REMOVED lines=20> */
.L_x_1496:
[----:B------:R-:W-:Y:S01]  /*4470*/  FMUL.FTZ R57, R65, R26 ;  /* 0x0000001a41397220 */ /* 0x000fe20000410000 */
[----:B------:R-:W-:Y:S01]  /*4480*/  FMUL.FTZ R68, R64, R27 ;  /* 0x0000001b40447220 */ /* 0x000fe20000410000 */
[----:B------:R-:W-:Y:S01]  /*4490*/  FADD.FTZ R30, R30, -UR6 ;  /* 0x800000061e1e7e21 */ /* 0x000fe20008010000 */
[----:B------:R-:W-:Y:S01]  /*44a0*/  FADD.FTZ R31, R31, -UR6 ;  /* 0x800000061f1f7e21 */ /* 0x000fe20008010000 */
[----:B------:R-:W-:Y:S01]  /*44b0*/  FFMA.FTZ R39, R55, R57, R39 ;  /* 0x0000003937277223 */ /* 0x000fe20000010027 */
[----:B------:R-:W-:Y:S01]  /*44c0*/  FADD.FTZ R56, R56, R57 ;  /* 0x0000003938387221 */ /* 0x000fe20000010000 */
[----:B------:R-:W-:Y:S01]  /*44d0*/  FMUL.FTZ R57, R30, UR26 ;  /* 0x0000001a1e397c20 */ /* 0x000fe20008410000 */
[----:B------:R-:W-:Y:S01]  /*44e0*/  MOV R66, R24 ;  /* 0x0000001800427202 */ /* 0x000fe20000000f00 */
[----:B------:R-:W-:Y:S01]  /*44f0*/  FFMA.FTZ R67, R54, R68, R39 ;  /* 0x0000004436437223 */ /* 0x000fe20000010027 */
[----:B------:R-:W-:Y:S01]  /*4500*/  FADD.FTZ R68, R68, R56 ;  /* 0x0000003844447221 */ /* 0x000fe20000010000 */
[----:B------:R-:W-:Y:S01]  /*4510*/  FMUL.FTZ R56, R31, UR26 ;  /* 0x0000001a1f387c20 */ /* 0x000fe20008410000 */
        /* <DEDUP_REMOVED lines=20> */
.L_x_1497:
[----:B------:R-:W2:Y:S01]  /*4660*/  LDL R69, [R1+0x44] ;  /* 0x0000440001457983 */ /* 0x000ea20000100800 */
[----:B------:R-:W-:Y:S01]  /*4670*/  FMUL.FTZ R30, R66, R26 ;  /* 0x0000001a421e7220 */ /* 0x000fe20000410000 */
[----:B------:R-:W-:Y:S01]  /*4680*/  FMUL.FTZ R31, R39, R27 ;  /* 0x0000001b271f7220 */ /* 0x000fe20000410000 */
[----:B------:R-:W0:Y:S01]  /*4690*/  S2UR UR7, SR_CgaCtaId ;  /* 0x00000000000779c3 */ /* 0x000e220000008800 */
[----:B------:R-:W1:Y:S01]  /*46a0*/  S2R R70, SR_LANEID ;  /* 0x0000000000467919 */ /* 0x000e620000000000 */
[----:B------:R-:W-:Y:S01]  /*46b0*/  FFMA.FTZ R67, R57, R30, R67 ;  /* 0x0000001e39437223 */ /* 0x000fe20000010043 */
[----:B------:R-:W-:Y:S01]  /*46c0*/  FADD.FTZ R68, R68, R30 ;  /* 0x0000001e44447221 */ /* 0x000fe20000010000 */
[----:B------:R-:W-:Y:S01]  /*46d0*/  FADD.FTZ R32, R32, R36 ;  /* 0x0000002420207221 */ /* 0x000fe20000010000 */
[----:B------:R-:W-:Y:S01]  /*46e0*/  FFMA.FTZ R3, R61, R36, R3 ;  /* 0x000000243d037223 */ /* 0x000fe20000010003 */
[----:B------:R-:W-:Y:S01]  /*46f0*/  FFMA.FTZ R30, R56, R31, R67 ;  /* 0x0000001f381e7223 */ /* 0x000fe20000010043 */
[----:B------:R-:W-:Y:S01]  /*4700*/  FADD.FTZ R31, R31, R68 ;  /* 0x000000441f1f7221 */ /* 0x000fe20000010000 */
[----:B------:R-:W-:Y:S01]  /*4710*/  FFMA.FTZ R33, R60, R35, R33 ;  /* 0x000000233c217223 */ /* 0x000fe20000010021 */
[----:B------:R-:W-:Y:S01]  /*4720*/  FADD.FTZ R34, R34, R35 ;  /* 0x0000002322227221 */ /* 0x000fe20000010000 */
[----:B------:R-:W-:Y:S01]  /*4730*/  UMOV UR6, 0x400 ;  /* 0x0000040000067882 */ /* 0x000fe20000000000 */
[----:B------:R-:W3:Y:S01]  /*4740*/  SHFL.DOWN PT, R67, R30, 0x1, 0x1f ;  /* 0x08201f001e437f89 */ /* 0x000ee200000e0000 */
[----:B------:R-:W-:Y:S01]  /*4750*/  FADD.FTZ R32, R32, R38 ;  /* 0x0000002620207221 */ /* 0x000fe20000010000 */
[----:B------:R-:W-:Y:S01]  /*4760*/  FFMA.FTZ R3, R59, R38, R3 ;  /* 0x000000263b037223 */ /* 0x000fe20000010003 */
[----:B------:R-:W-:Y:S01]  /*4770*/  FFMA.FTZ R35, R58, R37, R33 ;  /* 0x000000253a237223 */ /* 0x000fe20000010021 */
[----:B------:R-:W4:Y:S01]  /*4780*/  SHFL.DOWN PT, R68, R31, 0x1, 0x1f ;  /* 0x08201f001f447f89 */ /* 0x000f2200000e0000 */
[----:B------:R-:W-:Y:S01]  /*4790*/  UIADD3 UR5, UR6, 0xd0, URZ ;  /* 0x000000d006057890 */ /* 0x000fe2000fffe03f */
[----:B------:R-:W-:Y:S01]  /*47a0*/  FADD.FTZ R34, R34, R37 ;  /* 0x0000002522227221 */ /* 0x000fe20000010000 */
[----:B------:R-:W-:Y:S01]  /*47b0*/  FADD.FTZ R33, R32, R65 ;  /* 0x0000004120217221 */ /* 0x000fe20000010000 */
[----:B------:R-:W-:Y:S01]  /*47c0*/  FFMA.FTZ R32, R55, R65, R3 ;  /* 0x0000004137207223 */ /* 0x000fe20000010003 */
[----:B------:R-:W-:Y:S01]  /*47d0*/  FFMA.FTZ R35, R54, R64, R35 ;  /* 0x0000004036237223 */ /* 0x000fe20000010023 */
[----:B------:R-:W-:Y:S01]  /*47e0*/  FADD.FTZ R3, R34, R64 ;  /* 0x0000004022037221 */ /* 0x000fe20000010000 */
[----:B-----5:R-:W-:Y:S01]  /*47f0*/  ISETP.NE.AND P2, PT, R0, RZ, PT ;  /* 0x000000ff0000720c */ /* 0x020fe20003f45270 */
[----:B------:R-:W-:Y:S01]  /*4800*/  FADD.FTZ R34, R33, R66 ;  /* 0x0000004221227221 */ /* 0x000fe20000010000 */
[----:B0-----:R-:W-:Y:S01]  /*4810*/  ULEA UR5, UR7, UR5, 0x18 ;  /* 0x0000000507057291 */ /* 0x001fe2000f8ec03f */
[----:B------:R-:W-:Y:S01]  /*4820*/  FFMA.FTZ R33, R56, R39, R35 ;  /* 0x0000002738217223 */ /* 0x000fe20000010023 */
[----:B------:R-:W-:Y:S01]  /*4830*/  FADD.FTZ R35, R3, R39 ;  /* 0x0000002703237221 */ /* 0x000fe20000010000 */
[----:B------:R-:W-:Y:S01]  /*4840*/  FFMA.FTZ R32, R57, R66, R32 ;  /* 0x0000004239207223 */ /* 0x000fe20000010020 */
[----:B------:R-:W-:Y:S01]  /*4850*/  BSSY B0, `(.L_x_1498) ;  /* 0x0000052000007945 */ /* 0x000fe20003800000 */
[----:B------:R-:W-:-:S02]  /*4860*/  ISETP.GT.U32.AND P3, PT, R0, 0x14, PT ;  /* 0x000000140000780c */ /* 0x000fc40003f64070 */
[----:B------:R-:W-:Y:S02]  /*4870*/  LEA R3, R0, UR5, 0x4 ;  /* 0x0000000500037c11 */ /* 0x000fe4000f8e20ff */
[----:B-1----:R-:W-:-:S03]  /*4880*/  ISETP.GT.AND P0, PT, R70, 0x1e, PT ;  /* 0x0000001e4600780c */ /* 0x002fc60003f04270 */
[----:B------:R-:W-:Y:S10]  /*4890*/  STS.128 [R3], R32 ;  /* 0x0000002003007388 */ /* 0x000ff40000000c00 */
[----:B---3--:R-:W-:Y:S01]  /*48a0*/  @!P0 FADD.FTZ R30, R30, R67 ;  /* 0x000000431e1e8221 */ /* 0x008fe20000010000 */
[----:B----4-:R-:W-:Y:S01]  /*48b0*/  @!P0 FADD.FTZ R31, R31, R68 ;  /* 0x000000441f1f8221 */ /* 0x010fe20000010000 */
        /* <DEDUP_REMOVED lines=21> */
[----:B--2---:R0:W-:Y:S01]  /*4a10*/  @!P0 STS.64 [R69+0x18], R30 ;  /* 0x0000181e45008388 */ /* 0x0041e20000000a00 */
[----:B------:R-:W-:Y:S06]  /*4a20*/  BAR.SYNC.DEFER_BLOCKING 0x0 ;  /* 0x0000000000007b1d */ /* 0x000fec0000010000 */
[----:B------:R-:W-:Y:S05]  /*4a30*/  @P2 BRA `(.L_x_1499) ;  /* 0x0000000000cc2947 */ /* 0x000fea0003800000 */
[----:B------:R-:W-:-:S09]  /*4a40*/  ULEA UR5, UR7, UR6, 0x18 ;  /* 0x0000000607057291 */ /* 0x000fd2000f8ec03f */
        /* <DEDUP_REMOVED lines=50> */
.L_x_1499:
[----:B------:R-:W-:Y:S05]  /*4d70*/  BSYNC B0 ;  /* 0x0000000000007941 */ /* 0x000fea0003800000 */
.L_x_1498:
[----:B------:R-:W-:Y:S06]  /*4d80*/  BAR.SYNC.DEFER_BLOCKING 0x0 ;  /* 0x0000000000007b1d */ /* 0x000fec0000010000 */
[----:B------:R-:W-:Y:S04]  /*4d90*/  BSSY B0, `(.L_x_1500) ;  /* 0x000009d000007945 */ /* 0x000fe80003800000 */
[----:B------:R-:W-:Y:S05]  /*4da0*/  @P3 BRA `(.L_x_1501) ;  /* 0x00000008006c3947 */ /* 0x000fea0003800000 */
[----:B------:R-:W1:Y:S02]  /*4db0*/  LDS.128 R36, [R3+0x150] ;  /* 0x0001500003247984 */ /* 0x000e640000000c00 */
[----:B-1----:R-:W-:Y:S01]  /*4dc0*/  FADD.FTZ R36, R32, R36 ;  /* 0x0000002420247221 */ /* 0x002fe20000010000 */
[----:B------:R-:W-:Y:S01]  /*4dd0*/  FADD.FTZ R37, R33, R37 ;  /* 0x0000002521257221 */ /* 0x000fe20000010000 */
[----:B------:R-:W-:Y:S01]  /*4de0*/  FADD.FTZ R38, R34, R38 ;  /* 0x0000002622267221 */ /* 0x000fe20000010000 */
[----:B------:R-:W-:Y:S02]  /*4df0*/  FADD.FTZ R39, R35, R39 ;  /* 0x0000002723277221 */ /* 0x000fe40000010000 */
[----:B------:R-:W1:Y:S02]  /*4e00*/  LDS.128 R32, [R3+0x2a0] ;  /* 0x0002a00003207984 */ /* 0x000e640000000c00 */
[----:B-1----:R-:W-:Y:S01]  /*4e10*/  FADD.FTZ R36, R36, R32 ;  /* 0x0000002024247221 */ /* 0x002fe20000010000 */
[----:B------:R-:W-:Y:S01]  /*4e20*/  FADD.FTZ R37, R37, R33 ;  /* 0x0000002125257221 */ /* 0x000fe20000010000 */
[----:B------:R-:W-:Y:S01]  /*4e30*/  FADD.FTZ R38, R38, R34 ;  /* 0x0000002226267221 */ /* 0x000fe20000010000 */
[----:B------:R-:W-:-:S02]  /*4e40*/  FADD.FTZ R39, R39, R35 ;  /* 0x0000002327277221 */ /* 0x000fc40000010000 */
        /* <DEDUP_REMOVED lines=144> */
[----:B------:R-:W-:-:S07]  /*5750*/  FADD.FTZ R35, R39, R35 ;  /* 0x0000002327237221 */ /* 0x000fce0000010000 */
.L_x_1501:
[----:B------:R-:W-:Y:S05]  /*5760*/  BSYNC B0 ;  /* 0x0000000000007941 */ /* 0x000fea0003800000 */
.L_x_1500:
[----:B------:R-:W1:Y:S01]  /*5770*/  LDC.64 R36, c[0x0][0x268] ;  /* 0x00009a00ff247b82 */ /* 0x000e620000000a00 */
[----:B------:R-:W-:Y:S01]  /*5780*/  MOV R3, UR16 ;  /* 0x0000001000037c02 */ /* 0x000fe20008000f00 */
[----:B------:R-:W-:Y:S01]  /*5790*/  ULDC UR15, c[0x0][0xc] ;  /* 0x00000300000f7ab9 */ /* 0x000fe20000000800 */
[----:B------:R-:W-:Y:S03]  /*57a0*/  BSSY B0, `(.L_x_1502) ;  /* 0x0000011000007945 */ /* 0x000fe60003800000 */
[----:B------:R-:W-:-:S04]  /*57b0*/  IMAD R3, R3, 0x15, R0 ;  /* 0x0000001503037824 */ /* 0x000fc800078e0200 */
[----:B-1----:R-:W-:Y:S01]  /*57c0*/  IMAD.WIDE R36, R3, 0x4, R36 ;  /* 0x0000000403247825 */ /* 0x002fe200078e0224 */
[----:B------:R-:W-:Y:S06]  /*57d0*/  @P3 BRA `(.L_x_1503) ;  /* 0x0000000000343947 */ /* 0x000fec0003800000 */
[----:B------:R-:W-:Y:S01]  /*57e0*/  MOV R38, UR9 ;  /* 0x0000000900267c02 */ /* 0x000fe20008000f00 */
[----:B------:R-:W-:Y:S03]  /*57f0*/  REDG.E.ADD.F32.FTZ.RN.STRONG.GPU desc[UR22][R36.64], R32 ;  /* 0x00000020240079a6 */ /* 0x000fe6000c10f396 */
[----:B------:R-:W-:-:S04]  /*5800*/  LEA R38, P0, R38, R36, 0x2 ;  /* 0x0000002426267211 */ /* 0x000fc800078010ff */
[----:B------:R-:W-:-:S05]  /*5810*/  IADD3.X R39, R37, UR11, RZ, P0, !PT ;  /* 0x0000000b25277c10 */ /* 0x000fca00087fe4ff */
[----:B------:R1:W-:Y:S02]  /*5820*/  REDG.E.ADD.F32.FTZ.RN.STRONG.GPU desc[UR22][R38.64], R33 ;  /* 0x00000021260079a6 */ /* 0x0003e4000c10f396 */
[----:B-1----:R-:W1:Y:S01]  /*5830*/  LDC.64 R38, c[0x0][0x288] ;  /* 0x0000a200ff267b82 */ /* 0x002e620000000a00 */
[----:B------:R-:W-:Y:S02]  /*5840*/  MOV R3, UR10 ;  /* 0x0000000a00037c02 */ /* 0x000fe40008000f00 */
[CC--:B-1----:R-:W-:Y:S02]  /*5850*/  LEA R32, P0, R38.reuse, R36.reuse, 0x2 ;  /* 0x0000002426207211 */ /* 0x0c2fe400078010ff */
[----:B------:R-:W-:Y:S02]  /*5860*/  LEA R36, P3, R3, R36, 0x2 ;  /* 0x0000002403247211 */ /* 0x000fe400078610ff */
[----:B------:R-:W-:Y:S02]  /*5870*/  LEA.HI.X R33, R38, R37, R39, 0x2, P0 ;  /* 0x0000002526217211 */ /* 0x000fe400000f1427 */
[----:B------:R-:W-:-:S03]  /*5880*/  IADD3.X R37, R37, UR12, RZ, P3, !PT ;  /* 0x0000000c25257c10 */ /* 0x000fc60009ffe4ff */
[----:B------:R1:W-:Y:S04]  /*5890*/  REDG.E.ADD.F32.FTZ.RN.STRONG.GPU desc[UR22][R32.64], R34 ;  /* 0x00000022200079a6 */ /* 0x0003e8000c10f396 */
[----:B------:R1:W-:Y:S02]  /*58a0*/  REDG.E.ADD.F32.FTZ.RN.STRONG.GPU desc[UR22][R36.64], R35 ;  /* 0x00000023240079a6 */ /* 0x0003e4000c10f396 */
.L_x_1503:
[----:B------:R-:W-:Y:S05]  /*58b0*/  BSYNC B0 ;  /* 0x0000000000007941 */ /* 0x000fea0003800000 */
.L_x_1502:
[----:B------:R-:W-:-:S06]  /*58c0*/  UISETP.GE.U32.AND UP0, UPT, UR15, 0x2, UPT ;  /* 0x000000020f00788c */ /* 0x000fcc000bf06070 */
[----:B------:R-:W-:-:S13]  /*58d0*/  PLOP3.LUT P0, PT, PT, PT, UP0, 0x80, 0x0 ;  /* 0x000000000000781c */ /* 0x000fda0003f0f008 */
[----:B------:R-:W-:Y:S05]  /*58e0*/  @!P0 BRA `(.L_x_1504) ;  /* 0x0000001800448947 */ /* 0x000fea0003800000 */
[----:B------:R-:W2:Y:S01]  /*58f0*/  S2UR UR13, SR_CTAID.Y ;  /* 0x00000000000d79c3 */ /* 0x000ea20000002600 */
[----:B------:R-:W-:Y:S01]  /*5900*/  ULOP3.LUT UR5, UR4, 0x1, URZ, 0xc0, !UPT ;  /* 0x0000000104057892 */ /* 0x000fe2000f8ec03f */
[----:B------:R-:W-:Y:S01]  /*5910*/  ULDC UR14, c[0x0][0x10] ;  /* 0x00000400000e7ab9 */ /* 0x000fe20000000800 */
[----:B------:R-:W-:Y:S02]  /*5920*/  ULDC.64 UR16, c[0x0][0x260] ;  /* 0x0000980000107ab9 */ /* 0x000fe40000000a00 */
[----:B------:R-:W-:-:S04]  /*5930*/  UIMAD UR5, UR5, UR14, URZ ;  /* 0x0000000e050572a4 */ /* 0x000fc8000f8e023f */
[----:B------:R-:W-:Y:S02]  /*5940*/  UIMAD UR6, UR5, UR15, URZ ;  /* 0x0000000f050672a4 */ /* 0x000fe4000f8e023f */
[----:B--2---:R-:W-:Y:S02]  /*5950*/  UIADD3 UR18, UR5, UR13, URZ ;  /* 0x0000000d05127290 */ /* 0x004fe4000fffe03f */
[----:B------:R-:W-:-:S03]  /*5960*/  USHF.L.U32 UR5, UR6, 0x1, URZ ;  /* 0x0000000106057899 */ /* 0x000fc6000800063f */
[----:B------:R-:W-:Y:S02]  /*5970*/  ULDC.64 UR6, c[0x0][0x258] ;  /* 0x0000960000067ab9 */ /* 0x000fe40000000a00 */
[----:B------:R-:W-:Y:S02]  /*5980*/  UIMAD.WIDE.U32 UR18, UR18, 0x4, UR6 ;  /* 0x00000004121278a5 */ /* 0x000fe4000f8e0006 */
[----:B------:R-:W-:Y:S01]  /*5990*/  UIMAD.WIDE UR6, UR5, 0x4, UR16 ;  /* 0x00000004050678a5 */ /* 0x000fe2000f8e0210 */
[----:B------:R-:W-:Y:S11]  /*59a0*/  @P2 BRA `(.L_x_1505) ;  /* 0x0000000000802947 */ /* 0x000ff60003800000 */
[----:B------:R-:W2:Y:S01]  /*59b0*/  S2R R3, SR_LANEID ;  /* 0x0000000000037919 */ /* 0x000ea20000000000 */
[----:B------:R-:W-:Y:S02]  /*59c0*/  UIMAD UR16, UR24, UR14, UR13 ;  /* 0x0000000e181072a4 */ /* 0x000fe4000f8e020d */
[----:B------:R-:W-:Y:S02]  /*59d0*/  ULOP3.LUT UP0, URZ, UR4, 0x2, URZ, 0xc0, !UPT ;  /* 0x00000002043f7892 */ /* 0x000fe4000f80c03f */
[----:B------:R-:W-:Y:S01]  /*59e0*/  UIMAD.WIDE.U32 UR16, UR16, 0x8, UR6 ;  /* 0x00000008101078a5 */ /* 0x000fe2000f8e0006 */
[----:B------:R-:W-:Y:S02]  /*59f0*/  UMOV UR5, 0x1 ;  /* 0x0000000100057882 */ /* 0x000fe40000000000 */
[----:B------:R-:W-:-:S03]  /*5a00*/  USEL UR5, UR5, 0xffffffff, !UP0 ;  /* 0xffffffff05057887 */ /* 0x000fc6000c000000 */
[----:B-1----:R-:W-:Y:S01]  /*5a10*/  MOV R32, UR16 ;  /* 0x0000001000207c02 */ /* 0x002fe20008000f00 */
[----:B------:R-:W-:Y:S01]  /*5a20*/  VOTEU.ANY UR16, UPT, PT ;  /* 0x0000000000107886 */ /* 0x000fe200038e0100 */
[----:B------:R-:W-:Y:S01]  /*5a30*/  MOV R33, UR17 ;  /* 0x0000001100217c02 */ /* 0x000fe20008000f00 */
[----:B------:R-:W-:Y:S02]  /*5a40*/  UFLO.U32 UR17, UR16 ;  /* 0x00000010001172bd */ /* 0x000fe400080e0000 */
[----:B------:R-:W-:Y:S02]  /*5a50*/  UPOPC UR16, UR16 ;  /* 0x00000010001072bf */ /* 0x000fe40008000000 */
[----:B------:R1:W-:Y:S02]  /*5a60*/  STG.E.64 desc[UR22][R32.64], R30 ;  /* 0x0000001e20007986 */ /* 0x0003e4000c101b16 */
[----:B------:R-:W-:Y:S01]  /*5a70*/  UIMAD UR5, UR5, UR16, URZ ;  /* 0x00000010050572a4 */ /* 0x000fe2000f8e023f */
[----:B--2---:R-:W-:-:S05]  /*5a80*/  ISETP.EQ.U32.AND P0, PT, R3, UR17, PT ;  /* 0x0000001103007c0c */ /* 0x004fca000bf02070 */
[----:B------:R-:W-:Y:S02]  /*5a90*/  MOV R3, UR5 ;  /* 0x0000000500037c02 */ /* 0x000fe40008000f00 */
[----:B-1----:R-:W-:Y:S02]  /*5aa0*/  MOV R32, UR18 ;  /* 0x0000001200207c02 */ /* 0x002fe40008000f00 */
[----:B------:R-:W-:-:S04]  /*5ab0*/  MOV R33, UR19 ;  /* 0x0000001300217c02 */ /* 0x000fc80008000f00 */
[----:B------:R-:W-:Y:S06]  /*5ac0*/  @P0 MEMBAR.ALL.GPU ;  /* 0x0000000000000992 */ /* 0x000fec000000a000 */
[----:B------:R-:W-:-:S00]  /*5ad0*/  @P0 ERRBAR ;  /* 0x00000000000009ab */ /* 0x000fc00000000000 */
[----:B------:R-:W-:Y:S06]  /*5ae0*/  @P0 CGAERRBAR ;  /* 0x00000000000005ab */ /* 0x000fec0000000000 */
[----:B------:R1:W-:Y:S01]  /*5af0*/  @P0 REDG.E.ADD.S32.STRONG.GPU desc[UR22][R32.64], R3 ;  /* 0x000000032000098e */ /* 0x0003e2000c10e396 */
[----:B------:R-:W-:-:S04]  /*5b00*/  PLOP3.LUT P0, PT, PT, PT, UP0, 0x80, 0x0 ;  /* 0x000000000000781c */ /* 0x000fc80003f0f008 */
[----:B-1----:R-:W-:-:S04]  /*5b10*/  SEL R3, RZ, UR15, P0 ;  /* 0x0000000fff037c07 */ /* 0x002fc80008000000 */
[----:B------:R-:W-:-:S13]  /*5b20*/  ISETP.NE.AND P0, PT, R3, -0x1, PT ;  /* 0xffffffff0300780c */ /* 0x000fda0003f05270 */
[----:B------:R-:W-:Y:S05]  /*5b30*/  @!P0 BRA `(.L_x_1505) ;  /* 0x00000000001c8947 */ /* 0x000fea0003800000 */
.L_x_1506:
[----:B------:R-:W-:Y:S02]  /*5b40*/  MOV R32, UR18 ;  /* 0x0000001200207c02 */ /* 0x000fe40008000f00 */
[----:B------:R-:W-:-:S05]  /*5b50*/  MOV R33, UR19 ;  /* 0x0000001300217c02 */ /* 0x000fca0008000f00 */
[----:B------:R-:W2:Y:S04]  /*5b60*/  LDG.E.STRONG.GPU R32, desc[UR22][R32.64] ;  /* 0x0000001620207981 */ /* 0x000ea8000c1ef900 */
[----:B--2---:R-:W-:Y:S01]  /*5b70*/  CCTL.IVALL ;  /* 0x00000000ff00798f */ /* 0x004fe20002000000 */
[----:B------:R-:W-:Y:S05]  /*5b80*/  YIELD ;  /* 0x0000000000007946 */ /* 0x000fea0003800000 */
[----:B------:R-:W-:-:S13]  /*5b90*/  ISETP.NE.AND P0, PT, R32, R3, PT ;  /* 0x000000032000720c */ /* 0x000fda0003f05270 */
[----:B------:R-:W-:Y:S05]  /*5ba0*/  @P0 BRA `(.L_x_1506) ;  /* 0xfffffffc00e40947 */ /* 0x000fea000383ffff */
.L_x_1505:
[----:B------:R-:W-:Y:S01]  /*5bb0*/  ISETP.NE.AND P0, PT, RZ, UR15, PT ;  /* 0x0000000fff007c0c */ /* 0x000fe2000bf05270 */
[----:B------:R-:W-:Y:S05]  /*5bc0*/  WARPSYNC.ALL ;  /* 0x0000000000007948 */ /* 0x000fea0003800000 */
[----:B------:R-:W-:Y:S07]  /*5bd0*/  BAR.SYNC.DEFER_BLOCKING 0x0 ;  /* 0x0000000000007b1d */ /* 0x000fee0000010000 */
[----:B------:R-:W-:Y:S05]  /*5be0*/  @!P0 BRA `(.L_x_1504) ;  /* 0x0000001400848947 */ /* 0x000fea0003800000 */
[----:B------:R-:W-:-:S04]  /*5bf0*/  UIADD3 UR5, UR15, -0x1, URZ ;  /* 0xffffffff0f057890 */ /* 0x000fc8000fffe03f */
[----:B------:R-:W-:-:S03]  /*5c00*/  UISETP.GE.U32.AND UP0, UPT, UR5, 0x3, UPT ;  /* 0x000000030500788c */ /* 0x000fc6000bf06070 */
[----:B------:R-:W-:-:S03]  /*5c10*/  UMOV UR5, URZ ;  /* 0x0000003f00057c82 */ /* 0x000fc60008000000 */
[----:B------:R-:W-:-:S13]  /*5c20*/  PLOP3.LUT P0, PT, PT, PT, UP0, 0x80, 0x0 ;  /* 0x000000000000781c */ /* 0x000fda0003f0f008 */
[----:B------:R-:W-:Y:S05]  /*5c30*/  @!P0 BRA `(.L_x_1507) ;  /* 0x0000001000d08947 */ /* 0x000fea0003800000 */
[----:B------:R-:W-:Y:S01]  /*5c40*/  ULOP3.LUT UR16, UR15, 0x3, URZ, 0xc0, !UPT ;  /* 0x000000030f107892 */ /* 0x000fe2000f8ec03f */
[----:B------:R-:W-:-:S03]  /*5c50*/  UMOV UR5, URZ ;  /* 0x0000003f00057c82 */ /* 0x000fc60008000000 */
[----:B------:R-:W-:-:S06]  /*5c60*/  UIADD3 UR16, -UR16, UR15, URZ ;  /* 0x0000000f10107290 */ /* 0x000fcc000fffe13f */
[----:B------:R-:W-:-:S13]  /*5c70*/  ISETP.LT.AND P0, PT, RZ, UR16, PT ;  /* 0x00000010ff007c0c */ /* 0x000fda000bf01270 */
[----:B------:R-:W-:Y:S05]  /*5c80*/  @!P0 BRA `(.L_x_1508) ;  /* 0x00000010000c8947 */ /* 0x000fea0003800000 */
[----:B------:R-:W-:Y:S01]  /*5c90*/  UISETP.GT.AND UP0, UPT, UR16, 0xc, UPT ;  /* 0x0000000c1000788c */ /* 0x000fe2000bf04270 */
[----:B------:R-:W-:-:S05]  /*5ca0*/  PLOP3.LUT P0, PT, PT, PT, PT, 0x80, 0x0 ;  /* 0x000000000000781c */ /* 0x000fca0003f0f070 */
[----:B------:R-:W-:-:S13]  /*5cb0*/  PLOP3.LUT P3, PT, PT, PT, UP0, 0x80, 0x0 ;  /* 0x000000000000781c */ /* 0x000fda0003f6f008 */
[----:B------:R-:W-:Y:S05]  /*5cc0*/  @!P3 BRA `(.L_x_1509) ;  /* 0x000000080098b947 */ /* 0x000fea0003800000 */
[----:B------:R-:W-:-:S13]  /*5cd0*/  PLOP3.LUT P0, PT, PT, PT, PT, 0x8, 0x0 ;  /* 0x000000000000781c */ /* 0x000fda0003f0e170 */
.L_x_1510:
[----:B------:R-:W2:Y:S02]  /*5ce0*/  S2R R3, SR_CTAID.X ;  /* 0x0000000000037919 */ /* 0x000ea40000002500 */
[----:B--2---:R-:W-:-:S13]  /*5cf0*/  ISETP.EQ.OR P6, PT, R3, UR5, P2 ;  /* 0x0000000503007c0c */ /* 0x004fda00097c2670 */
[----:B------:R-:W-:-:S05]  /*5d00*/  VOTEU.ALL UP0, P6 ;  /* 0x00000000003f7886 */ /* 0x000fca0003000000 */
[----:B------:R-:W-:-:S04]  /*5d10*/  @!UP0 UIMAD UR18, UR14, UR5, UR13 ;  /* 0x000000050e1282a4 */ /* 0x000fc8000f8e020d */
[----:B------:R-:W-:-:S06]  /*5d20*/  @!UP0 UIMAD.WIDE.U32 UR18, UR18, 0x8, UR6 ;  /* 0x00000008121288a5 */ /* 0x000fcc000f8e0006 */
[----:B-1----:R-:W-:Y:S02]  /*5d30*/  MOV R32, UR18 ;  /* 0x0000001200207c02 */ /* 0x002fe40008000f00 */
[----:B------:R-:W-:-:S06]  /*5d40*/  MOV R33, UR19 ;  /* 0x0000001300217c02 */ /* 0x000fcc0008000f00 */
[----:B------:R-:W0:Y:S01]  /*5d50*/  @!P6 LDG.E.64 R32, desc[UR22][R32.64] ;  /* 0x000000162020e981 */ /* 0x000e22000c1e1b00 */
[----:B------:R-:W-:Y:S02]  /*5d60*/  UIADD3 UR18, UR5, 0x1, URZ ;  /* 0x0000000105127890 */ /* 0x000fe4000fffe03f */
[----:B------:R-:W-:Y:S02]  /*5d70*/  UIADD3 UR20, UR5, 0x2, URZ ;  /* 0x0000000205147890 */ /* 0x000fe4000fffe03f */
[----:B------:R-:W-:Y:S02]  /*5d80*/  UIADD3 UR17, UR5, 0x3, URZ ;  /* 0x0000000305117890 */ /* 0x000fe4000fffe03f */
[C---:B------:R-:W-:Y:S02]  /*5d90*/  ISETP.EQ.OR P4, PT, R3.reuse, UR18, P2 ;  /* 0x0000001203007c0c */ /* 0x040fe40009782670 */
[----:B------:R-:W-:-:S11]  /*5da0*/  ISETP.EQ.OR P3, PT, R3, UR20, P2 ;  /* 0x0000001403007c0c */ /* 0x000fd60009762670 */
[----:B------:R-:W-:Y:S02]  /*5db0*/  VOTEU.ALL UP0, P4 ;  /* 0x00000000003f7886 */ /* 0x000fe40002000000 */
[----:B------:R-:W-:-:S03]  /*5dc0*/  VOTEU.ALL UP1, P3 ;  /* 0x00000000003f7886 */ /* 0x000fc60001820000 */
[----:B------:R-:W-:Y:S02]  /*5dd0*/  @!UP0 UIMAD UR18, UR14, UR18, UR13 ;  /* 0x000000120e1282a4 */ /* 0x000fe4000f8e020d */
[----:B------:R-:W-:Y:S02]  /*5de0*/  @!UP1 UIMAD UR20, UR14, UR20, UR13 ;  /* 0x000000140e1492a4 */ /* 0x000fe4000f8e020d */
[----:B------:R-:W-:Y:S02]  /*5df0*/  @!UP0 UIMAD.WIDE.U32 UR18, UR18, 0x8, UR6 ;  /* 0x00000008121288a5 */ /* 0x000fe4000f8e0006 */
[----:B------:R-:W-:-:S04]  /*5e00*/  @!UP1 UIMAD.WIDE.U32 UR20, UR20, 0x8, UR6 ;  /* 0x00000008141498a5 */ /* 0x000fc8000f8e0006 */
[----:B------:R-:W-:Y:S02]  /*5e10*/  MOV R34, UR18 ;  /* 0x0000001200227c02 */ /* 0x000fe40008000f00 */
[----:B------:R-:W-:-:S06]  /*5e20*/  MOV R35, UR19 ;  /* 0x0000001300237c02 */ /* 0x000fcc0008000f00 */
[----:B------:R-:W2:Y:S01]  /*5e30*/  @!P4 LDG.E.64 R34, desc[UR22][R34.64] ;  /* 0x000000162222c981 */ /* 0x000ea2000c1e1b00 */
[----:B0-----:R-:W-:Y:S01]  /*5e40*/  @!P6 FADD.FTZ R30, R30, R32 ;  /* 0x000000201e1ee221 */ /* 0x001fe20000010000 */
[----:B------:R-:W-:Y:S01]  /*5e50*/  @!P6 FADD.FTZ R31, R31, R33 ;  /* 0x000000211f1fe221 */ /* 0x000fe20000010000 */
[----:B------:R-:W-:Y:S02]  /*5e60*/  ISETP.EQ.OR P6, PT, R3, UR17, P2 ;  /* 0x0000001103007c0c */ /* 0x000fe400097c2670 */
[----:B------:R-:W-:-:S11]  /*5e70*/  MOV R32, UR20 ;  /* 0x0000001400207c02 */ /* 0x000fd60008000f00 */
[----:B------:R-:W-:-:S05]  /*5e80*/  VOTEU.ALL UP0, P6 ;  /* 0x00000000003f7886 */ /* 0x000fca0003000000 */
[----:B------:R-:W-:Y:S01]  /*5e90*/  @!UP0 UIMAD UR18, UR14, UR17, UR13 ;  /* 0x000000110e1282a4 */ /* 0x000fe2000f8e020d */
[----:B------:R-:W-:-:S03]  /*5ea0*/  MOV R33, UR21 ;  /* 0x0000001500217c02 */ /* 0x000fc60008000f00 */
[----:B------:R-:W-:-:S03]  /*5eb0*/  @!UP0 UIMAD.WIDE.U32 UR18, UR18, 0x8, UR6 ;  /* 0x00000008121288a5 */ /* 0x000fc6000f8e0006 */
[----:B------:R-:W3:Y:S03]  /*5ec0*/  @!P3 LDG.E.64 R32, desc[UR22][R32.64] ;  /* 0x000000162020b981 */ /* 0x000ee6000c1e1b00 */
[----:B------:R-:W-:Y:S02]  /*5ed0*/  MOV R36, UR18 ;  /* 0x0000001200247c02 */ /* 0x000fe40008000f00 */
[----:B------:R-:W-:-:S06]  /*5ee0*/  MOV R37, UR19 ;  /* 0x0000001300257c02 */ /* 0x000fcc0008000f00 */
[----:B------:R-:W4:Y:S01]  /*5ef0*/  @!P6 LDG.E.64 R36, desc[UR22][R36.64] ;  /* 0x000000162424e981 */ /* 0x000f22000c1e1b00 */
[----:B------:R-:W-:Y:S01]  /*5f00*/  UIADD3 UR18, UR5, 0x4, URZ ;  /* 0x0000000405127890 */ /* 0x000fe2000fffe03f */
[----:B--2---:R-:W-:Y:S01]  /*5f10*/  @!P4 FADD.FTZ R30, R30, R34 ;  /* 0x000000221e1ec221 */ /* 0x004fe20000010000 */
[----:B------:R-:W-:-:S04]  /*5f20*/  @!P4 FADD.FTZ R31, R31, R35 ;  /* 0x000000231f1fc221 */ /* 0x000fc80000010000 */
[----:B------:R-:W-:Y:S01]  /*5f30*/  ISETP.EQ.OR P4, PT, R3, UR18, P2 ;  /* 0x0000001203007c0c */ /* 0x000fe20009782670 */
[----:B------:R-:W-:Y:S02]  /*5f40*/  UIADD3 UR20, UR5, 0x5, URZ ;  /* 0x0000000505147890 */ /* 0x000fe4000fffe03f */
[----:B------:R-:W-:-:S10]  /*5f50*/  UIADD3 UR17, UR5, 0x6, URZ ;  /* 0x0000000605117890 */ /* 0x000fd4000fffe03f */
[----:B------:R-:W-:-:S05]  /*5f60*/  VOTEU.ALL UP0, P4 ;  /* 0x00000000003f7886 */ /* 0x000fca0002000000 */
[----:B------:R-:W-:-:S04]  /*5f70*/  @!UP0 UIMAD UR18, UR14, UR18, UR13 ;  /* 0x000000120e1282a4 */ /* 0x000fc8000f8e020d */
[----:B------:R-:W-:-:S06]  /*5f80*/  @!UP0 UIMAD.WIDE.U32 UR18, UR18, 0x8, UR6 ;  /* 0x00000008121288a5 */ /* 0x000fcc000f8e0006 */
[----:B------:R-:W-:Y:S02]  /*5f90*/  MOV R34, UR18 ;  /* 0x0000001200227c02 */ /* 0x000fe40008000f00 */
[----:B------:R-:W-:-:S06]  /*5fa0*/  MOV R35, UR19 ;  /* 0x0000001300237c02 */ /* 0x000fcc0008000f00 */
[----:B------:R-:W2:Y:S01]  /*5fb0*/  @!P4 LDG.E.64 R34, desc[UR22][R34.64] ;  /* 0x000000162222c981 */ /* 0x000ea2000c1e1b00 */
[----:B---3--:R-:W-:Y:S01]  /*5fc0*/  @!P3 FADD.FTZ R30, R30, R32 ;  /* 0x000000201e1eb221 */ /* 0x008fe20000010000 */
[----:B------:R-:W-:Y:S01]  /*5fd0*/  @!P3 FADD.FTZ R31, R31, R33 ;  /* 0x000000211f1fb221 */ /* 0x000fe20000010000 */
[----:B------:R-:W-:Y:S02]  /*5fe0*/  ISETP.EQ.OR P3, PT, R3, UR20, P2 ;  /* 0x0000001403007c0c */ /* 0x000fe40009762670 */
[----:B----4-:R-:W-:Y:S01]  /*5ff0*/  @!P6 FADD.FTZ R30, R30, R36 ;  /* 0x000000241e1ee221 */ /* 0x010fe20000010000 */
[----:B------:R-:W-:Y:S01]  /*6000*/  @!P6 FADD.FTZ R31, R31, R37 ;  /* 0x000000251f1fe221 */ /* 0x000fe20000010000 */
[----:B------:R-:W-:-:S09]  /*6010*/  ISETP.EQ.OR P6, PT, R3, UR17, P2 ;  /* 0x0000001103007c0c */ /* 0x000fd200097c2670 */
[----:B------:R-:W-:-:S05]  /*6020*/  VOTEU.ALL UP1, P3 ;  /* 0x00000000003f7886 */ /* 0x000fca0001820000 */
[----:B------:R-:W-:Y:S01]  /*6030*/  @!UP1 UIMAD UR20, UR14, UR20, UR13 ;  /* 0x000000140e1492a4 */ /* 0x000fe2000f8e020d */
[----:B------:R-:W-:-:S03]  /*6040*/  VOTEU.ALL UP0, P6 ;  /* 0x00000000003f7886 */ /* 0x000fc60003000000 */
[----:B------:R-:W-:Y:S02]  /*6050*/  @!UP1 UIMAD.WIDE.U32 UR20, UR20, 0x8, UR6 ;  /* 0x00000008141498a5 */ /* 0x000fe4000f8e0006 */
[----:B------:R-:W-:-:S04]  /*6060*/  @!UP0 UIMAD UR18, UR14, UR17, UR13 ;  /* 0x000000110e1282a4 */ /* 0x000fc8000f8e020d */
[----:B------:R-:W-:Y:S01]  /*6070*/  MOV R32, UR20 ;  /* 0x0000001400207c02 */ /* 0x000fe20008000f00 */
[----:B------:R-:W-:Y:S01]  /*6080*/  @!UP0 UIMAD.WIDE.U32 UR18, UR18, 0x8, UR6 ;  /* 0x00000008121288a5 */ /* 0x000fe2000f8e0006 */
[----:B------:R-:W-:-:S05]  /*6090*/  MOV R33, UR21 ;  /* 0x0000001500217c02 */ /* 0x000fca0008000f00 */
[----:B------:R-:W-:Y:S01]  /*60a0*/  MOV R36, UR18 ;  /* 0x0000001200247c02 */ /* 0x000fe20008000f00 */
[----:B------:R-:W3:Y:S01]  /*60b0*/  @!P3 LDG.E.64 R32, desc[UR22][R32.64] ;  /* 0x000000162020b981 */ /* 0x000ee2000c1e1b00 */
        /* <DEDUP_REMOVED lines=25> */
[----:B------:R-:W-:Y:S01]  /*6250*/  @!UP0 UIMAD.WIDE.U32 UR18, UR18, 0x8, UR6 ;  /* 0x00000008121288a5 */ /* 0x000fe2000f8e0006 */
[----:B------:R-:W-:Y:S02]  /*6260*/  MOV R32, UR20 ;  /* 0x0000001400207c02 */ /* 0x000fe40008000f00 */
[----:B------:R-:W-:-:S03]  /*6270*/  MOV R33, UR21 ;  /* 0x0000001500217c02 */ /* 0x000fc60008000f00 */
[----:B------:R-:W-:Y:S02]  /*6280*/  MOV R36, UR18 ;  /* 0x0000001200247c02 */ /* 0x000fe40008000f00 */
[----:B------:R-:W-:Y:S01]  /*6290*/  MOV R37, UR19 ;  /* 0x0000001300257c02 */ /* 0x000fe20008000f00 */
[----:B------:R-:W3:Y:S05]  /*62a0*/  @!P3 LDG.E.64 R32, desc[UR22][R32.64] ;  /* 0x000000162020b981 */ /* 0x000eea000c1e1b00 */
        /* <DEDUP_REMOVED lines=19> */
[----:B------:R-:W-:-:S04]  /*63e0*/  VOTEU.ALL UP1, P3 ;  /* 0x00000000003f7886 */ /* 0x000fc80001820000 */
[----:B------:R-:W-:Y:S01]  /*63f0*/  VOTEU.ALL UP0, P6 ;  /* 0x00000000003f7886 */ /* 0x000fe20003000000 */
[----:B------:R-:W-:-:S04]  /*6400*/  @!UP1 UIMAD UR20, UR14, UR20, UR13 ;  /* 0x000000140e1492a4 */ /* 0x000fc8000f8e020d */
        /* <DEDUP_REMOVED lines=30> */
[----:B------:R-:W-:Y:S02]  /*65f0*/  @!UP2 UIMAD UR17, UR14, UR17, UR13 ;  /* 0x000000110e11a2a4 */ /* 0x000fe4000f8e020d */
[----:B------:R-:W-:Y:S02]  /*6600*/  @!UP1 UIMAD.WIDE.U32 UR20, UR20, 0x8, UR6 ;  /* 0x00000008141498a5 */ /* 0x000fe4000f8e0006 */
[----:B------:R-:W-:-:S04]  /*6610*/  @!UP2 UIMAD.WIDE.U32 UR18, UR17, 0x8, UR6 ;  /* 0x000000081112a8a5 */ /* 0x000fc8000f8e0006 */
[----:B------:R-:W-:Y:S02]  /*6620*/  MOV R32, UR20 ;  /* 0x0000001400207c02 */ /* 0x000fe40008000f00 */
[----:B------:R-:W-:Y:S02]  /*6630*/  MOV R33, UR21 ;  /* 0x0000001500217c02 */ /* 0x000fe40008000f00 */
[----:B------:R-:W-:Y:S02]  /*6640*/  MOV R36, UR18 ;  /* 0x0000001200247c02 */ /* 0x000fe40008000f00 */
[----:B------:R-:W-:Y:S02]  /*6650*/  MOV R37, UR19 ;  /* 0x0000001300257c02 */ /* 0x000fe40008000f00 */
[----:B------:R-:W3:Y:S04]  /*6660*/  @!P3 LDG.E.64 R32, desc[UR22][R32.64] ;  /* 0x000000162020b981 */ /* 0x000ee8000c1e1b00 */
[----:B------:R-:W4:Y:S01]  /*6670*/  @!P6 LDG.E.64 R36, desc[UR22][R36.64] ;  /* 0x000000162424e981 */ /* 0x000f22000c1e1b00 */
[----:B------:R-:W-:-:S04]  /*6680*/  UIADD3 UR16, UR16, -0x10, URZ ;  /* 0xfffffff010107890 */ /* 0x000fc8000fffe03f */
[----:B------:R-:W-:Y:S01]  /*6690*/  UISETP.GT.AND UP0, UPT, UR16, 0xc, UPT ;  /* 0x0000000c1000788c */ /* 0x000fe2000bf04270 */
[----:B--2---:R-:W-:Y:S01]  /*66a0*/  @!P4 FADD.FTZ R30, R30, R34 ;  /* 0x000000221e1ec221 */ /* 0x004fe20000010000 */
[----:B------:R-:W-:-:S04]  /*66b0*/  @!P4 FADD.FTZ R31, R31, R35 ;  /* 0x000000231f1fc221 */ /* 0x000fc80000010000 */
[----:B------:R-:W-:Y:S01]  /*66c0*/  PLOP3.LUT P4, PT, PT, PT, UP0, 0x80, 0x0 ;  /* 0x000000000000781c */ /* 0x000fe20003f8f008 */
[----:B------:R-:W-:Y:S01]  /*66d0*/  UIADD3 UR5, UR5, 0x10, URZ ;  /* 0x0000001005057890 */ /* 0x000fe2000fffe03f */
[----:B---3--:R-:W-:Y:S01]  /*66e0*/  @!P3 FADD.FTZ R30, R30, R32 ;  /* 0x000000201e1eb221 */ /* 0x008fe20000010000 */
[----:B------:R-:W-:-:S03]  /*66f0*/  @!P3 FADD.FTZ R31, R31, R33 ;  /* 0x000000211f1fb221 */ /* 0x000fc60000010000 */
[----:B----4-:R-:W-:Y:S01]  /*6700*/  @!P6 FADD.FTZ R30, R30, R36 ;  /* 0x000000241e1ee221 */ /* 0x010fe20000010000 */
[----:B------:R-:W-:-:S06]  /*6710*/  @!P6 FADD.FTZ R31, R31, R37 ;  /* 0x000000251f1fe221 */ /* 0x000fcc0000010000 */
[----:B------:R-:W-:Y:S05]  /*6720*/  @P4 BRA `(.L_x_1510) ;  /* 0xfffffff4006c4947 */ /* 0x000fea000383ffff */
.L_x_1509:
[----:B------:R-:W-:-:S06]  /*6730*/  UISETP.GT.AND UP0, UPT, UR16, 0x4, UPT ;  /* 0x000000041000788c */ /* 0x000fcc000bf04270 */
[----:B------:R-:W-:-:S13]  /*6740*/  PLOP3.LUT P3, PT, PT, PT, UP0, 0x80, 0x0 ;  /* 0x000000000000781c */ /* 0x000fda0003f6f008 */
[----:B------:R-:W-:Y:S05]  /*6750*/  @!P3 BRA `(.L_x_1511) ;  /* 0x000000040050b947 */ /* 0x000fea0003800000 */
[----:B------:R-:W2:Y:S02]  /*6760*/  S2R R3, SR_CTAID.X ;  /* 0x0000000000037919 */ /* 0x000ea40000002500 */
[----:B--2---:R-:W-:-:S13]  /*6770*/  ISETP.EQ.OR P0, PT, R3, UR5, P2 ;  /* 0x0000000503007c0c */ /* 0x004fda0009702670 */
[----:B------:R-:W-:-:S05]  /*6780*/  VOTEU.ALL UP0, P0 ;  /* 0x00000000003f7886 */ /* 0x000fca0000000000 */
[----:B------:R-:W-:-:S04]  /*6790*/  @!UP0 UIMAD UR18, UR5, UR14, UR13 ;  /* 0x0000000e051282a4 */ /* 0x000fc8000f8e020d */
[----:B------:R-:W-:-:S06]  /*67a0*/  @!UP0 UIMAD.WIDE.U32 UR18, UR18, 0x8, UR6 ;  /* 0x00000008121288a5 */ /* 0x000fcc000f8e0006 */
[----:B-1----:R-:W-:Y:S01]  /*67b0*/  MOV R32, UR18 ;  /* 0x0000001200207c02 */ /* 0x002fe20008000f00 */
[----:B------:R-:W-:Y:S01]  /*67c0*/  UIADD3 UR18, UR5, 0x1, URZ ;  /* 0x0000000105127890 */ /* 0x000fe2000fffe03f */
[----:B------:R-:W-:Y:S01]  /*67d0*/  MOV R33, UR19 ;  /* 0x0000001300217c02 */ /* 0x000fe20008000f00 */
[----:B------:R-:W-:-:S04]  /*67e0*/  UIADD3 UR20, UR5, 0x2, URZ ;  /* 0x0000000205147890 */ /* 0x000fc8000fffe03f */
[C---:B------:R-:W-:Y:S01]  /*67f0*/  ISETP.EQ.OR P4, PT, R3.reuse, UR18, P2 ;  /* 0x0000001203007c0c */ /* 0x040fe20009782670 */
[----:B------:R-:W-:Y:S01]  /*6800*/  UIADD3 UR17, UR5, 0x3, URZ ;  /* 0x0000000305117890 */ /* 0x000fe2000fffe03f */
[C---:B------:R-:W-:Y:S01]  /*6810*/  ISETP.EQ.OR P6, PT, R3.reuse, UR20, P2 ;  /* 0x0000001403007c0c */ /* 0x040fe200097c2670 */
[----:B------:R-:W0:Y:S04]  /*6820*/  @!P0 LDG.E.64 R32, desc[UR22][R32.64] ;  /* 0x0000001620208981 */ /* 0x000e28000c1e1b00 */
[----:B------:R-:W-:-:S06]  /*6830*/  ISETP.EQ.OR P3, PT, R3, UR17, P2 ;  /* 0x0000001103007c0c */ /* 0x000fcc0009762670 */
[----:B------:R-:W-:Y:S02]  /*6840*/  VOTEU.ALL UP0, P4 ;  /* 0x00000000003f7886 */ /* 0x000fe40002000000 */
[----:B------:R-:W-:-:S03]  /*6850*/  VOTEU.ALL UP1, P6 ;  /* 0x00000000003f7886 */ /* 0x000fc60003020000 */
[----:B------:R-:W-:Y:S02]  /*6860*/  @!UP0 UIMAD UR18, UR14, UR18, UR13 ;  /* 0x000000120e1282a4 */ /* 0x000fe4000f8e020d */
[----:B------:R-:W-:Y:S02]  /*6870*/  @!UP1 UIMAD UR20, UR14, UR20, UR13 ;  /* 0x000000140e1492a4 */ /* 0x000fe4000f8e020d */
[----:B------:R-:W-:Y:S01]  /*6880*/  @!UP0 UIMAD.WIDE.U32 UR18, UR18, 0x8, UR6 ;  /* 0x00000008121288a5 */ /* 0x000fe2000f8e0006 */
[----:B------:R-:W-:Y:S01]  /*6890*/  VOTEU.ALL UP2, P3 ;  /* 0x00000000003f7886 */ /* 0x000fe20001840000 */
[----:B------:R-:W-:-:S04]  /*68a0*/  @!UP1 UIMAD.WIDE.U32 UR20, UR20, 0x8, UR6 ;  /* 0x00000008141498a5 */ /* 0x000fc8000f8e0006 */
[----:B------:R-:W-:Y:S01]  /*68b0*/  MOV R36, UR18 ;  /* 0x0000001200247c02 */ /* 0x000fe20008000f00 */
[----:B------:R-:W-:Y:S01]  /*68c0*/  @!UP2 UIMAD UR17, UR14, UR17, UR13 ;  /* 0x000000110e11a2a4 */ /* 0x000fe2000f8e020d */
[----:B------:R-:W-:Y:S02]  /*68d0*/  MOV R37, UR19 ;  /* 0x0000001300257c02 */ /* 0x000fe40008000f00 */
[----:B------:R-:W-:Y:S01]  /*68e0*/  MOV R34, UR20 ;  /* 0x0000001400227c02 */ /* 0x000fe20008000f00 */
[----:B------:R-:W-:Y:S01]  /*68f0*/  @!UP2 UIMAD.WIDE.U32 UR18, UR17, 0x8, UR6 ;  /* 0x000000081112a8a5 */ /* 0x000fe2000f8e0006 */
[----:B------:R-:W-:Y:S02]  /*6900*/  MOV R35, UR21 ;  /* 0x0000001500237c02 */ /* 0x000fe40008000f00 */
[----:B------:R-:W2:Y:S03]  /*6910*/  @!P4 LDG.E.64 R36, desc[UR22][R36.64] ;  /* 0x000000162424c981 */ /* 0x000ea6000c1e1b00 */
[----:B------:R-:W-:Y:S01]  /*6920*/  MOV R38, UR18 ;  /* 0x0000001200267c02 */ /* 0x000fe20008000f00 */
[----:B------:R-:W3:Y:S01]  /*6930*/  @!P6 LDG.E.64 R34, desc[UR22][R34.64] ;  /* 0x000000162222e981 */ /* 0x000ee2000c1e1b00 */
[----:B------:R-:W-:-:S06]  /*6940*/  MOV R39, UR19 ;  /* 0x0000001300277c02 */ /* 0x000fcc0008000f00 */
[----:B------:R-:W4:Y:S01]  /*6950*/  @!P3 LDG.E.64 R38, desc[UR22][R38.64] ;  /* 0x000000162626b981 */ /* 0x000f22000c1e1b00 */
[----:B------:R-:W-:-:S04]  /*6960*/  UIADD3 UR17, UR5, 0x4, URZ ;  /* 0x0000000405117890 */ /* 0x000fc8000fffe03f */
[----:B------:R-:W-:Y:S02]  /*6970*/  UIADD3 UR20, UR17, 0x1, URZ ;  /* 0x0000000111147890 */ /* 0x000fe4000fffe03f */
[----:B------:R-:W-:Y:S02]  /*6980*/  UIADD3 UR5, UR17, 0x2, URZ ;  /* 0x0000000211057890 */ /* 0x000fe4000fffe03f */
[----:B------:R-:W-:Y:S01]  /*6990*/  UIADD3 UR27, UR17, 0x3, URZ ;  /* 0x00000003111b7890 */ /* 0x000fe2000fffe03f */
[----:B0-----:R-:W-:Y:S01]  /*69a0*/  @!P0 FADD.FTZ R30, R30, R32 ;  /* 0x000000201e1e8221 */ /* 0x001fe20000010000 */
[----:B------:R-:W-:Y:S01]  /*69b0*/  @!P0 FADD.FTZ R31, R31, R33 ;  /* 0x000000211f1f8221 */ /* 0x000fe20000010000 */
[----:B------:R-:W-:-:S13]  /*69c0*/  ISETP.EQ.OR P0, PT, R3, UR17, P2 ;  /* 0x0000001103007c0c */ /* 0x000fda0009702670 */
[----:B------:R-:W-:Y:S01]  /*69d0*/  VOTEU.ALL UP0, P0 ;  /* 0x00000000003f7886 */ /* 0x000fe20000000000 */
[----:B--2---:R-:W-:Y:S01]  /*69e0*/  @!P4 FADD.FTZ R30, R30, R36 ;  /* 0x000000241e1ec221 */ /* 0x004fe20000010000 */
[----:B------:R-:W-:Y:S01]  /*69f0*/  @!P4 FADD.FTZ R31, R31, R37 ;  /* 0x000000251f1fc221 */ /* 0x000fe20000010000 */
[----:B------:R-:W-:Y:S02]  /*6a00*/  ISETP.EQ.OR P4, PT, R3, UR20, P2 ;  /* 0x0000001403007c0c */ /* 0x000fe40009782670 */
[----:B---3--:R-:W-:Y:S01]  /*6a10*/  @!P6 FADD.FTZ R30, R30, R34 ;  /* 0x000000221e1ee221 */ /* 0x008fe20000010000 */
[----:B------:R-:W-:Y:S01]  /*6a20*/  @!P6 FADD.FTZ R31, R31, R35 ;  /* 0x000000231f1fe221 */ /* 0x000fe20000010000 */
[----:B------:R-:W-:Y:S02]  /*6a30*/  ISETP.EQ.OR P6, PT, R3, UR5, P2 ;  /* 0x0000000503007c0c */ /* 0x000fe400097c2670 */
[----:B----4-:R-:W-:Y:S01]  /*6a40*/  @!P3 FADD.FTZ R30, R30, R38 ;  /* 0x000000261e1eb221 */ /* 0x010fe20000010000 */
[----:B------:R-:W-:Y:S01]  /*6a50*/  @!P3 FADD.FTZ R31, R31, R39 ;  /* 0x000000271f1fb221 */ /* 0x000fe20000010000 */
[----:B------:R-:W-:Y:S01]  /*6a60*/  ISETP.EQ.OR P3, PT, R3, UR27, P2 ;  /* 0x0000001b03007c0c */ /* 0x000fe20009762670 */
[----:B------:R-:W-:-:S04]  /*6a70*/  @!UP0 UIMAD UR18, UR14, UR17, UR13 ;  /* 0x000000110e1282a4 */ /* 0x000fc8000f8e020d */
[----:B------:R-:W-:-:S04]  /*6a80*/  VOTEU.ALL UP1, P4 ;  /* 0x00000000003f7886 */ /* 0x000fc80002020000 */
[----:B------:R-:W-:Y:S01]  /*6a90*/  VOTEU.ALL UP2, P6 ;  /* 0x00000000003f7886 */ /* 0x000fe20003040000 */
[----:B------:R-:W-:Y:S02]  /*6aa0*/  @!UP0 UIMAD.WIDE.U32 UR18, UR18, 0x8, UR6 ;  /* 0x00000008121288a5 */ /* 0x000fe4000f8e0006 */
[----:B------:R-:W-:Y:S02]  /*6ab0*/  @!UP1 UIMAD UR20, UR14, UR20, UR13 ;  /* 0x000000140e1492a4 */ /* 0x000fe4000f8e020d */
[----:B------:R-:W-:Y:S01]  /*6ac0*/  @!UP2 UIMAD UR5, UR14, UR5, UR13 ;  /* 0x000000050e05a2a4 */ /* 0x000fe2000f8e020d */
[----:B------:R-:W-:Y:S01]  /*6ad0*/  VOTEU.ALL UP0, P3 ;  /* 0x00000000003f7886 */ /* 0x000fe20001800000 */
[----:B------:R-:W-:Y:S01]  /*6ae0*/  @!UP1 UIMAD.WIDE.U32 UR20, UR20, 0x8, UR6 ;  /* 0x00000008141498a5 */ /* 0x000fe2000f8e0006 */
[----:B------:R-:W-:Y:S02]  /*6af0*/  MOV R36, UR18 ;  /* 0x0000001200247c02 */ /* 0x000fe40008000f00 */
[----:B------:R-:W-:Y:S01]  /*6b00*/  MOV R37, UR19 ;  /* 0x0000001300257c02 */ /* 0x000fe20008000f00 */
[----:B------:R-:W-:-:S02]  /*6b10*/  @!UP2 UIMAD.WIDE.U32 UR18, UR5, 0x8, UR6 ;  /* 0x000000080512a8a5 */ /* 0x000fc4000f8e0006 */
[----:B------:R-:W-:Y:S01]  /*6b20*/  @!UP0 UIMAD UR5, UR14, UR27, UR13 ;  /* 0x0000001b0e0582a4 */ /* 0x000fe2000f8e020d */
[----:B------:R-:W-:Y:S02]  /*6b30*/  MOV R34, UR20 ;  /* 0x0000001400227c02 */ /* 0x000fe40008000f00 */
[----:B------:R-:W-:Y:S01]  /*6b40*/  MOV R35, UR21 ;  /* 0x0000001500237c02 */ /* 0x000fe20008000f00 */
[----:B------:R-:W2:Y:S01]  /*6b50*/  @!P0 LDG.E.64 R36, desc[UR22][R36.64] ;  /* 0x0000001624248981 */ /* 0x000ea2000c1e1b00 */
[----:B------:R-:W-:Y:S02]  /*6b60*/  MOV R32, UR18 ;  /* 0x0000001200207c02 */ /* 0x000fe40008000f00 */
[----:B------:R-:W-:Y:S01]  /*6b70*/  MOV R33, UR19 ;  /* 0x0000001300217c02 */ /* 0x000fe20008000f00 */
[----:B------:R-:W-:Y:S01]  /*6b80*/  @!UP0 UIMAD.WIDE.U32 UR18, UR5, 0x8, UR6 ;  /* 0x00000008051288a5 */ /* 0x000fe2000f8e0006 */
[----:B------:R-:W3:Y:S04]  /*6b90*/  @!P4 LDG.E.64 R34, desc[UR22][R34.64] ;  /* 0x000000162222c981 */ /* 0x000ee8000c1e1b00 */
[----:B------:R-:W4:Y:S01]  /*6ba0*/  @!P6 LDG.E.64 R32, desc[UR22][R32.64] ;  /* 0x000000162020e981 */ /* 0x000f22000c1e1b00 */
[----:B------:R-:W-:-:S02]  /*6bb0*/  MOV R38, UR18 ;  /* 0x0000001200267c02 */ /* 0x000fc40008000f00 */
[----:B------:R-:W-:-:S06]  /*6bc0*/  MOV R39, UR19 ;  /* 0x0000001300277c02 */ /* 0x000fcc0008000f00 */
[----:B------:R-:W5:Y:S01]  /*6bd0*/  @!P3 LDG.E.64 R38, desc[UR22][R38.64] ;  /* 0x000000162626b981 */ /* 0x000f62000c1e1b00 */
[----:B------:R-:W-:Y:S02]  /*6be0*/  UIADD3 UR16, UR16, -0x4, URZ ;  /* 0xfffffffc10107890 */ /* 0x000fe4000fffe03f */
[----:B------:R-:W-:Y:S02]  /*6bf0*/  UIADD3 UR5, UR17, 0x4, URZ ;  /* 0x0000000411057890 */ /* 0x000fe4000fffe03f */
[----:B------:R-:W-:Y:S01]  /*6c00*/  UIADD3 UR16, UR16, -0x4, URZ ;  /* 0xfffffffc10107890 */ /* 0x000fe2000fffe03f */
        /* <DEDUP_REMOVED lines=9> */
.L_x_1511:
[----:B------:R-:W-:-:S13]  /*6ca0*/  ISETP.NE.OR P0, PT, RZ, UR16, P0 ;  /* 0x00000010ff007c0c */ /* 0x000fda0008705670 */
[----:B------:R-:W-:Y:S05]  /*6cb0*/  @!P0 BRA `(.L_x_1507) ;  /* 0x0000000000b08947 */ /* 0x000fea0003800000 */
.L_x_1508:
[----:B------:R-:W2:Y:S02]  /*6cc0*/  S2R R3, SR_CTAID.X ;  /* 0x0000000000037919 */ /* 0x000ea40000002500 */
[----:B--2---:R-:W-:-:S13]  /*6cd0*/  ISETP.EQ.OR P3, PT, R3, UR5, P2 ;  /* 0x0000000503007c0c */ /* 0x004fda0009762670 */
[----:B------:R-:W-:-:S05]  /*6ce0*/  VOTEU.ALL UP0, P3 ;  /* 0x00000000003f7886 */ /* 0x000fca0001800000 */
[----:B------:R-:W-:-:S04]  /*6cf0*/  @!UP0 UIMAD UR18, UR14, UR5, UR13 ;  /* 0x000000050e1282a4 */ /* 0x000fc8000f8e020d */
[----:B------:R-:W-:-:S06]  /*6d00*/  @!UP0 UIMAD.WIDE.U32 UR18, UR18, 0x8, UR6 ;  /* 0x00000008121288a5 */ /* 0x000fcc000f8e0006 */
[----:B-1----:R-:W-:Y:S01]  /*6d10*/  MOV R34, UR18 ;  /* 0x0000001200227c02 */ /* 0x002fe20008000f00 */
[----:B------:R-:W-:Y:S01]  /*6d20*/  UIADD3 UR18, UR5, 0x1, URZ ;  /* 0x0000000105127890 */ /* 0x000fe2000fffe03f */
[----:B------:R-:W-:-:S05]  /*6d30*/  MOV R35, UR19 ;  /* 0x0000001300237c02 */ /* 0x000fca0008000f00 */
[----:B------:R-:W-:Y:S01]  /*6d40*/  ISETP.EQ.OR P4, PT, R3, UR18, P2 ;  /* 0x0000001203007c0c */ /* 0x000fe20009782670 */
[----:B------:R-:W0:Y:S01]  /*6d50*/  @!P3 LDG.E.64 R34, desc[UR22][R34.64] ;  /* 0x000000162222b981 */ /* 0x000e22000c1e1b00 */
[----:B------:R-:W-:Y:S02]  /*6d60*/  UIADD3 UR17, UR5, 0x2, URZ ;  /* 0x0000000205117890 */ /* 0x000fe4000fffe03f */
[----:B------:R-:W-:-:S04]  /*6d70*/  UIADD3 UR20, UR5, 0x3, URZ ;  /* 0x0000000305147890 */ /* 0x000fc8000fffe03f */
[C---:B------:R-:W-:Y:S02]  /*6d80*/  ISETP.EQ.OR P6, PT, R3.reuse, UR17, P2 ;  /* 0x0000001103007c0c */ /* 0x040fe400097c2670 */
[----:B------:R-:W-:-:S03]  /*6d90*/  ISETP.EQ.OR P0, PT, R3, UR20, P2 ;  /* 0x0000001403007c0c */ /* 0x000fc60009702670 */
[----:B------:R-:W-:-:S05]  /*6da0*/  VOTEU.ALL UP0, P4 ;  /* 0x00000000003f7886 */ /* 0x000fca0002000000 */
[----:B------:R-:W-:-:S04]  /*6db0*/  @!UP0 UIMAD UR18, UR14, UR18, UR13 ;  /* 0x000000120e1282a4 */ /* 0x000fc8000f8e020d */
[----:B------:R-:W-:-:S06]  /*6dc0*/  @!UP0 UIMAD.WIDE.U32 UR18, UR18, 0x8, UR6 ;  /* 0x00000008121288a5 */ /* 0x000fcc000f8e0006 */
[----:B------:R-:W-:Y:S02]  /*6dd0*/  MOV R32, UR18 ;  /* 0x0000001200207c02 */ /* 0x000fe40008000f00 */
[----:B------:R-:W-:-:S06]  /*6de0*/  MOV R33, UR19 ;  /* 0x0000001300217c02 */ /* 0x000fcc0008000f00 */
[----:B------:R-:W2:Y:S01]  /*6df0*/  @!P4 LDG.E.64 R32, desc[UR22][R32.64] ;  /* 0x000000162020c981 */ /* 0x000ea2000c1e1b00 */
[----:B------:R-:W-:-:S05]  /*6e00*/  VOTEU.ALL UP0, P6 ;  /* 0x00000000003f7886 */ /* 0x000fca0003000000 */
[----:B------:R-:W-:-:S04]  /*6e10*/  @!UP0 UIMAD UR18, UR14, UR17, UR13 ;  /* 0x000000110e1282a4 */ /* 0x000fc8000f8e020d */
[----:B------:R-:W-:Y:S01]  /*6e20*/  @!UP0 UIMAD.WIDE.U32 UR18, UR18, 0x8, UR6 ;  /* 0x00000008121288a5 */ /* 0x000fe2000f8e0006 */
[----:B------:R-:W-:Y:S01]  /*6e30*/  VOTEU.ALL UP0, P0 ;  /* 0x00000000003f7886 */ /* 0x000fe20000000000 */
[----:B0-----:R-:W-:-:S04]  /*6e40*/  @!P3 FADD.FTZ R30, R30, R34 ;  /* 0x000000221e1eb221 */ /* 0x001fc80000010000 */
[----:B------:R-:W-:Y:S01]  /*6e50*/  MOV R34, UR18 ;  /* 0x0000001200227c02 */ /* 0x000fe20008000f00 */
[----:B------:R-:W-:Y:S01]  /*6e60*/  @!UP0 UIMAD UR18, UR14, UR20, UR13 ;  /* 0x000000140e1282a4 */ /* 0x000fe2000f8e020d */
[----:B------:R-:W-:Y:S01]  /*6e70*/  @!P3 FADD.FTZ R31, R31, R35 ;  /* 0x000000231f1fb221 */ /* 0x000fe20000010000 */
[----:B------:R-:W-:Y:S02]  /*6e80*/  MOV R35, UR19 ;  /* 0x0000001300237c02 */ /* 0x000fe40008000f00 */
[----:B------:R-:W-:-:S04]  /*6e90*/  @!UP0 UIMAD.WIDE.U32 UR18, UR18, 0x8, UR6 ;  /* 0x00000008121288a5 */ /* 0x000fc8000f8e0006 */
[----:B------:R-:W3:Y:S01]  /*6ea0*/  @!P6 LDG.E.64 R34, desc[UR22][R34.64] ;  /* 0x000000162222e981 */ /* 0x000ee2000c1e1b00 */
[----:B--2---:R-:W-:Y:S01]  /*6eb0*/  @!P4 FADD.FTZ R30, R30, R32 ;  /* 0x000000201e1ec221 */ /* 0x004fe20000010000 */
[----:B------:R-:W-:Y:S01]  /*6ec0*/  @!P4 FADD.FTZ R31, R31, R33 ;  /* 0x000000211f1fc221 */ /* 0x000fe20000010000 */
[----:B------:R-:W-:Y:S02]  /*6ed0*/  MOV R32, UR18 ;  /* 0x0000001200207c02 */ /* 0x000fe40008000f00 */
[----:B------:R-:W-:-:S06]  /*6ee0*/  MOV R33, UR19 ;  /* 0x0000001300217c02 */ /* 0x000fcc0008000f00 */
[----:B------:R-:W2:Y:S01]  /*6ef0*/  @!P0 LDG.E.64 R32, desc[UR22][R32.64] ;  /* 0x0000001620208981 */ /* 0x000ea2000c1e1b00 */
[----:B------:R-:W-:-:S06]  /*6f00*/  UIADD3 UR16, UR16, -0x4, URZ ;  /* 0xfffffffc10107890 */ /* 0x000fcc000fffe03f */
[----:B------:R-:W-:Y:S01]  /*6f10*/  ISETP.NE.AND P3, PT, RZ, UR16, PT ;  /* 0x00000010ff007c0c */ /* 0x000fe2000bf65270 */
[----:B------:R-:W-:Y:S01]  /*6f20*/  UIADD3 UR5, UR5, 0x4, URZ ;  /* 0x0000000405057890 */ /* 0x000fe2000fffe03f */
[----:B---3--:R-:W-:Y:S01]  /*6f30*/  @!P6 FADD.FTZ R30, R30, R34 ;  /* 0x000000221e1ee221 */ /* 0x008fe20000010000 */
[----:B------:R-:W-:-:S03]  /*6f40*/  @!P6 FADD.FTZ R31, R31, R35 ;  /* 0x000000231f1fe221 */ /* 0x000fc60000010000 */
[----:B--2---:R-:W-:Y:S01]  /*6f50*/  @!P0 FADD.FTZ R30, R30, R32 ;  /* 0x000000201e1e8221 */ /* 0x004fe20000010000 */
[----:B------:R-:W-:-:S06]  /*6f60*/  @!P0 FADD.FTZ R31, R31, R33 ;  /* 0x000000211f1f8221 */ /* 0x000fcc0000010000 */
[----:B------:R-:W-:Y:S05]  /*6f70*/  @P3 BRA `(.L_x_1508) ;  /* 0xfffffffc00503947 */ /* 0x000fea000383ffff */
.L_x_1507:
[----:B------:R-:W-:-:S06]  /*6f80*/  ULOP3.LUT UP0, UR15, UR15, 0x3, URZ, 0xc0, !UPT ;  /* 0x000000030f0f7892 */ /* 0x000fcc000f80c03f */
[----:B------:R-:W-:-:S13]  /*6f90*/  PLOP3.LUT P0, PT, PT, PT, UP0, 0x80, 0x0 ;  /* 0x000000000000781c */ /* 0x000fda0003f0f008 */
[----:B------:R-:W-:Y:S05]  /*6fa0*/  @!P0 BRA `(.L_x_1504) ;  /* 0x0000000000948947 */ /* 0x000fea0003800000 */
[----:B------:R-:W2:Y:S01]  /*6fb0*/  S2R R3, SR_CTAID.X ;  /* 0x0000000000037919 */ /* 0x000ea20000002500 */
[----:B------:R-:W-:Y:S01]  /*6fc0*/  BSSY B0, `(.L_x_1512) ;  /* 0x000000a000007945 */ /* 0x000fe20003800000 */
[----:B--2---:R-:W-:-:S13]  /*6fd0*/  ISETP.EQ.OR P0, PT, R3, UR5, P2 ;  /* 0x0000000503007c0c */ /* 0x004fda0009702670 */
[----:B------:R-:W-:Y:S05]  /*6fe0*/  @P0 BRA `(.L_x_1513) ;  /* 0x00000000001c0947 */ /* 0x000fea0003800000 */
[----:B------:R-:W-:-:S04]  /*6ff0*/  UIMAD UR16, UR14, UR5, UR13 ;  /* 0x000000050e1072a4 */ /* 0x000fc8000f8e020d */
[----:B------:R-:W-:-:S06]  /*7000*/  UIMAD.WIDE.U32 UR16, UR16, 0x8, UR6 ;  /* 0x00000008101078a5 */ /* 0x000fcc000f8e0006 */
[----:B-1----:R-:W-:Y:S02]  /*7010*/  MOV R32, UR16 ;  /* 0x0000001000207c02 */ /* 0x002fe40008000f00 */
[----:B------:R-:W-:-:S06]  /*7020*/  MOV R33, UR17 ;  /* 0x0000001100217c02 */ /* 0x000fcc0008000f00 */
[----:B------:R-:W0:Y:S02]  /*7030*/  LDG.E.64 R32, desc[UR22][R32.64] ;  /* 0x0000001620207981 */ /* 0x000e24000c1e1b00 */
[----:B0-----:R-:W-:Y:S01]  /*7040*/  FADD.FTZ R30, R30, R32 ;  /* 0x000000201e1e7221 */ /* 0x001fe20000010000 */
[----:B------:R-:W-:-:S07]  /*7050*/  FADD.FTZ R31, R31, R33 ;  /* 0x000000211f1f7221 */ /* 0x000fce0000010000 */
.L_x_1513:
[----:B------:R-:W-:Y:S05]  /*7060*/  BSYNC B0 ;  /* 0x0000000000007941 */ /* 0x000fea0003800000 */
.L_x_1512:
[----:B------:R-:W-:-:S06]  /*7070*/  UISETP.NE.AND UP0, UPT, UR15, 0x1, UPT ;  /* 0x000000010f00788c */ /* 0x000fcc000bf05270 */
[----:B------:R-:W-:-:S13]  /*7080*/  PLOP3.LUT P0, PT, PT, PT, UP0, 0x80, 0x0 ;  /* 0x000000000000781c */ /* 0x000fda0003f0f008 */
[----:B------:R-:W-:Y:S05]  /*7090*/  @!P0 BRA `(.L_x_1504) ;  /* 0x0000000000588947 */ /* 0x000fea0003800000 */
[----:B------:R-:W-:Y:S02]  /*70a0*/  UIADD3 UR16, UR5, 0x1, URZ ;  /* 0x0000000105107890 */ /* 0x000fe4000fffe03f */
[----:B------:R-:W-:-:S04]  /*70b0*/  UIADD3 UR5, UR5, 0x2, URZ ;  /* 0x0000000205057890 */ /* 0x000fc8000fffe03f */
[C---:B------:R-:W-:Y:S02]  /*70c0*/  ISETP.EQ.OR P3, PT, R3.reuse, UR16, P2 ;  /* 0x0000001003007c0c */ /* 0x040fe40009762670 */
[----:B------:R-:W-:-:S11]  /*70d0*/  ISETP.EQ.OR P0, PT, R3, UR5, P2 ;  /* 0x0000000503007c0c */ /* 0x000fd60009702670 */
[----:B------:R-:W-:-:S05]  /*70e0*/  VOTEU.ALL UP0, P3 ;  /* 0x00000000003f7886 */ /* 0x000fca0001800000 */
[----:B------:R-:W-:-:S04]  /*70f0*/  @!UP0 UIMAD UR16, UR16, UR14, UR13 ;  /* 0x0000000e101082a4 */ /* 0x000fc8000f8e020d */
[----:B------:R-:W-:-:S06]  /*7100*/  @!UP0 UIMAD.WIDE.U32 UR16, UR16, 0x8, UR6 ;  /* 0x00000008101088a5 */ /* 0x000fcc000f8e0006 */
[----:B-1----:R-:W-:Y:S02]  /*7110*/  MOV R32, UR16 ;  /* 0x0000001000207c02 */ /* 0x002fe40008000f00 */
[----:B------:R-:W-:-:S06]  /*7120*/  MOV R33, UR17 ;  /* 0x0000001100217c02 */ /* 0x000fcc0008000f00 */
[----:B------:R-:W0:Y:S01]  /*7130*/  @!P3 LDG.E.64 R32, desc[UR22][R32.64] ;  /* 0x000000162020b981 */ /* 0x000e22000c1e1b00 */
[----:B------:R-:W-:-:S04]  /*7140*/  MOV R3, UR15 ;  /* 0x0000000f00037c02 */ /* 0x000fc80008000f00 */
[----:B------:R-:W-:-:S13]  /*7150*/  ISETP.EQ.OR P0, PT, R3, 0x2, P0 ;  /* 0x000000020300780c */ /* 0x000fda0000702670 */
[----:B------:R-:W-:-:S05]  /*7160*/  VOTEU.ALL UP0, P0 ;  /* 0x00000000003f7886 */ /* 0x000fca0000000000 */
[----:B------:R-:W-:-:S04]  /*7170*/  @!UP0 UIMAD UR13, UR5, UR14, UR13 ;  /* 0x0000000e050d82a4 */ /* 0x000fc8000f8e020d */
[----:B------:R-:W-:Y:S01]  /*7180*/  @!UP0 UIMAD.WIDE.U32 UR6, UR13, 0x8, UR6 ;  /* 0x000000080d0688a5 */ /* 0x000fe2000f8e0006 */
[----:B0-----:R-:W-:Y:S01]  /*7190*/  @!P3 FADD.FTZ R30, R30, R32 ;  /* 0x000000201e1eb221 */ /* 0x001fe20000010000 */
[----:B------:R-:W-:-:S04]  /*71a0*/  @!P3 FADD.FTZ R31, R31, R33 ;  /* 0x000000211f1fb221 */ /* 0x000fc80000010000 */
[----:B------:R-:W-:Y:S02]  /*71b0*/  MOV R32, UR6 ;  /* 0x0000000600207c02 */ /* 0x000fe40008000f00 */
[----:B------:R-:W-:-:S06]  /*71c0*/  MOV R33, UR7 ;  /* 0x0000000700217c02 */ /* 0x000fcc0008000f00 */
[----:B------:R-:W2:Y:S02]  /*71d0*/  @!P0 LDG.E.64 R32, desc[UR22][R32.64] ;  /* 0x0000001620208981 */ /* 0x000ea4000c1e1b00 */
[----:B--2---:R-:W-:Y:S01]  /*71e0*/  @!P0 FADD.FTZ R30, R30, R32 ;  /* 0x000000201e1e8221 */ /* 0x004fe20000010000 */
[----:B------:R-:W-:-:S07]  /*71f0*/  @!P0 FADD.FTZ R31, R31, R33 ;  /* 0x000000211f1f8221 */ /* 0x000fce0000010000 */
.L_x_1504:
[----:B-1----:R1:W5:Y:S04]  /*7200*/  LDL R33, [R1+0x3c] ;  /* 0x00003c0001217983 */ /* 0x0023680000100800 */
[----:B------:R1:W5:Y:S01]  /*7210*/  LDL R32, [R1+0x30] ;  /* 0x0000300001207983 */ /* 0x0003620000100800 */
[----:B------:R-:W2:Y:S01]  /*7220*/  S2UR UR6, SR_CgaCtaId ;  /* 0x00000000000679c3 */ /* 0x000ea20000008800 */
[----:B------:R-:W-:Y:S02]  /*7230*/  UMOV UR5, 0x400 ;  /* 0x0000040000057882 */ /* 0x000fe40000000000 */
[----:B--2---:R-:W-:-:S03]  /*7240*/  ULEA UR5, UR6, UR5, 0x18 ;  /* 0x0000000506057291 */ /* 0x004fc6000f8ec03f */
[----:B------:R-:W-:-:S06]  /*7250*/  ULDC UR6, c[0x0][0x2bc] ;  /* 0x0000af0000067ab9 */ /* 0x000fcc0000000800 */
[----:B------:R-:W-:Y:S01]  /*7260*/  @!P2 STS.64 [UR5+0xc8], R30 ;  /* 0x0000c81eff00a988 */ /* 0x000fe20008000a05 */
[----:B------:R-:W-:Y:S06]  /*7270*/  BAR.SYNC.DEFER_BLOCKING 0x0 ;  /* 0x0000000000007b1d */ /* 0x000fec0000010000 */
[----:B0-----:R-:W0:Y:S02]  /*7280*/  LDS.64 R30, [UR5+0xc8] ;  /* 0x0000c805ff1e7984 */ /* 0x001e240008000a00 */
[----:B0-----:R-:W-:Y:S01]  /*7290*/  FMUL.FTZ R30, R30, UR6 ;  /* 0x000000061e1e7c20 */ /* 0x001fe20008410000 */
[----:B------:R-:W-:-:S04]  /*72a0*/  FMUL.FTZ R31, R31, UR6 ;  /* 0x000000061f1f7c20 */ /* 0x000fc80008410000 */
[----:B------:R-:W-:Y:S02]  /*72b0*/  R2UR UR5, R30 ;  /* 0x000000001e0572ca */ /* 0x000fe400000e0000 */
[----:B------:R-:W-:Y:S01]  /*72c0*/  R2UR UR13, R31 ;  /* 0x000000001f0d72ca */ /* 0x000fe200000e0000 */
[----:B-1----:R-:W-:-:S14]  /*72d0*/  @!P5 BRA `(.L_x_1514) ;  /* 0x000000000048d947 */ /* 0x002fdc0003800000 */
[----:B-----5:R-:W-:-:S04]  /*72e0*/  FFMA.FTZ R3, R33, R26, R28 ;  /* 0x0000001a21037223 */ /* 0x020fc8000001001c */
        /* <DEDUP_REMOVED lines=17> */
.L_x_1514:
[----:B------:R-:W-:Y:S04]  /*7400*/  BSSY B0, `(.L_x_1515) ;  /* 0x0000016000007945 */ /* 0x000fe80003800000 */
[----:B------:R-:W-:Y:S05]  /*7410*/  @!P1 BRA `(.L_x_1516) ;  /* 0x0000000000509947 */ /* 0x000fea0003800000 */
[----:B------:R-:W-:Y:S01]  /*7420*/  MOV R3, UR5 ;  /* 0x0000000500037c02 */ /* 0x000fe20008000f00 */
[----:B------:R-:W-:Y:S01]  /*7430*/  ULDC.64 UR6, c[0x0][0x288] ;  /* 0x0000a20000067ab9 */ /* 0x000fe20000000a00 */
[----:B------:R-:W-:-:S03]  /*7440*/  SHF.R.S32.HI R30, RZ, 0x1f, R2 ;  /* 0x0000001fff1e7819 */ /* 0x000fc60000011402 */
[----:B-----5:R-:W-:Y:S01]  /*7450*/  FFMA.FTZ R3, R33, R3, UR13 ;  /* 0x0000000d21037e23 */ /* 0x020fe20008010003 */
[----:B------:R-:W-:-:S03]  /*7460*/  MOV R33, R7 ;  /* 0x0000000700217202 */ /* 0x000fc60000000f00 */
[----:B------:R-:W-:Y:S01]  /*7470*/  FFMA.FTZ R52, R26, R52, -R3 ;  /* 0x000000341a347223 */ /* 0x000fe20000010803 */
[----:B------:R-:W-:-:S05]  /*7480*/  MOV R3, UR5 ;  /* 0x0000000500037c02 */ /* 0x000fca0008000f00 */
[----:B------:R-:W-:Y:S01]  /*7490*/  FFMA.FTZ R3, R32, R3, UR13 ;  /* 0x0000000d20037e23 */ /* 0x000fe20008010003 */
[----:B------:R-:W-:-:S03]  /*74a0*/  MOV R32, R4 ;  /* 0x0000000400207202 */ /* 0x000fc60000000f00 */
[----:B------:R-:W-:Y:S01]  /*74b0*/  FFMA.FTZ R53, R27, R53, -R3 ;  /* 0x000000351b357223 */ /* 0x000fe20000010803 */
[----:B------:R-:W-:Y:S02]  /*74c0*/  IMAD R3, R30, UR6, RZ ;  /* 0x000000061e037c24 */ /* 0x000fe4000f8e02ff */
[----:B------:R-:W-:-:S04]  /*74d0*/  IMAD.WIDE.U32 R32, R2, UR6, R32 ;  /* 0x0000000602207c25 */ /* 0x000fc8000f8e0020 */
[----:B------:R-:W-:Y:S01]  /*74e0*/  IMAD R3, R2, UR7, R3 ;  /* 0x0000000702037c24 */ /* 0x000fe2000f8e0203 */
[----:B------:R-:W-:Y:S02]  /*74f0*/  ULDC.64 UR6, c[0x0][0x210] ;  /* 0x0000840000067ab9 */ /* 0x000fe40000000a00 */
[----:B------:R-:W-:Y:S02]  /*7500*/  LEA R30, P0, R32, UR6, 0x2 ;  /* 0x00000006201e7c11 */ /* 0x000fe4000f8010ff */
[----:B------:R-:W-:Y:S01]  /*7510*/  IADD3 R3, R33, R3, RZ ;  /* 0x0000000321037210 */ /* 0x000fe20007ffe0ff */
[----:B------:R-:W-:-:S03]  /*7520*/  FMUL.FTZ R33, R53, UR26 ;  /* 0x0000001a35217c20 */ /* 0x000fc60008410000 */
[----:B------:R-:W-:Y:S01]  /*7530*/  LEA.HI.X R31, R32, UR7, R3, 0x2, P0 ;  /* 0x00000007201f7c11 */ /* 0x000fe200080f1403 */
[----:B------:R-:W-:-:S05]  /*7540*/  FMUL.FTZ R32, R52, UR26 ;  /* 0x0000001a34207c20 */ /* 0x000fca0008410000 */
[----:B------:R0:W-:Y:S02]  /*7550*/  STG.E.64 desc[UR22][R30.64], R32 ;  /* 0x000000201e007986 */ /* 0x0001e4000c101b16 */
.L_x_1516:
[----:B------:R-:W-:Y:S05]  /*7560*/  BSYNC B0 ;  /* 0x0000000000007941 */ /* 0x000fea0003800000 */
.L_x_1515:
[----:B------:R1:W5:Y:S04]  /*7570*/  LDL R34, [R1+0x38] ;  /* 0x0000380001227983 */ /* 0x0003680000100800 */
[----:B0----5:R1:W5:Y:S01]  /*7580*/  LDL R33, [R1+0x34] ;  /* 0x0000340001217983 */ /* 0x0213620000100800 */
[C---:B------:R-:W-:Y:S01]  /*7590*/  IADD3 R32, R2.reuse, 0x20, RZ ;  /* 0x0000002002207810 */ /* 0x040fe20007ffe0ff */
[----:B------:R-:W-:Y:S01]  /*75a0*/  ULDC.64 UR6, c[0x0][0x290] ;  /* 0x0000a40000067ab9 */ /* 0x000fe20000000a00 */
[----:B------:R-:W-:Y:S02]  /*75b0*/  IADD3 R31, R2, 0x20, RZ ;  /* 0x00000020021f7810 */ /* 0x000fe40007ffe0ff */
[----:B------:R-:W-:Y:S02]  /*75c0*/  SHF.R.S32.HI R32, RZ, 0x1f, R32 ;  /* 0x0000001fff207819 */ /* 0x000fe40000011420 */
[----:B------:R-:W-:-:S04]  /*75d0*/  ISETP.GE.U32.AND P0, PT, R31, UR6, PT ;  /* 0x000000061f007c0c */ /* 0x000fc8000bf06070 */
[----:B------:R-:W-:-:S04]  /*75e0*/  ISETP.GE.AND.EX P0, PT, R32, UR7, PT, P0 ;  /* 0x0000000720007c0c */ /* 0x000fc8000bf06300 */
[----:B------:R-:W-:Y:S01]  /*75f0*/  ISETP.GT.U32.OR P0, PT, R0, 0x29f, P0 ;  /* 0x0000029f0000780c */ /* 0x000fe20000704470 */
[----:B-1----:R-:W-:-:S12]  /*7600*/  @!P5 BRA `(.L_x_1517) ;  /* 0x000000000048d947 */ /* 0x002fd80003800000 */
        /* <DEDUP_REMOVED lines=8> */
[----:B-----5:R-:W-:-:S03]  /*7690*/  FFMA.FTZ R3, R33, R27, R29 ;  /* 0x0000001b21037223 */ /* 0x020fc6000001001d */
        /* <DEDUP_REMOVED lines=9> */
.L_x_1517:
[----:B------:R-:W-:Y:S04]  /*7730*/  BSSY B0, `(.L_x_1518) ;  /* 0x0000015000007945 */ /* 0x000fe80003800000 */
[----:B------:R-:W-:Y:S05]  /*7740*/  @P0 BRA `(.L_x_1519) ;  /* 0x00000000004c0947 */ /* 0x000fea0003800000 */
[----:B------:R-:W-:Y:S01]  /*7750*/  MOV R3, UR5 ;  /* 0x0000000500037c02 */ /* 0x000fe20008000f00 */
[----:B------:R-:W-:-:S04]  /*7760*/  ULDC.64 UR14, c[0x0][0x288] ;  /* 0x0000a200000e7ab9 */ /* 0x000fc80000000a00 */
[----:B------:R-:W-:-:S04]  /*7770*/  FFMA.FTZ R3, R34, R3, UR13 ;  /* 0x0000000d22037e23 */ /* 0x000fc80008010003 */
[----:B------:R-:W-:Y:S01]  /*7780*/  FFMA.FTZ R50, R26, R50, -R3 ;  /* 0x000000321a327223 */ /* 0x000fe20000010803 */
[----:B------:R-:W-:-:S05]  /*7790*/  MOV R3, UR5 ;  /* 0x0000000500037c02 */ /* 0x000fca0008000f00 */
[----:B-----5:R-:W-:Y:S01]  /*77a0*/  FFMA.FTZ R3, R33, R3, UR13 ;  /* 0x0000000d21037e23 */ /* 0x020fe20008010003 */
[----:B------:R-:W-:-:S03]  /*77b0*/  MOV R33, R7 ;  /* 0x0000000700217202 */ /* 0x000fc60000000f00 */
[----:B------:R-:W-:Y:S01]  /*77c0*/  FFMA.FTZ R51, R27, R51, -R3 ;  /* 0x000000331b337223 */ /* 0x000fe20000010803 */
[----:B------:R-:W-:Y:S01]  /*77d0*/  IMAD R3, R32, UR14, RZ ;  /* 0x0000000e20037c24 */ /* 0x000fe2000f8e02ff */
[----:B------:R-:W-:-:S03]  /*77e0*/  MOV R32, R4 ;  /* 0x0000000400207202 */ /* 0x000fc60000000f00 */
[C---:B------:R-:W-:Y:S02]  /*77f0*/  IMAD R3, R31.reuse, UR15, R3 ;  /* 0x0000000f1f037c24 */ /* 0x040fe4000f8e0203 */
[----:B------:R-:W-:Y:S01]  /*7800*/  IMAD.WIDE.U32 R32, R31, UR14, R32 ;  /* 0x0000000e1f207c25 */ /* 0x000fe2000f8e0020 */
[----:B------:R-:W-:-:S04]  /*7810*/  ULDC.64 UR14, c[0x0][0x210] ;  /* 0x00008400000e7ab9 */ /* 0x000fc80000000a00 */
[----:B------:R-:W-:Y:S01]  /*7820*/  IADD3 R3, R33, R3, RZ ;  /* 0x0000000321037210 */ /* 0x000fe20007ffe0ff */
[----:B------:R-:W-:Y:S01]  /*7830*/  FMUL.FTZ R33, R51, UR26 ;  /* 0x0000001a33217c20 */ /* 0x000fe20008410000 */
[----:B------:R-:W-:-:S04]  /*7840*/  LEA R30, P0, R32, UR14, 0x2 ;  /* 0x0000000e201e7c11 */ /* 0x000fc8000f8010ff */
[----:B------:R-:W-:Y:S01]  /*7850*/  LEA.HI.X R31, R32, UR15, R3, 0x2, P0 ;  /* 0x0000000f201f7c11 */ /* 0x000fe200080f1403 */
[----:B------:R-:W-:-:S05]  /*7860*/  FMUL.FTZ R32, R50, UR26 ;  /* 0x0000001a32207c20 */ /* 0x000fca0008410000 */
[----:B------:R0:W-:Y:S03]  /*7870*/  STG.E.64 desc[UR22][R30.64], R32 ;  /* 0x000000201e007986 */ /* 0x0001e6000c101b16 */
.L_x_1519:
[----:B------:R-:W-:Y:S05]  /*7880*/  BSYNC B0 ;  /* 0x0000000000007941 */ /* 0x000fea0003800000 */
.L_x_1518:
[----:B------:R1:W5:Y:S04]  /*7890*/  LDL R52, [R1+0x2c] ;  /* 0x00002c0001347983 */ /* 0x0003680000100800 */
[----:B0----5:R1:W5:Y:S01]  /*78a0*/  LDL R33, [R1+0x28] ;  /* 0x0000280001217983 */ /* 0x0213620000100800 */
[C---:B------:R-:W-:Y:S02]  /*78b0*/  IADD3 R51, R2.reuse, 0x40, RZ ;  /* 0x0000004002337810 */ /* 0x040fe40007ffe0ff */
[C---:B------:R-:W-:Y:S02]  /*78c0*/  IADD3 R35, R2.reuse, 0x60, RZ ;  /* 0x0000006002237810 */ /* 0x040fe40007ffe0ff */
[C---:B------:R-:W-:Y:S02]  /*78d0*/  IADD3 R36, R2.reuse, 0x80, RZ ;  /* 0x0000008002247810 */ /* 0x040fe40007ffe0ff */
[----:B------:R-:W-:-:S02]  /*78e0*/  IADD3 R38, R2, 0xa0, RZ ;  /* 0x000000a002267810 */ /* 0x000fc40007ffe0ff */
[C---:B------:R-:W-:Y:S02]  /*78f0*/  IADD3 R39, R2.reuse, 0xa0, RZ ;  /* 0x000000a002277810 */ /* 0x040fe40007ffe0ff */
[C---:B------:R-:W-:Y:S02]  /*7900*/  IADD3 R37, R2.reuse, 0x80, RZ ;  /* 0x0000008002257810 */ /* 0x040fe40007ffe0ff */
[C---:B------:R-:W-:Y:S02]  /*7910*/  IADD3 R50, R2.reuse, 0x60, RZ ;  /* 0x0000006002327810 */ /* 0x040fe40007ffe0ff */
[----:B------:R-:W-:Y:S02]  /*7920*/  IADD3 R32, R2, 0x40, RZ ;  /* 0x0000004002207810 */ /* 0x000fe40007ffe0ff */
[----:B------:R-:W-:Y:S02]  /*7930*/  ISETP.GE.U32.AND P4, PT, R51, UR6, PT ;  /* 0x0000000633007c0c */ /* 0x000fe4000bf86070 */
[----:B------:R-:W-:-:S02]  /*7940*/  ISETP.GE.U32.AND P3, PT, R35, UR6, PT ;  /* 0x0000000623007c0c */ /* 0x000fc4000bf66070 */
[----:B------:R-:W-:Y:S02]  /*7950*/  ISETP.GE.U32.AND P0, PT, R36, UR6, PT ;  /* 0x0000000624007c0c */ /* 0x000fe4000bf06070 */
[----:B------:R-:W-:Y:S02]  /*7960*/  ISETP.GE.U32.AND P2, PT, R38, UR6, PT ;  /* 0x0000000626007c0c */ /* 0x000fe4000bf46070 */
[----:B------:R-:W-:Y:S02]  /*7970*/  SHF.R.S32.HI R32, RZ, 0x1f, R32 ;  /* 0x0000001fff207819 */ /* 0x000fe40000011420 */
[----:B------:R-:W-:Y:S02]  /*7980*/  SHF.R.S32.HI R50, RZ, 0x1f, R50 ;  /* 0x0000001fff327819 */ /* 0x000fe40000011432 */
[----:B------:R-:W-:Y:S02]  /*7990*/  SHF.R.S32.HI R37, RZ, 0x1f, R37 ;  /* 0x0000001fff257819 */ /* 0x000fe40000011425 */
[----:B------:R-:W-:-:S02]  /*79a0*/  SHF.R.S32.HI R39, RZ, 0x1f, R39 ;  /* 0x0000001fff277819 */ /* 0x000fc40000011427 */
[----:B------:R-:W-:Y:S02]  /*79b0*/  ISETP.GE.AND.EX P4, PT, R32, UR7, PT, P4 ;  /* 0x0000000720007c0c */ /* 0x000fe4000bf86340 */
[----:B------:R-:W-:Y:S02]  /*79c0*/  ISETP.GE.AND.EX P3, PT, R50, UR7, PT, P3 ;  /* 0x0000000732007c0c */ /* 0x000fe4000bf66330 */
[----:B------:R-:W-:Y:S02]  /*79d0*/  ISETP.GE.AND.EX P0, PT, R37, UR7, PT, P0 ;  /* 0x0000000725007c0c */ /* 0x000fe4000bf06300 */
[----:B------:R-:W-:Y:S02]  /*79e0*/  ISETP.GE.AND.EX P2, PT, R39, UR7, PT, P2 ;  /* 0x0000000727007c0c */ /* 0x000fe4000bf46320 */
[C---:B------:R-:W-:Y:S02]  /*79f0*/  ISETP.GT.U32.OR P4, PT, R0.reuse, 0x29f, P4 ;  /* 0x0000029f0000780c */ /* 0x040fe40002784470 */
[----:B------:R-:W-:-:S02]  /*7a00*/  ISETP.GT.U32.OR P3, PT, R0, 0x29f, P3 ;  /* 0x0000029f0000780c */ /* 0x000fc40001f64470 */
[C---:B------:R-:W-:Y:S02]  /*7a10*/  ISETP.GT.U32.OR P0, PT, R0.reuse, 0x29f, P0 ;  /* 0x0000029f0000780c */ /* 0x040fe40000704470 */
[----:B------:R-:W-:Y:S02]  /*7a20*/  ISETP.GT.U32.OR P2, PT, R0, 0x29f, P2 ;  /* 0x0000029f0000780c */ /* 0x000fe40001744470 */
[C---:B------:R-:W-:Y:S02]  /*7a30*/  IADD3 R3, R2.reuse, 0xc0, RZ ;  /* 0x000000c002037810 */ /* 0x040fe40007ffe0ff */
[----:B------:R-:W-:Y:S01]  /*7a40*/  IADD3 R34, R2, 0xe0, RZ ;  /* 0x000000e002227810 */ /* 0x000fe20007ffe0ff */
[----:B-1----:R-:W-:Y:S08]  /*7a50*/  @!P5 BRA `(.L_x_1520) ;  /* 0x000000000048d947 */ /* 0x002ff00003800000 */
        /* <DEDUP_REMOVED lines=18> */
.L_x_1520:
        /* <DEDUP_REMOVED lines=21> */
.L_x_1522:
[----:B------:R-:W-:Y:S05]  /*7cd0*/  BSYNC B0 ;  /* 0x0000000000007941 */ /* 0x000fea0003800000 */
.L_x_1521:
[----:B------:R-:W-:Y:S05]  /*7ce0*/  @!P5 BRA `(.L_x_1523) ;  /* 0x000000000050d947 */ /* 0x000fea0003800000 */
[----:B0-----:R-:W2:Y:S04]  /*7cf0*/  LDL R30, [R1+0x24] ;  /* 0x00002400011e7983 */ /* 0x001ea80000100800 */
[----:B------:R-:W3:Y:S01]  /*7d00*/  LDL R32, [R1+0x20] ;  /* 0x0000200001207983 */ /* 0x000ee20000100800 */
[----:B--2---:R-:W-:-:S04]  /*7d10*/  FFMA.FTZ R30, R30, R26, R28 ;  /* 0x0000001a1e1e7223 */ /* 0x004fc8000001001c */
[----:B------:R-:W-:-:S06]  /*7d20*/  FMUL.FTZ R31, R30, -1.4426950216293334961 ;  /* 0xbfb8aa3b1e1f7820 */ /* 0x000fcc0000410000 */
[----:B------:R-:W0:Y:S02]  /*7d30*/  MUFU.EX2 R31, R31 ;  /* 0x0000001f001f7308 */ /* 0x000e240000000800 */
[----:B0-----:R-:W-:-:S06]  /*7d40*/  FADD.FTZ R31, R31, 1 ;  /* 0x3f8000001f1f7421 */ /* 0x001fcc0000010000 */
[----:B------:R-:W0:Y:S02]  /*7d50*/  MUFU.RCP R31, R31 ;  /* 0x0000001f001f7308 */ /* 0x000e240000001000 */
[----:B0-----:R-:W-:Y:S01]  /*7d60*/  FMUL.FTZ R46, R46, R31 ;  /* 0x0000001f2e2e7220 */ /* 0x001fe20000410000 */
[----:B------:R-:W-:-:S04]  /*7d70*/  FADD.FTZ R31, -R31, 1 ;  /* 0x3f8000001f1f7421 */ /* 0x000fc80000010100 */
[----:B------:R-:W-:Y:S01]  /*7d80*/  FFMA.FTZ R31, R30, R31, 1 ;  /* 0x3f8000001e1f7423 */ /* 0x000fe2000001001f */
[----:B---3--:R-:W-:-:S03]  /*7d90*/  FFMA.FTZ R30, R32, R27, R29 ;  /* 0x0000001b201e7223 */ /* 0x008fc6000001001d */
        /* <DEDUP_REMOVED lines=9> */
.L_x_1523:
[----:B------:R-:W-:Y:S04]  /*7e30*/  BSSY B0, `(.L_x_1524) ;  /* 0x0000017000007945 */ /* 0x000fe80003800000 */
[----:B------:R-:W-:Y:S05]  /*7e40*/  @P3 BRA `(.L_x_1525) ;  /* 0x0000000000543947 */ /* 0x000fea0003800000 */
[----:B0-----:R-:W2:Y:S01]  /*7e50*/  LDL.LU R32, [R1+0x24] ;  /* 0x0000240001207983 */ /* 0x001ea20000300800 */
[----:B------:R-:W-:Y:S01]  /*7e60*/  MOV R30, UR5 ;  /* 0x00000005001e7c02 */ /* 0x000fe20008000f00 */
[----:B------:R-:W-:Y:S02]  /*7e70*/  ULDC.64 UR14, c[0x0][0x288] ;  /* 0x0000a200000e7ab9 */ /* 0x000fe40000000a00 */
[----:B------:R-:W3:Y:S01]  /*7e80*/  LDL.LU R31, [R1+0x20] ;  /* 0x00002000011f7983 */ /* 0x000ee20000300800 */
[----:B-----5:R-:W-:Y:S01]  /*7e90*/  MOV R33, R7 ;  /* 0x0000000700217202 */ /* 0x020fe20000000f00 */
[----:B--2---:R-:W-:Y:S01]  /*7ea0*/  FFMA.FTZ R30, R32, R30, UR13 ;  /* 0x0000000d201e7e23 */ /* 0x004fe2000801001e */
[----:B------:R-:W-:-:S03]  /*7eb0*/  MOV R32, R4 ;  /* 0x0000000400207202 */ /* 0x000fc60000000f00 */
[----:B------:R-:W-:Y:S01]  /*7ec0*/  FFMA.FTZ R46, R26, R46, -R30 ;  /* 0x0000002e1a2e7223 */ /* 0x000fe2000001081e */
[----:B------:R-:W-:Y:S01]  /*7ed0*/  MOV R30, UR5 ;  /* 0x00000005001e7c02 */ /* 0x000fe20008000f00 */
[----:B------:R-:W-:-:S04]  /*7ee0*/  IMAD.WIDE.U32 R32, R35, UR14, R32 ;  /* 0x0000000e23207c25 */ /* 0x000fc8000f8e0020 */
[----:B---3--:R-:W-:-:S04]  /*7ef0*/  FFMA.FTZ R30, R31, R30, UR13 ;  /* 0x0000000d1f1e7e23 */ /* 0x008fc8000801001e */
[----:B------:R-:W-:Y:S01]  /*7f00*/  FFMA.FTZ R47, R27, R47, -R30 ;  /* 0x0000002f1b2f7223 */ /* 0x000fe2000001081e */
[----:B------:R-:W-:-:S04]  /*7f10*/  IMAD R30, R50, UR14, RZ ;  /* 0x0000000e321e7c24 */ /* 0x000fc8000f8e02ff */
[----:B------:R-:W-:Y:S01]  /*7f20*/  IMAD R30, R35, UR15, R30 ;  /* 0x0000000f231e7c24 */ /* 0x000fe2000f8e021e */
[----:B------:R-:W-:-:S04]  /*7f30*/  ULDC.64 UR14, c[0x0][0x210] ;  /* 0x00008400000e7ab9 */ /* 0x000fc80000000a00 */
[----:B------:R-:W-:Y:S01]  /*7f40*/  IADD3 R31, R33, R30, RZ ;  /* 0x0000001e211f7210 */ /* 0x000fe20007ffe0ff */
[----:B------:R-:W-:Y:S01]  /*7f50*/  FMUL.FTZ R33, R47, UR26 ;  /* 0x0000001a2f217c20 */ /* 0x000fe20008410000 */
[----:B------:R-:W-:-:S04]  /*7f60*/  LEA R30, P3, R32, UR14, 0x2 ;  /* 0x0000000e201e7c11 */ /* 0x000fc8000f8610ff */
[----:B------:R-:W-:Y:S01]  /*7f70*/  LEA.HI.X R31, R32, UR15, R31, 0x2, P3 ;  /* 0x0000000f201f7c11 */ /* 0x000fe200098f141f */
[----:B------:R-:W-:-:S05]  /*7f80*/  FMUL.FTZ R32, R46, UR26 ;  /* 0x0000001a2e207c20 */ /* 0x000fca0008410000 */
[----:B------:R1:W-:Y:S03]  /*7f90*/  STG.E.64 desc[UR22][R30.64], R32 ;  /* 0x000000201e007986 */ /* 0x0003e6000c101b16 */
.L_x_1525:
[----:B------:R-:W-:Y:S05]  /*7fa0*/  BSYNC B0 ;  /* 0x0000000000007941 */ /* 0x000fea0003800000 */
.L_x_1524:
[----:B------:R-:W-:Y:S05]  /*7fb0*/  @!P5 BRA `(.L_x_1526) ;  /* 0x000000000050d947 */ /* 0x000fea0003800000 */
[----:B01----:R-:W2:Y:S04]  /*7fc0*/  LDL R30, [R1+0x1c] ;  /* 0x00001c00011e7983 */ /* 0x003ea80000100800 */
[----:B------:R-:W3:Y:S01]  /*7fd0*/  LDL R35, [R1+0x8] ;  /* 0x0000080001237983 */ /* 0x000ee20000100800 */
[----:B--2---:R-:W-:-:S04]  /*7fe0*/  FFMA.FTZ R30, R30, R26, R28 ;  /* 0x0000001a1e1e7223 */ /* 0x004fc8000001001c */
[----:B------:R-:W-:-:S06]  /*7ff0*/  FMUL.FTZ R32, R30, -1.4426950216293334961 ;  /* 0xbfb8aa3b1e207820 */ /* 0x000fcc0000410000 */
[----:B------:R-:W0:Y:S02]  /*8000*/  MUFU.EX2 R32, R32 ;  /* 0x0000002000207308 */ /* 0x000e240000000800 */
[----:B0-----:R-:W-:-:S06]  /*8010*/  FADD.FTZ R31, R32, 1 ;  /* 0x3f800000201f7421 */ /* 0x001fcc0000010000 */
[----:B------:R-:W0:Y:S02]  /*8020*/  MUFU.RCP R31, R31 ;  /* 0x0000001f001f7308 */ /* 0x000e240000001000 */
[----:B0----5:R-:W-:Y:S01]  /*8030*/  FADD.FTZ R33, -R31, 1 ;  /* 0x3f8000001f217421 */ /* 0x021fe20000010100 */
[----:B------:R-:W-:-:S03]  /*8040*/  FMUL.FTZ R44, R44, R31 ;  /* 0x0000001f2c2c7220 */ /* 0x000fc60000410000 */
[----:B------:R-:W-:Y:S01]  /*8050*/  FFMA.FTZ R33, R30, R33, 1 ;  /* 0x3f8000001e217423 */ /* 0x000fe20000010021 */
[----:B---3--:R-:W-:-:S03]  /*8060*/  FFMA.FTZ R30, R35, R27, R29 ;  /* 0x0000001b231e7223 */ /* 0x008fc6000001001d */
        /* <DEDUP_REMOVED lines=9> */
.L_x_1526:
[----:B------:R-:W-:Y:S04]  /*8100*/  BSSY B0, `(.L_x_1527) ;  /* 0x0000017000007945 */ /* 0x000fe80003800000 */
[----:B------:R-:W-:Y:S05]  /*8110*/  @P0 BRA `(.L_x_1528) ;  /* 0x0000000000540947 */ /* 0x000fea0003800000 */
[----:B01----:R-:W2:Y:S01]  /*8120*/  LDL.LU R30, [R1+0x1c] ;  /* 0x00001c00011e7983 */ /* 0x003ea20000300800 */
[----:B------:R-:W-:Y:S01]  /*8130*/  MOV R31, UR5 ;  /* 0x00000005001f7c02 */ /* 0x000fe20008000f00 */
[----:B------:R-:W-:Y:S02]  /*8140*/  ULDC.64 UR14, c[0x0][0x288] ;  /* 0x0000a200000e7ab9 */ /* 0x000fe40000000a00 */
[----:B------:R-:W3:Y:S01]  /*8150*/  LDL.LU R32, [R1+0x8] ;  /* 0x0000080001207983 */ /* 0x000ee20000300800 */
[----:B-----5:R-:W-:Y:S01]  /*8160*/  MOV R33, R7 ;  /* 0x0000000700217202 */ /* 0x020fe20000000f00 */
[----:B--2---:R-:W-:Y:S01]  /*8170*/  FFMA.FTZ R31, R30, R31, UR13 ;  /* 0x0000000d1e1f7e23 */ /* 0x004fe2000801001f */
[----:B------:R-:W-:-:S03]  /*8180*/  MOV R30, UR5 ;  /* 0x00000005001e7c02 */ /* 0x000fc60008000f00 */
[----:B------:R-:W-:Y:S02]  /*8190*/  FFMA.FTZ R44, R26, R44, -R31 ;  /* 0x0000002c1a2c7223 */ /* 0x000fe4000001081f */
[----:B---3--:R-:W-:Y:S01]  /*81a0*/  FFMA.FTZ R30, R32, R30, UR13 ;  /* 0x0000000d201e7e23 */ /* 0x008fe2000801001e */
        /* <DEDUP_REMOVED lines=12> */
.L_x_1528:
[----:B------:R-:W-:Y:S05]  /*8270*/  BSYNC B0 ;  /* 0x0000000000007941 */ /* 0x000fea0003800000 */
.L_x_1527:
[----:B------:R-:W-:Y:S05]  /*8280*/  @!P5 BRA `(.L_x_1529) ;  /* 0x000000000050d947 */ /* 0x000fea0003800000 */
[----:B012---:R-:W2:Y:S04]  /*8290*/  LDL R30, [R1+0x10] ;  /* 0x00001000011e7983 */ /* 0x007ea80000100800 */
[----:B------:R-:W3:Y:S01]  /*82a0*/  LDL R31, [R1+0xc] ;  /* 0x00000c00011f7983 */ /* 0x000ee20000100800 */
[----:B--2---:R-:W-:Y:S01]  /*82b0*/  FFMA.FTZ R30, R30, R26, R28 ;  /* 0x0000001a1e1e7223 */ /* 0x004fe2000001001c */
[----:B---3--:R-:W-:-:S03]  /*82c0*/  FFMA.FTZ R31, R31, R27, R29 ;  /* 0x0000001b1f1f7223 */ /* 0x008fc6000001001d */
[----:B------:R-:W-:Y:S01]  /*82d0*/  FMUL.FTZ R32, R30, -1.4426950216293334961 ;  /* 0xbfb8aa3b1e207820 */ /* 0x000fe20000410000 */
[----:B------:R-:W-:-:S05]  /*82e0*/  FMUL.FTZ R35, R31, -1.4426950216293334961 ;  /* 0xbfb8aa3b1f237820 */ /* 0x000fca0000410000 */
[----:B------:R-:W0:Y:S08]  /*82f0*/  MUFU.EX2 R32, R32 ;  /* 0x0000002000207308 */ /* 0x000e300000000800 */
[----:B------:R-:W1:Y:S01]  /*8300*/  MUFU.EX2 R35, R35 ;  /* 0x0000002300237308 */ /* 0x000e620000000800 */
[----:B0----5:R-:W-:-:S07]  /*8310*/  FADD.FTZ R33, R32, 1 ;  /* 0x3f80000020217421 */ /* 0x021fce0000010000 */
        /* <DEDUP_REMOVED lines=11> */
.L_x_1529:
[----:B------:R-:W-:Y:S04]  /*83d0*/  BSSY B0, `(.L_x_1530) ;  /* 0x0000017000007945 */ /* 0x000fe80003800000 */
[----:B------:R-:W-:Y:S05]  /*83e0*/  @P2 BRA `(.L_x_1531) ;  /* 0x0000000000542947 */ /* 0x000fea0003800000 */
[----:B012--5:R-:W2:Y:S01]  /*83f0*/  LDL.LU R33, [R1+0x10] ;  /* 0x0000100001217983 */ /* 0x027ea20000300800 */
[----:B------:R-:W-:Y:S01]  /*8400*/  MOV R31, UR5 ;  /* 0x00000005001f7c02 */ /* 0x000fe20008000f00 */
[----:B------:R-:W-:Y:S02]  /*8410*/  ULDC.64 UR14, c[0x0][0x288] ;  /* 0x0000a200000e7ab9 */ /* 0x000fe40000000a00 */
[----:B------:R-:W3:Y:S01]  /*8420*/  LDL.LU R30, [R1+0xc] ;  /* 0x00000c00011e7983 */ /* 0x000ee20000300800 */
[----:B------:R-:W-:Y:S01]  /*8430*/  MOV R32, UR5 ;  /* 0x0000000500207c02 */ /* 0x000fe20008000f00 */
[----:B--2---:R-:W-:Y:S01]  /*8440*/  FFMA.FTZ R31, R33, R31, UR13 ;  /* 0x0000000d211f7e23 */ /* 0x004fe2000801001f */
[----:B------:R-:W-:-:S03]  /*8450*/  IMAD R33, R39, UR14, RZ ;  /* 0x0000000e27217c24 */ /* 0x000fc6000f8e02ff */
[----:B---3--:R-:W-:Y:S01]  /*8460*/  FFMA.FTZ R32, R30, R32, UR13 ;  /* 0x0000000d1e207e23 */ /* 0x008fe20008010020 */
[----:B------:R-:W-:Y:S01]  /*8470*/  FFMA.FTZ R42, R26, R42, -R31 ;  /* 0x0000002a1a2a7223 */ /* 0x000fe2000001081f */
[----:B------:R-:W-:Y:S01]  /*8480*/  MOV R30, R4 ;  /* 0x00000004001e7202 */ /* 0x000fe20000000f00 */
[C---:B------:R-:W-:Y:S01]  /*8490*/  IMAD R33, R38.reuse, UR15, R33 ;  /* 0x0000000f26217c24 */ /* 0x040fe2000f8e0221 */
[----:B------:R-:W-:Y:S01]  /*84a0*/  MOV R31, R7 ;  /* 0x00000007001f7202 */ /* 0x000fe20000000f00 */
[----:B------:R-:W-:Y:S02]  /*84b0*/  FFMA.FTZ R43, R27, R43, -R32 ;  /* 0x0000002b1b2b7223 */ /* 0x000fe40000010820 */
        /* <DEDUP_REMOVED lines=8> */
.L_x_1531:
[----:B------:R-:W-:Y:S05]  /*8540*/  BSYNC B0 ;  /* 0x0000000000007941 */ /* 0x000fea0003800000 */
.L_x_1530:
[----:B------:R4:W5:Y:S04]  /*8550*/  LDL R49, [R1+0x18] ;  /* 0x0000180001317983 */ /* 0x0009680000100800 */
[----:B------:R4:W5:Y:S01]  /*8560*/  LDL R48, [R1+0x14] ;  /* 0x0000140001307983 */ /* 0x0009620000100800 */
[C---:B------:R-:W-:Y:S02]  /*8570*/  IADD3 R43, R2.reuse, 0x100, RZ ;  /* 0x00000100022b7810 */ /* 0x040fe40007ffe0ff */
[C---:B0123--:R-:W-:Y:S02]  /*8580*/  IADD3 R30, R2.reuse, 0x120, RZ ;  /* 0x00000120021e7810 */ /* 0x04ffe40007ffe0ff */
[----:B------:R-:W-:Y:S02]  /*8590*/  IADD3 R31, R2, 0x140, RZ ;  /* 0x00000140021f7810 */ /* 0x000fe40007ffe0ff */
[----:B------:R-:W-:-:S02]  /*85a0*/  ISETP.GE.U32.AND P6, PT, R3, UR6, PT ;  /* 0x0000000603007c0c */ /* 0x000fc4000bfc6070 */
[----:B------:R-:W-:Y:S02]  /*85b0*/  ISETP.GE.U32.AND P0, PT, R34, UR6, PT ;  /* 0x0000000622007c0c */ /* 0x000fe4000bf06070 */
[----:B------:R-:W-:Y:S02]  /*85c0*/  ISETP.GE.U32.AND P2, PT, R43, UR6, PT ;  /* 0x000000062b007c0c */ /* 0x000fe4000bf46070 */
[----:B------:R-:W-:Y:S02]  /*85d0*/  ISETP.GE.U32.AND P3, PT, R30, UR6, PT ;  /* 0x000000061e007c0c */ /* 0x000fe4000bf66070 */
[----:B------:R-:W-:Y:S02]  /*85e0*/  ISETP.GE.U32.AND P4, PT, R31, UR6, PT ;  /* 0x000000061f007c0c */ /* 0x000fe4000bf86070 */
[----:B------:R-:W-:Y:S02]  /*85f0*/  SHF.R.S32.HI R32, RZ, 0x1f, R3 ;  /* 0x0000001fff207819 */ /* 0x000fe40000011403 */
[----:B------:R-:W-:-:S02]  /*8600*/  SHF.R.S32.HI R45, RZ, 0x1f, R34 ;  /* 0x0000001fff2d7819 */ /* 0x000fc40000011422 */
[----:B------:R-:W-:Y:S02]  /*8610*/  SHF.R.S32.HI R44, RZ, 0x1f, R43 ;  /* 0x0000001fff2c7819 */ /* 0x000fe4000001142b */
[----:B------:R-:W-:Y:S02]  /*8620*/  SHF.R.S32.HI R35, RZ, 0x1f, R30 ;  /* 0x0000001fff237819 */ /* 0x000fe4000001141e */
[----:B------:R-:W-:Y:S02]  /*8630*/  SHF.R.S32.HI R38, RZ, 0x1f, R31 ;  /* 0x0000001fff267819 */ /* 0x000fe4000001141f */
[----:B------:R-:W-:Y:S02]  /*8640*/  ISETP.GE.AND.EX P6, PT, R32, UR7, PT, P6 ;  /* 0x0000000720007c0c */ /* 0x000fe4000bfc6360 */
[----:B------:R-:W-:Y:S02]  /*8650*/  ISETP.GE.AND.EX P0, PT, R45, UR7, PT, P0 ;  /* 0x000000072d007c0c */ /* 0x000fe4000bf06300 */
[----:B------:R-:W-:-:S02]  /*8660*/  ISETP.GE.AND.EX P2, PT, R44, UR7, PT, P2 ;  /* 0x000000072c007c0c */ /* 0x000fc4000bf46320 */
[----:B------:R-:W-:Y:S02]  /*8670*/  ISETP.GE.AND.EX P3, PT, R35, UR7, PT, P3 ;  /* 0x0000000723007c0c */ /* 0x000fe4000bf66330 */
[----:B------:R-:W-:Y:S02]  /*8680*/  ISETP.GE.AND.EX P4, PT, R38, UR7, PT, P4 ;  /* 0x0000000726007c0c */ /* 0x000fe4000bf86340 */
[C---:B------:R-:W-:Y:S02]  /*8690*/  ISETP.GT.U32.OR P6, PT, R0.reuse, 0x29f, P6 ;  /* 0x0000029f0000780c */ /* 0x040fe400037c4470 */
[C---:B------:R-:W-:Y:S02]  /*86a0*/  ISETP.GT.U32.OR P0, PT, R0.reuse, 0x29f, P0 ;  /* 0x0000029f0000780c */ /* 0x040fe40000704470 */
[C---:B------:R-:W-:Y:S02]  /*86b0*/  ISETP.GT.U32.OR P2, PT, R0.reuse, 0x29f, P2 ;  /* 0x0000029f0000780c */ /* 0x040fe40001744470 */
[----:B------:R-:W-:-:S02]  /*86c0*/  ISETP.GT.U32.OR P3, PT, R0, 0x29f, P3 ;  /* 0x0000029f0000780c */ /* 0x000fc40001f64470 */
[----:B------:R-:W-:Y:S02]  /*86d0*/  ISETP.GT.U32.OR P4, PT, R0, 0x29f, P4 ;  /* 0x0000029f0000780c */ /* 0x000fe40002784470 */
[C---:B------:R-:W-:Y:S02]  /*86e0*/  IADD3 R39, R2.reuse, 0x160, RZ ;  /* 0x0000016002277810 */ /* 0x040fe40007ffe0ff */
[----:B------:R-:W-:Y:S01]  /*86f0*/  IADD3 R42, R2, 0x180, RZ ;  /* 0x00000180022a7810 */ /* 0x000fe20007ffe0ff */
[----:B----4-:R-:W-:Y:S08]  /*8700*/  @!P5 BRA `(.L_x_1532) ;  /* 0x000000000048d947 */ /* 0x010ff00003800000 */
[----:B-----5:R-:W-:-:S04]  /*8710*/  FFMA.FTZ R33, R49, R26, R28 ;  /* 0x0000001a31217223 */ /* 0x020fc8000001001c */
        /* <DEDUP_REMOVED lines=17> */
.L_x_1532:
[----:B------:R-:W-:Y:S04]  /*8830*/  BSSY B0, `(.L_x_1533) ;  /* 0x0000015000007945 */ /* 0x000fe80003800000 */
[----:B------:R-:W-:Y:S05]  /*8840*/  @P6 BRA `(.L_x_1534) ;  /* 0x00000000004c6947 */ /* 0x000fea0003800000 */
[----:B-----5:R-:W-:Y:S01]  /*8850*/  MOV R33, UR5 ;  /* 0x0000000500217c02 */ /* 0x020fe20008000f00 */
[----:B------:R-:W-:Y:S01]  /*8860*/  ULDC.64 UR14, c[0x0][0x288] ;  /* 0x0000a200000e7ab9 */ /* 0x000fe20000000a00 */
[----:B------:R-:W-:Y:S01]  /*8870*/  MOV R36, UR5 ;  /* 0x0000000500247c02 */ /* 0x000fe20008000f00 */
[----:B------:R-:W-:Y:S02]  /*8880*/  IMAD R32, R32, UR14, RZ ;  /* 0x0000000e20207c24 */ /* 0x000fe4000f8e02ff */
[----:B------:R-:W-:Y:S02]  /*8890*/  FFMA.FTZ R33, R49, R33, UR13 ;  /* 0x0000000d31217e23 */ /* 0x000fe40008010021 */
[----:B------:R-:W-:Y:S02]  /*88a0*/  IMAD R47, R3, UR15, R32 ;  /* 0x0000000f032f7c24 */ /* 0x000fe4000f8e0220 */
[----:B------:R-:W-:Y:S01]  /*88b0*/  FFMA.FTZ R36, R48, R36, UR13 ;  /* 0x0000000d30247e23 */ /* 0x000fe20008010024 */
[----:B------:R-:W-:Y:S01]  /*88c0*/  FFMA.FTZ R40, R26, R40, -R33 ;  /* 0x000000281a287223 */ /* 0x000fe20000010821 */
[----:B------:R-:W-:-:S02]  /*88d0*/  MOV R32, R4 ;  /* 0x0000000400207202 */ /* 0x000fc40000000f00 */
        /* <DEDUP_REMOVED lines=10> */
.L_x_1534:
[----:B------:R-:W-:Y:S05]  /*8980*/  BSYNC B0 ;  /* 0x0000000000007941 */ /* 0x000fea0003800000 */
.L_x_1533:
[----:B------:R-:W-:Y:S05]  /*8990*/  @!P5 BRA `(.L_x_1535) ;  /* 0x000000000050d947 */ /* 0x000fea0003800000 */
[----:B------:R-:W2:Y:S04]  /*89a0*/  LDL R3, [R1+0x4] ;  /* 0x0000040001037983 */ /* 0x000ea80000100800 */
[----:B0-----:R-:W3:Y:S01]  /*89b0*/  LDL R32, [R1] ;  /* 0x0000000001207983 */ /* 0x001ee20000100800 */
[----:B--2---:R-:W-:Y:S01]  /*89c0*/  FFMA.FTZ R3, R3, R26, R28 ;  /* 0x0000001a03037223 */ /* 0x004fe2000001001c */
[----:B---3--:R-:W-:-:S03]  /*89d0*/  FFMA.FTZ R32, R32, R27, R29 ;  /* 0x0000001b20207223 */ /* 0x008fc6000001001d */
[----:B-----5:R-:W-:Y:S01]  /*89e0*/  FMUL.FTZ R33, R3, -1.4426950216293334961 ;  /* 0xbfb8aa3b03217820 */ /* 0x020fe20000410000 */
        /* <DEDUP_REMOVED lines=15> */
.L_x_1535:
[----:B------:R-:W-:Y:S04]  /*8ae0*/  BSSY B0, `(.L_x_1536) ;  /* 0x0000017000007945 */ /* 0x000fe80003800000 */
[----:B------:R-:W-:Y:S05]  /*8af0*/  @P0 BRA `(.L_x_1537) ;  /* 0x0000000000540947 */ /* 0x000fea0003800000 */
[----:B0-----:R-:W2:Y:S01]  /*8b00*/  LDL.LU R32, [R1+0x4] ;  /* 0x0000040001207983 */ /* 0x001ea20000300800 */
[----:B------:R-:W-:Y:S01]  /*8b10*/  MOV R3, UR5 ;  /* 0x0000000500037c02 */ /* 0x000fe20008000f00 */
[----:B------:R-:W-:Y:S02]  /*8b20*/  ULDC.64 UR14, c[0x0][0x288] ;  /* 0x0000a200000e7ab9 */ /* 0x000fe40000000a00 */
[----:B------:R-:W3:Y:S01]  /*8b30*/  LDL.LU R37, [R1] ;  /* 0x0000000001257983 */ /* 0x000ee20000300800 */
[----:B-----5:R-:W-:Y:S01]  /*8b40*/  MOV R33, R7 ;  /* 0x0000000700217202 */ /* 0x020fe20000000f00 */
[----:B------:R-:W-:Y:S01]  /*8b50*/  IMAD R45, R45, UR14, RZ ;  /* 0x0000000e2d2d7c24 */ /* 0x000fe2000f8e02ff */
[----:B------:R-:W-:-:S03]  /*8b60*/  MOV R36, UR5 ;  /* 0x0000000500247c02 */ /* 0x000fc60008000f00 */
[----:B------:R-:W-:Y:S02]  /*8b70*/  IMAD R45, R34, UR15, R45 ;  /* 0x0000000f222d7c24 */ /* 0x000fe4000f8e022d */
[----:B--2---:R-:W-:Y:S01]  /*8b80*/  FFMA.FTZ R3, R32, R3, UR13 ;  /* 0x0000000d20037e23 */ /* 0x004fe20008010003 */
[----:B------:R-:W-:-:S03]  /*8b90*/  MOV R32, R4 ;  /* 0x0000000400207202 */ /* 0x000fc60000000f00 */
[----:B------:R-:W-:Y:S02]  /*8ba0*/  FFMA.FTZ R3, R26, R10, -R3 ;  /* 0x0000000a1a037223 */ /* 0x000fe40000010803 */
[----:B------:R-:W-:-:S04]  /*8bb0*/  IMAD.WIDE.U32 R32, R34, UR14, R32 ;  /* 0x0000000e22207c25 */ /* 0x000fc8000f8e0020 */
[----:B---3--:R-:W-:Y:S01]  /*8bc0*/  FFMA.FTZ R34, R37, R36, UR13 ;  /* 0x0000000d25227e23 */ /* 0x008fe20008010024 */
[----:B------:R-:W-:Y:S01]  /*8bd0*/  ULDC.64 UR14, c[0x0][0x210] ;  /* 0x00008400000e7ab9 */ /* 0x000fe20000000a00 */
[----:B------:R-:W-:Y:S01]  /*8be0*/  FMUL.FTZ R36, R3, UR26 ;  /* 0x0000001a03247c20 */ /* 0x000fe20008410000 */
[----:B------:R-:W-:Y:S01]  /*8bf0*/  LEA R10, P0, R32, UR14, 0x2 ;  /* 0x0000000e200a7c11 */ /* 0x000fe2000f8010ff */
[----:B------:R-:W-:Y:S01]  /*8c00*/  FFMA.FTZ R34, R27, R11, -R34 ;  /* 0x0000000b1b227223 */ /* 0x000fe20000010822 */
[----:B------:R-:W-:-:S03]  /*8c10*/  IADD3 R45, R33, R45, RZ ;  /* 0x0000002d212d7210 */ /* 0x000fc60007ffe0ff */
[----:B------:R-:W-:Y:S01]  /*8c20*/  FMUL.FTZ R37, R34, UR26 ;  /* 0x0000001a22257c20 */ /* 0x000fe20008410000 */
[----:B------:R-:W-:-:S05]  /*8c30*/  LEA.HI.X R11, R32, UR15, R45, 0x2, P0 ;  /* 0x0000000f200b7c11 */ /* 0x000fca00080f142d */
[----:B------:R1:W-:Y:S02]  /*8c40*/  STG.E.64 desc[UR22][R10.64], R36 ;  /* 0x000000240a007986 */ /* 0x0003e4000c101b16 */
.L_x_1537:
[----:B------:R-:W-:Y:S05]  /*8c50*/  BSYNC B0 ;  /* 0x0000000000007941 */ /* 0x000fea0003800000 */
.L_x_1536:
[----:B------:R-:W-:Y:S05]  /*8c60*/  @!P5 BRA `(.L_x_1538) ;  /* 0x000000000048d947 */ /* 0x000fea0003800000 */
[----:B------:R-:W-:Y:S01]  /*8c70*/  FFMA.FTZ R3, R76, R27, R29 ;  /* 0x0000001b4c037223 */ /* 0x000fe2000001001d */
[----:B-1----:R-:W-:-:S03]  /*8c80*/  FFMA.FTZ R10, R77, R26, R28 ;  /* 0x0000001a4d0a7223 */ /* 0x002fc6000001001c */
[----:B------:R-:W-:Y:S01]  /*8c90*/  FMUL.FTZ R34, R3, -1.4426950216293334961 ;  /* 0xbfb8aa3b03227820 */ /* 0x000fe20000410000 */
[----:B------:R-:W-:-:S05]  /*8ca0*/  FMUL.FTZ R11, R10, -1.4426950216293334961 ;  /* 0xbfb8aa3b0a0b7820 */ /* 0x000fca0000410000 */
[----:B------:R-:W0:Y:S08]  /*8cb0*/  MUFU.EX2 R34, R34 ;  /* 0x0000002200227308 */ /* 0x000e300000000800 */
[----:B------:R-:W1:Y:S01]  /*8cc0*/  MUFU.EX2 R11, R11 ;  /* 0x0000000b000b7308 */ /* 0x000e620000000800 */
[----:B0-----:R-:W-:-:S07]  /*8cd0*/  FADD.FTZ R36, R34, 1 ;  /* 0x3f80000022247421 */ /* 0x001fce0000010000 */
[----:B------:R-:W0:Y:S01]  /*8ce0*/  MUFU.RCP R36, R36 ;  /* 0x0000002400247308 */ /* 0x000e220000001000 */
[----:B-1----:R-:W-:-:S07]  /*8cf0*/  FADD.FTZ R32, R11, 1 ;  /* 0x3f8000000b207421 */ /* 0x002fce0000010000 */
[----:B-----5:R-:W1:Y:S01]  /*8d00*/  MUFU.RCP R33, R32 ;  /* 0x0000002000217308 */ /* 0x020e620000001000 */
        /* <DEDUP_REMOVED lines=8> */
.L_x_1538:
[----:B------:R-:W-:Y:S04]  /*8d90*/  BSSY B0, `(.L_x_1539) ;  /* 0x0000015000007945 */ /* 0x000fe80003800000 */
[----:B------:R-:W-:Y:S05]  /*8da0*/  @P2 BRA `(.L_x_1540) ;  /* 0x00000000004c2947 */ /* 0x000fea0003800000 */
[----:B-1----:R-:W-:Y:S01]  /*8db0*/  MOV R10, UR5 ;  /* 0x00000005000a7c02 */ /* 0x002fe20008000f00 */
[----:B------:R-:W-:Y:S01]  /*8dc0*/  ULDC.64 UR14, c[0x0][0x288] ;  /* 0x0000a200000e7ab9 */ /* 0x000fe20000000a00 */
[----:B------:R-:W-:Y:S01]  /*8dd0*/  MOV R11, R7 ;  /* 0x00000007000b7202 */ /* 0x000fe20000000f00 */
[----:B------:R-:W-:Y:S01]  /*8de0*/  IMAD R44, R44, UR14, RZ ;  /* 0x0000000e2c2c7c24 */ /* 0x000fe2000f8e02ff */
[----:B------:R-:W-:Y:S01]  /*8df0*/  MOV R3, UR5 ;  /* 0x0000000500037c02 */ /* 0x000fe20008000f00 */
[----:B------:R-:W-:Y:S01]  /*8e00*/  FFMA.FTZ R77, R77, R10, UR13 ;  /* 0x0000000d4d4d7e23 */ /* 0x000fe2000801000a */
[----:B------:R-:W-:-:S03]  /*8e10*/  MOV R10, R4 ;  /* 0x00000004000a7202 */ /* 0x000fc60000000f00 */
[----:B------:R-:W-:Y:S01]  /*8e20*/  FFMA.FTZ R76, R76, R3, UR13 ;  /* 0x0000000d4c4c7e23 */ /* 0x000fe20008010003 */
[----:B0-----:R-:W-:Y:S01]  /*8e30*/  FFMA.FTZ R32, R26, R12, -R77 ;  /* 0x0000000c1a207223 */ /* 0x001fe2000001084d */
[----:B------:R-:W-:-:S04]  /*8e40*/  IMAD.WIDE.U32 R10, R43, UR14, R10 ;  /* 0x0000000e2b0a7c25 */ /* 0x000fc8000f8e000a */
[----:B-----5:R-:W-:Y:S01]  /*8e50*/  FFMA.FTZ R33, R27, R13, -R76 ;  /* 0x0000000d1b217223 */ /* 0x020fe2000001084c */
[----:B------:R-:W-:Y:S01]  /*8e60*/  FMUL.FTZ R32, R32, UR26 ;  /* 0x0000001a20207c20 */ /* 0x000fe20008410000 */
[----:B------:R-:W-:Y:S01]  /*8e70*/  IMAD R43, R43, UR15, R44 ;  /* 0x0000000f2b2b7c24 */ /* 0x000fe2000f8e022c */
[----:B------:R-:W-:Y:S01]  /*8e80*/  ULDC.64 UR14, c[0x0][0x210] ;  /* 0x00008400000e7ab9 */ /* 0x000fe20000000a00 */
[----:B------:R-:W-:Y:S01]  /*8e90*/  FMUL.FTZ R33, R33, UR26 ;  /* 0x0000001a21217c20 */ /* 0x000fe20008410000 */
[----:B------:R-:W-:Y:S02]  /*8ea0*/  LEA R12, P0, R10, UR14, 0x2 ;  /* 0x0000000e0a0c7c11 */ /* 0x000fe4000f8010ff */
[----:B------:R-:W-:-:S04]  /*8eb0*/  IADD3 R43, R11, R43, RZ ;  /* 0x0000002b0b2b7210 */ /* 0x000fc80007ffe0ff */
[----:B------:R-:W-:-:S05]  /*8ec0*/  LEA.HI.X R13, R10, UR15, R43, 0x2, P0 ;  /* 0x0000000f0a0d7c11 */ /* 0x000fca00080f142b */
[----:B------:R2:W-:Y:S02]  /*8ed0*/  STG.E.64 desc[UR22][R12.64], R32 ;  /* 0x000000200c007986 */ /* 0x0005e4000c101b16 */
.L_x_1540:
[----:B------:R-:W-:Y:S05]  /*8ee0*/  BSYNC B0 ;  /* 0x0000000000007941 */ /* 0x000fea0003800000 */
.L_x_1539:
[----:B------:R-:W-:Y:S05]  /*8ef0*/  @!P5 BRA `(.L_x_1541) ;  /* 0x000000000048d947 */ /* 0x000fea0003800000 */
[----:B------:R-:W-:Y:S01]  /*8f00*/  FFMA.FTZ R3, R75, R26, R28 ;  /* 0x0000001a4b037223 */ /* 0x000fe2000001001c */
[----:B-1----:R-:W-:-:S03]  /*8f10*/  FFMA.FTZ R10, R74, R27, R29 ;  /* 0x0000001b4a0a7223 */ /* 0x002fc6000001001d */
[----:B------:R-:W-:Y:S01]  /*8f20*/  FMUL.FTZ R11, R3, -1.4426950216293334961 ;  /* 0xbfb8aa3b030b7820 */ /* 0x000fe20000410000 */
[----:B0-2---:R-:W-:-:S05]  /*8f30*/  FMUL.FTZ R32, R10, -1.4426950216293334961 ;  /* 0xbfb8aa3b0a207820 */ /* 0x005fca0000410000 */
[----:B------:R-:W0:Y:S08]  /*8f40*/  MUFU.EX2 R11, R11 ;  /* 0x0000000b000b7308 */ /* 0x000e300000000800 */
[----:B------:R-:W1:Y:S01]  /*8f50*/  MUFU.EX2 R32, R32 ;  /* 0x0000002000207308 */ /* 0x000e620000000800 */
[----:B0-----:R-:W-:-:S07]  /*8f60*/  FADD.FTZ R12, R11, 1 ;  /* 0x3f8000000b0c7421 */ /* 0x001fce0000010000 */
[----:B------:R-:W0:Y:S01]  /*8f70*/  MUFU.RCP R13, R12 ;  /* 0x0000000c000d7308 */ /* 0x000e220000001000 */
[----:B-1---5:R-:W-:-:S07]  /*8f80*/  FADD.FTZ R33, R32, 1 ;  /* 0x3f80000020217421 */ /* 0x022fce0000010000 */
        /* <DEDUP_REMOVED lines=9> */
.L_x_1541:
        /* <DEDUP_REMOVED lines=8> */
[----:B------:R-:W-:Y:S01]  /*90a0*/  MOV R10, R4 ;  /* 0x00000004000a7202 */ /* 0x000fe20000000f00 */
[----:B------:R-:W-:Y:S02]  /*90b0*/  IMAD R35, R30, UR15, R35 ;  /* 0x0000000f1e237c24 */ /* 0x000fe4000f8e0223 */
[----:B------:R-:W-:Y:S01]  /*90c0*/  FFMA.FTZ R74, R74, R3, UR13 ;  /* 0x0000000d4a4a7e23 */ /* 0x000fe20008010003 */
[----:B------:R-:W-:Y:S01]  /*90d0*/  FFMA.FTZ R14, R26, R14, -R75 ;  /* 0x0000000e1a0e7223 */ /* 0x000fe2000001084b */
[----:B------:R-:W-:Y:S01]  /*90e0*/  IMAD.WIDE.U32 R10, R30, UR14, R10 ;  /* 0x0000000e1e0a7c25 */ /* 0x000fe2000f8e000a */
[----:B------:R-:W-:-:S03]  /*90f0*/  ULDC.64 UR14, c[0x0][0x210] ;  /* 0x00008400000e7ab9 */ /* 0x000fc60000000a00 */
[----:B------:R-:W-:Y:S01]  /*9100*/  FFMA.FTZ R15, R27, R15, -R74 ;  /* 0x0000000f1b0f7223 */ /* 0x000fe2000001084a */
[----:B------:R-:W-:Y:S01]  /*9110*/  FMUL.FTZ R14, R14, UR26 ;  /* 0x0000001a0e0e7c20 */ /* 0x000fe20008410000 */
[----:B--2---:R-:W-:Y:S02]  /*9120*/  LEA R12, P0, R10, UR14, 0x2 ;  /* 0x0000000e0a0c7c11 */ /* 0x004fe4000f8010ff */
[----:B------:R-:W-:Y:S01]  /*9130*/  FMUL.FTZ R15, R15, UR26 ;  /* 0x0000001a0f0f7c20 */ /* 0x000fe20008410000 */
[----:B------:R-:W-:-:S04]  /*9140*/  IADD3 R35, R11, R35, RZ ;  /* 0x000000230b237210 */ /* 0x000fc80007ffe0ff */
[----:B------:R-:W-:-:S05]  /*9150*/  LEA.HI.X R13, R10, UR15, R35, 0x2, P0 ;  /* 0x0000000f0a0d7c11 */ /* 0x000fca00080f1423 */
[----:B------:R3:W-:Y:S02]  /*9160*/  STG.E.64 desc[UR22][R12.64], R14 ;  /* 0x0000000e0c007986 */ /* 0x0007e4000c101b16 */
.L_x_1543:
[----:B------:R-:W-:Y:S05]  /*9170*/  BSYNC B0 ;  /* 0x0000000000007941 */ /* 0x000fea0003800000 */
.L_x_1542:
[----:B------:R-:W-:Y:S05]  /*9180*/  @!P5 BRA `(.L_x_1544) ;  /* 0x000000000048d947 */ /* 0x000fea0003800000 */
[----:B------:R-:W-:Y:S01]  /*9190*/  FFMA.FTZ R3, R73, R26, R28 ;  /* 0x0000001a49037223 */ /* 0x000fe2000001001c */
[----:B-1----:R-:W-:-:S03]  /*91a0*/  FFMA.FTZ R10, R72, R27, R29 ;  /* 0x0000001b480a7223 */ /* 0x002fc6000001001d */
[----:B------:R-:W-:Y:S01]  /*91b0*/  FMUL.FTZ R11, R3, -1.4426950216293334961 ;  /* 0xbfb8aa3b030b7820 */ /* 0x000fe20000410000 */
[----:B---3--:R-:W-:-:S05]  /*91c0*/  FMUL.FTZ R14, R10, -1.4426950216293334961 ;  /* 0xbfb8aa3b0a0e7820 */ /* 0x008fca0000410000 */
[----:B------:R-:W2:Y:S08]  /*91d0*/  MUFU.EX2 R11, R11 ;  /* 0x0000000b000b7308 */ /* 0x000eb00000000800 */
[----:B------:R-:W1:Y:S01]  /*91e0*/  MUFU.EX2 R14, R14 ;  /* 0x0000000e000e7308 */ /* 0x000e620000000800 */
[----:B--2---:R-:W-:-:S07]  /*91f0*/  FADD.FTZ R12, R11, 1 ;  /* 0x3f8000000b0c7421 */ /* 0x004fce0000010000 */
[----:B------:R-:W0:Y:S01]  /*9200*/  MUFU.RCP R13, R12 ;  /* 0x0000000c000d7308 */ /* 0x000e220000001000 */
[----:B-1----:R-:W-:-:S07]  /*9210*/  FADD.FTZ R15, R14, 1 ;  /* 0x3f8000000e0f7421 */ /* 0x002fce0000010000 */
[----:B------:R-:W1:Y:S01]  /*9220*/  MUFU.RCP R30, R15 ;  /* 0x0000000f001e7308 */ /* 0x000e620000001000 */
[----:B0-----:R-:W-:Y:S01]  /*9230*/  FADD.FTZ R32, -R13, 1 ;  /* 0x3f8000000d207421 */ /* 0x001fe20000010100 */
[----:B------:R-:W-:-:S03]  /*9240*/  FMUL.FTZ R8, R8, R13 ;  /* 0x0000000d08087220 */ /* 0x000fc60000410000 */
[----:B------:R-:W-:Y:S01]  /*9250*/  FFMA.FTZ R3, R3, R32, 1 ;  /* 0x3f80000003037423 */ /* 0x000fe20000010020 */
[----:B-1---5:R-:W-:Y:S01]  /*9260*/  FADD.FTZ R33, -R30, 1 ;  /* 0x3f8000001e217421 */ /* 0x022fe20000010100 */
[----:B------:R-:W-:Y:S02]  /*9270*/  FMUL.FTZ R9, R9, R30 ;  /* 0x0000001e09097220 */ /* 0x000fe40000410000 */
[----:B------:R-:W-:Y:S01]  /*9280*/  FMUL.FTZ R8, R8, R3 ;  /* 0x0000000308087220 */ /* 0x000fe20000410000 */
[----:B------:R-:W-:-:S04]  /*9290*/  FFMA.FTZ R10, R10, R33, 1 ;  /* 0x3f8000000a0a7423 */ /* 0x000fc80000010021 */
[----:B------:R-:W-:-:S07]  /*92a0*/  FMUL.FTZ R9, R9, R10 ;  /* 0x0000000a09097220 */ /* 0x000fce0000410000 */
.L_x_1544:
        /* <DEDUP_REMOVED lines=10> */
[----:B--23--:R-:W-:Y:S01]  /*9350*/  FFMA.FTZ R12, R26, R8, -R73 ;  /* 0x000000081a0c7223 */ /* 0x00cfe20000010849 */
[----:B------:R-:W-:-:S04]  /*9360*/  IMAD.WIDE.U32 R10, R31, UR14, R10 ;  /* 0x0000000e1f0a7c25 */ /* 0x000fc8000f8e000a */
[----:B------:R-:W-:Y:S01]  /*9370*/  FFMA.FTZ R13, R27, R9, -R72 ;  /* 0x000000091b0d7223 */ /* 0x000fe20000010848 */
        /* <DEDUP_REMOVED lines=8> */
.L_x_1546:
[----:B------:R-:W-:Y:S05]  /*9400*/  BSYNC B0 ;  /* 0x0000000000007941 */ /* 0x000fea0003800000 */
.L_x_1545:
[C---:B--234-:R-:W-:Y:S02]  /*9410*/  IADD3 R13, R2.reuse, 0x1a0, RZ ;  /* 0x000001a0020d7810 */ /* 0x05cfe40007ffe0ff */
[C---:B------:R-:W-:Y:S02]  /*9420*/  IADD3 R12, R2.reuse, 0x1c0, RZ ;  /* 0x000001c0020c7810 */ /* 0x040fe40007ffe0ff */
[C---:B------:R-:W-:Y:S02]  /*9430*/  IADD3 R3, R2.reuse, 0x1e0, RZ ;  /* 0x000001e002037810 */ /* 0x040fe40007ffe0ff */
[C---:B------:R-:W-:Y:S02]  /*9440*/  IADD3 R34, R2.reuse, 0x1e0, RZ ;  /* 0x000001e002227810 */ /* 0x040fe40007ffe0ff */
[C---:B------:R-:W-:Y:S02]  /*9450*/  IADD3 R35, R2.reuse, 0x1c0, RZ ;  /* 0x000001c002237810 */ /* 0x040fe40007ffe0ff */
[----:B01----:R-:W-:-:S02]  /*9460*/  IADD3 R36, R2, 0x1a0, RZ ;  /* 0x000001a002247810 */ /* 0x003fc40007ffe0ff */
[----:B------:R-:W-:Y:S02]  /*9470*/  IADD3 R37, R2, 0x180, RZ ;  /* 0x0000018002257810 */ /* 0x000fe40007ffe0ff */
[----:B------:R-:W-:Y:S02]  /*9480*/  ISETP.GE.U32.AND P6, PT, R39, UR6, PT ;  /* 0x0000000627007c0c */ /* 0x000fe4000bfc6070 */
[----:B------:R-:W-:Y:S02]  /*9490*/  ISETP.GE.U32.AND P0, PT, R42, UR6, PT ;  /* 0x000000062a007c0c */ /* 0x000fe4000bf06070 */
[----:B-----5:R-:W-:Y:S02]  /*94a0*/  SHF.R.S32.HI R33, RZ, 0x1f, R39 ;  /* 0x0000001fff217819 */ /* 0x020fe40000011427 */
[----:B------:R-:W-:Y:S02]  /*94b0*/  ISETP.GE.U32.AND P2, PT, R13, UR6, PT ;  /* 0x000000060d007c0c */ /* 0x000fe4000bf46070 */
[----:B------:R-:W-:-:S02]  /*94c0*/  ISETP.GE.U32.AND P3, PT, R12, UR6, PT ;  /* 0x000000060c007c0c */ /* 0x000fc4000bf66070 */
[----:B------:R-:W-:Y:S02]  /*94d0*/  ISETP.GE.U32.AND P4, PT, R3, UR6, PT ;  /* 0x0000000603007c0c */ /* 0x000fe4000bf86070 */
[----:B------:R-:W-:Y:S02]  /*94e0*/  SHF.R.S32.HI R37, RZ, 0x1f, R37 ;  /* 0x0000001fff257819 */ /* 0x000fe40000011425 */
[----:B------:R-:W-:Y:S02]  /*94f0*/  SHF.R.S32.HI R36, RZ, 0x1f, R36 ;  /* 0x0000001fff247819 */ /* 0x000fe40000011424 */
[----:B------:R-:W-:Y:S02]  /*9500*/  SHF.R.S32.HI R35, RZ, 0x1f, R35 ;  /* 0x0000001fff237819 */ /* 0x000fe40000011423 */
[----:B------:R-:W-:Y:S02]  /*9510*/  SHF.R.S32.HI R34, RZ, 0x1f, R34 ;  /* 0x0000001fff227819 */ /* 0x000fe40000011422 */
[----:B------:R-:W-:-:S02]  /*9520*/  ISETP.GE.AND.EX P6, PT, R33, UR7, PT, P6 ;  /* 0x0000000721007c0c */ /* 0x000fc4000bfc6360 */
[----:B------:R-:W-:Y:S02]  /*9530*/  ISETP.GE.AND.EX P0, PT, R37, UR7, PT, P0 ;  /* 0x0000000725007c0c */ /* 0x000fe4000bf06300 */
[----:B------:R-:W-:Y:S02]  /*9540*/  ISETP.GE.AND.EX P2, PT, R36, UR7, PT, P2 ;  /* 0x0000000724007c0c */ /* 0x000fe4000bf46320 */
[----:B------:R-:W-:Y:S02]  /*9550*/  ISETP.GE.AND.EX P3, PT, R35, UR7, PT, P3 ;  /* 0x0000000723007c0c */ /* 0x000fe4000bf66330 */
[----:B------:R-:W-:Y:S02]  /*9560*/  ISETP.GE.AND.EX P4, PT, R34, UR7, PT, P4 ;  /* 0x0000000722007c0c */ /* 0x000fe4000bf86340 */
[C---:B------:R-:W-:Y:S02]  /*9570*/  ISETP.GT.U32.OR P6, PT, R0.reuse, 0x29f, P6 ;  /* 0x0000029f0000780c */ /* 0x040fe400037c4470 */
[----:B------:R-:W-:-:S02]  /*9580*/  ISETP.GT.U32.OR P0, PT, R0, 0x29f, P0 ;  /* 0x0000029f0000780c */ /* 0x000fc40000704470 */
        /* <DEDUP_REMOVED lines=22> */
.L_x_1547:
[----:B------:R-:W-:Y:S04]  /*96f0*/  BSSY B0, `(.L_x_1548) ;  /* 0x0000015000007945 */ /* 0x000fe80003800000 */
[----:B------:R-:W-:Y:S05]  /*9700*/  @P6 BRA `(.L_x_1549) ;  /* 0x00000000004c6947 */ /* 0x000fea0003800000 */
[----:B------:R-:W-:Y:S01]  /*9710*/  MOV R8, UR5 ;  /* 0x0000000500087c02 */ /* 0x000fe20008000f00 */
[----:B------:R-:W-:Y:S01]  /*9720*/  ULDC.64 UR6, c[0x0][0x288] ;  /* 0x0000a20000067ab9 */ /* 0x000fe20000000a00 */
[----:B------:R-:W-:Y:S01]  /*9730*/  MOV R9, R7 ;  /* 0x0000000700097202 */ /* 0x000fe20000000f00 */
[----:B------:R-:W-:Y:S01]  /*9740*/  IMAD R10, R33, UR6, RZ ;  /* 0x00000006210a7c24 */ /* 0x000fe2000f8e02ff */
[----:B------:R-:W-:Y:S01]  /*9750*/  MOV R11, UR5 ;  /* 0x00000005000b7c02 */ /* 0x000fe20008000f00 */
[----:B------:R-:W-:Y:S01]  /*9760*/  FFMA.FTZ R63, R63, R8, UR13 ;  /* 0x0000000d3f3f7e23 */ /* 0x000fe20008010008 */
[----:B------:R-:W-:-:S03]  /*9770*/  MOV R8, R4 ;  /* 0x0000000400087202 */ /* 0x000fc60000000f00 */
[----:B------:R-:W-:Y:S01]  /*9780*/  FFMA.FTZ R62, R62, R11, UR13 ;  /* 0x0000000d3e3e7e23 */ /* 0x000fe2000801000b */
        /* <DEDUP_REMOVED lines=11> */
.L_x_1549:
[----:B------:R-:W-:Y:S05]  /*9840*/  BSYNC B0 ;  /* 0x0000000000007941 */ /* 0x000fea0003800000 */
.L_x_1548:
        /* <DEDUP_REMOVED lines=19> */
.L_x_1550:
[----:B------:R-:W-:Y:S04]  /*9980*/  BSSY B0, `(.L_x_1551) ;  /* 0x0000015000007945 */ /* 0x000fe80003800000 */
[----:B------:R-:W-:Y:S05]  /*9990*/  @P0 BRA `(.L_x_1552) ;  /* 0x00000000004c0947 */ /* 0x000fea0003800000 */
[----:B------:R-:W-:Y:S01]  /*99a0*/  MOV R8, UR5 ;  /* 0x0000000500087c02 */ /* 0x000fe20008000f00 */
[----:B------:R-:W-:Y:S01]  /*99b0*/  ULDC.64 UR6, c[0x0][0x288] ;  /* 0x0000a20000067ab9 */ /* 0x000fe20000000a00 */
[----:B------:R-:W-:Y:S01]  /*99c0*/  MOV R9, R7 ;  /* 0x0000000700097202 */ /* 0x000fe20000000f00 */
[----:B0-----:R-:W-:Y:S01]  /*99d0*/  IMAD R11, R37, UR6, RZ ;  /* 0x00000006250b7c24 */ /* 0x001fe2000f8e02ff */
        /* <DEDUP_REMOVED lines=10> */
[----:B------:R-:W-:Y:S02]  /*9a80*/  LEA R10, P0, R8, UR6, 0x2 ;  /* 0x00000006080a7c11 */ /* 0x000fe4000f8010ff */
[----:B------:R-:W-:Y:S01]  /*9a90*/  FMUL.FTZ R15, R15, UR26 ;  /* 0x0000001a0f0f7c20 */ /* 0x000fe20008410000 */
[----:B------:R-:W-:-:S04]  /*9aa0*/  IADD3 R11, R9, R11, RZ ;  /* 0x0000000b090b7210 */ /* 0x000fc80007ffe0ff */
[----:B------:R-:W-:-:S05]  /*9ab0*/  LEA.HI.X R11, R8, UR7, R11, 0x2, P0 ;  /* 0x00000007080b7c11 */ /* 0x000fca00080f140b */
[----:B------:R1:W-:Y:S02]  /*9ac0*/  STG.E.64 desc[UR22][R10.64], R14 ;  /* 0x0000000e0a007986 */ /* 0x0003e4000c101b16 */
.L_x_1552:
[----:B------:R-:W-:Y:S05]  /*9ad0*/  BSYNC B0 ;  /* 0x0000000000007941 */ /* 0x000fea0003800000 */
.L_x_1551:
        /* <DEDUP_REMOVED lines=19> */
.L_x_1553:
[----:B------:R-:W-:Y:S04]  /*9c10*/  BSSY B0, `(.L_x_1554) ;  /* 0x0000015000007945 */ /* 0x000fe80003800000 */
[----:B------:R-:W-:Y:S05]  /*9c20*/  @P2 BRA `(.L_x_1555) ;  /* 0x00000000004c2947 */ /* 0x000fea0003800000 */
[----:B------:R-:W-:Y:S01]  /*9c30*/  MOV R8, UR5 ;  /* 0x0000000500087c02 */ /* 0x000fe20008000f00 */
[----:B------:R-:W-:Y:S01]  /*9c40*/  ULDC.64 UR6, c[0x0][0x288] ;  /* 0x0000a20000067ab9 */ /* 0x000fe20000000a00 */
[----:B------:R-:W-:Y:S01]  /*9c50*/  MOV R9, R7 ;  /* 0x0000000700097202 */ /* 0x000fe20000000f00 */
[----:B01----:R-:W-:Y:S01]  /*9c60*/  IMAD R10, R36, UR6, RZ ;  /* 0x00000006240a7c24 */ /* 0x003fe2000f8e02ff */
        /* <DEDUP_REMOVED lines=15> */
.L_x_1555:
[----:B------:R-:W-:Y:S05]  /*9d60*/  BSYNC B0 ;  /* 0x0000000000007941 */ /* 0x000fea0003800000 */
.L_x_1554:
        /* <DEDUP_REMOVED lines=19> */
.L_x_1556:
[----:B------:R-:W-:Y:S04]  /*9ea0*/  BSSY B0, `(.L_x_1557) ;  /* 0x0000015000007945 */ /* 0x000fe80003800000 */
[----:B------:R-:W-:Y:S05]  /*9eb0*/  @P3 BRA `(.L_x_1558) ;  /* 0x00000000004c3947 */ /* 0x000fea0003800000 */
[----:B------:R-:W-:Y:S01]  /*9ec0*/  MOV R8, UR5 ;  /* 0x0000000500087c02 */ /* 0x000fe20008000f00 */
[----:B------:R-:W-:Y:S01]  /*9ed0*/  ULDC.64 UR6, c[0x0][0x288] ;  /* 0x0000a20000067ab9 */ /* 0x000fe20000000a00 */
[----:B------:R-:W-:Y:S01]  /*9ee0*/  MOV R9, R7 ;  /* 0x0000000700097202 */ /* 0x000fe20000000f00 */
[----:B------:R-:W-:Y:S01]  /*9ef0*/  IMAD R13, R35, UR6, RZ ;  /* 0x00000006230d7c24 */ /* 0x000fe2000f8e02ff */
[----:B012---:R-:W-:Y:S01]  /*9f00*/  MOV R15, UR5 ;  /* 0x00000005000f7c02 */ /* 0x007fe20008000f00 */
[----:B------:R-:W-:Y:S01]  /*9f10*/  FFMA.FTZ R55, R55, R8, UR13 ;  /* 0x0000000d37377e23 */ /* 0x000fe20008010008 */
[----:B------:R-:W-:Y:S01]  /*9f20*/  MOV R8, R4 ;  /* 0x0000000400087202 */ /* 0x000fe20000000f00 */
[----:B------:R-:W-:Y:S02]  /*9f30*/  IMAD R13, R12, UR7, R13 ;  /* 0x000000070c0d7c24 */ /* 0x000fe4000f8e020d */
[----:B------:R-:W-:Y:S01]  /*9f40*/  FFMA.FTZ R54, R54, R15, UR13 ;  /* 0x0000000d36367e23 */ /* 0x000fe2000801000f */
[----:B------:R-:W-:Y:S01]  /*9f50*/  FFMA.FTZ R55, R26, R18, -R55 ;  /* 0x000000121a377223 */ /* 0x000fe20000010837 */
[----:B------:R-:W-:Y:S01]  /*9f60*/  IMAD.WIDE.U32 R10, R12, UR6, R8 ;  /* 0x000000060c0a7c25 */ /* 0x000fe2000f8e0008 */
[----:B------:R-:W-:-:S03]  /*9f70*/  ULDC.64 UR6, c[0x0][0x210] ;  /* 0x0000840000067ab9 */ /* 0x000fc60000000a00 */
[----:B------:R-:W-:Y:S01]  /*9f80*/  FMUL.FTZ R12, R55, UR26 ;  /* 0x0000001a370c7c20 */ /* 0x000fe20008410000 */
[----:B------:R-:W-:Y:S01]  /*9f90*/  IADD3 R9, R11, R13, RZ ;  /* 0x0000000d0b097210 */ /* 0x000fe20007ffe0ff */
[----:B------:R-:W-:Y:S01]  /*9fa0*/  FFMA.FTZ R13, R27, R19, -R54 ;  /* 0x000000131b0d7223 */ /* 0x000fe20000010836 */
[----:B------:R-:W-:-:S03]  /*9fb0*/  LEA R8, P0, R10, UR6, 0x2 ;  /* 0x000000060a087c11 */ /* 0x000fc6000f8010ff */
[----:B------:R-:W-:Y:S01]  /*9fc0*/  FMUL.FTZ R13, R13, UR26 ;  /* 0x0000001a0d0d7c20 */ /* 0x000fe20008410000 */
[----:B------:R-:W-:-:S05]  /*9fd0*/  LEA.HI.X R9, R10, UR7, R9, 0x2, P0 ;  /* 0x000000070a097c11 */ /* 0x000fca00080f1409 */
[----:B------:R3:W-:Y:S04]  /*9fe0*/  STG.E.64 desc[UR22][R8.64], R12 ;  /* 0x0000000c08007986 */ /* 0x0007e8000c101b16 */
.L_x_1558:
[----:B------:R-:W-:Y:S05]  /*9ff0*/  BSYNC B0 ;  /* 0x0000000000007941 */ /* 0x000fea0003800000 */
.L_x_1557:
[----:B------:R-:W-:Y:S05]  /*a000*/  @!P5 BRA `(.L_x_1559) ;  /* 0x000000000048d947 */ /* 0x000fea0003800000 */
[----:B------:R-:W-:Y:S01]  /*a010*/  FFMA.FTZ R28, R57, R26, R28 ;  /* 0x0000001a391c7223 */ /* 0x000fe2000001001c */
[----:B------:R-:W-:-:S03]  /*a020*/  FFMA.FTZ R29, R56, R27, R29 ;  /* 0x0000001b381d7223 */ /* 0x000fc6000001001d */
[----:B---3--:R-:W-:Y:S01]  /*a030*/  FMUL.FTZ R8, R28, -1.4426950216293334961 ;  /* 0xbfb8aa3b1c087820 */ /* 0x008fe20000410000 */
[----:B012---:R-:W-:-:S05]  /*a040*/  FMUL.FTZ R10, R29, -1.4426950216293334961 ;  /* 0xbfb8aa3b1d0a7820 */ /* 0x007fca0000410000 */
        /* <DEDUP_REMOVED lines=14> */
.L_x_1559:
[----:B------:R-:W-:Y:S04]  /*a130*/  BSSY B0, `(.L_x_1560) ;  /* 0x0000014000007945 */ /* 0x000fe80003800000 */
[----:B------:R-:W-:Y:S05]  /*a140*/  @P4 BRA `(.L_x_1561) ;  /* 0x0000000000484947 */ /* 0x000fea0003800000 */
[----:B------:R-:W-:Y:S01]  /*a150*/  MOV R6, UR5 ;  /* 0x0000000500067c02 */ /* 0x000fe20008000f00 */
[----:B------:R-:W-:Y:S01]  /*a160*/  ULDC.64 UR6, c[0x0][0x288] ;  /* 0x0000a20000067ab9 */ /* 0x000fe20000000a00 */
[----:B------:R-:W-:Y:S01]  /*a170*/  MOV R5, R7 ;  /* 0x0000000700057202 */ /* 0x000fe20000000f00 */
[----:B---3--:R-:W-:Y:S01]  /*a180*/  IMAD R8, R34, UR6, RZ ;  /* 0x0000000622087c24 */ /* 0x008fe2000f8e02ff */
[----:B------:R-:W-:Y:S01]  /*a190*/  MOV R9, UR5 ;  /* 0x0000000500097c02 */ /* 0x000fe20008000f00 */
[----:B------:R-:W-:Y:S01]  /*a1a0*/  FFMA.FTZ R57, R57, R6, UR13 ;  /* 0x0000000d39397e23 */ /* 0x000fe20008010006 */
[----:B------:R-:W-:-:S04]  /*a1b0*/  IMAD.WIDE.U32 R6, R3, UR6, R4 ;  /* 0x0000000603067c25 */ /* 0x000fc8000f8e0004 */
[----:B------:R-:W-:Y:S01]  /*a1c0*/  FFMA.FTZ R56, R56, R9, UR13 ;  /* 0x0000000d38387e23 */ /* 0x000fe20008010009 */
[----:B------:R-:W-:Y:S01]  /*a1d0*/  FFMA.FTZ R57, R26, R24, -R57 ;  /* 0x000000181a397223 */ /* 0x000fe20000010839 */
[----:B------:R-:W-:Y:S01]  /*a1e0*/  IMAD R3, R3, UR7, R8 ;  /* 0x0000000703037c24 */ /* 0x000fe2000f8e0208 */
[----:B------:R-:W-:Y:S01]  /*a1f0*/  ULDC.64 UR6, c[0x0][0x210] ;  /* 0x0000840000067ab9 */ /* 0x000fe20000000a00 */
[----:B------:R-:W-:Y:S01]  /*a200*/  FFMA.FTZ R56, R27, R25, -R56 ;  /* 0x000000191b387223 */ /* 0x000fe20000010838 */
[----:B------:R-:W-:Y:S01]  /*a210*/  LEA R4, P0, R6, UR6, 0x2 ;  /* 0x0000000606047c11 */ /* 0x000fe2000f8010ff */
[----:B------:R-:W-:Y:S01]  /*a220*/  FMUL.FTZ R8, R57, UR26 ;  /* 0x0000001a39087c20 */ /* 0x000fe20008410000 */
[----:B------:R-:W-:Y:S01]  /*a230*/  IADD3 R3, R7, R3, RZ ;  /* 0x0000000307037210 */ /* 0x000fe20007ffe0ff */
[----:B------:R-:W-:-:S03]  /*a240*/  FMUL.FTZ R9, R56, UR26 ;  /* 0x0000001a38097c20 */ /* 0x000fc60008410000 */
[----:B------:R-:W-:-:S05]  /*a250*/  LEA.HI.X R5, R6, UR7, R3, 0x2, P0 ;  /* 0x0000000706057c11 */ /* 0x000fca00080f1403 */
[----:B------:R4:W-:Y:S02]  /*a260*/  STG.E.64 desc[UR22][R4.64], R8 ;  /* 0x0000000804007986 */ /* 0x0009e4000c101b16 */
.L_x_1561:
[----:B------:R-:W-:Y:S05]  /*a270*/  BSYNC B0 ;  /* 0x0000000000007941 */ /* 0x000fea0003800000 */
.L_x_1560:
        /* <DEDUP_REMOVED lines=9> */
.L_x_1479:
[----:B------:R-:W5:Y:S01]  /*a310*/  LDC R6, c[0x0][0xc] ;  /* 0x00000300ff067b82 */ /* 0x000f620000000800 */
[----:B------:R-:W-:Y:S01]  /*a320*/  ISETP.NE.AND P1, PT, R0, RZ, PT ;  /* 0x000000ff0000720c */ /* 0x000fe20003f25270 */
[----:B------:R-:W-:Y:S06]  /*a330*/  BSSY B0, `(.L_x_1563) ;  /* 0x0000011000007945 */ /* 0x000fec0003800000 */
[----:B------:R-:W4:Y:S08]  /*a340*/  LDC R7, c[0x0][0x10] ;  /* 0x00000400ff077b82 */ /* 0x000f300000000800 */
[----:B------:R-:W0:Y:S01]  /*a350*/  LDC.64 R2, c[0x0][0x258] ;  /* 0x00009600ff027b82 */ /* 0x000e220000000a00 */
[----:B-----5:R-:W-:-:S02]  /*a360*/  ISETP.NE.AND P0, PT, R6, 0x1, PT ;  /* 0x000000010600780c */ /* 0x020fc40003f05270 */
[----:B----4-:R-:W-:-:S04]  /*a370*/  SHF.L.U32 R4, R7, 0x1, RZ ;  /* 0x0000000107047819 */ /* 0x010fc800000006ff */
[----:B------:R-:W-:-:S05]  /*a380*/  SEL R5, R4, RZ, P0 ;  /* 0x000000ff04057207 */ /* 0x000fca0000000000 */
[----:B0-----:R-:W-:Y:S01]  /*a390*/  IMAD.WIDE.U32 R2, R5, 0x4, R2 ;  /* 0x0000000405027825 */ /* 0x001fe200078e0002 */
[----:B------:R-:W-:Y:S06]  /*a3a0*/  @P1 BRA `(.L_x_1564) ;  /* 0x0000000000241947 */ /* 0x000fec0003800000 */
[----:B------:R-:W0:Y:S01]  /*a3b0*/  S2R R4, SR_LANEID ;  /* 0x0000000000047919 */ /* 0x000e220000000000 */
[----:B------:R-:W-:Y:S02]  /*a3c0*/  VOTEU.ANY UR4, UPT, PT ;  /* 0x0000000000047886 */ /* 0x000fe400038e0100 */
[----:B------:R-:W-:Y:S02]  /*a3d0*/  UFLO.U32 UR5, UR4 ;  /* 0x00000004000572bd */ /* 0x000fe400080e0000 */
[----:B------:R-:W4:Y:S04]  /*a3e0*/  POPC R5, UR4 ;  /* 0x0000000400057d09 */ /* 0x000f280008000000 */
[----:B0-----:R-:W-:-:S13]  /*a3f0*/  ISETP.EQ.U32.AND P0, PT, R4, UR5, PT ;  /* 0x0000000504007c0c */ /* 0x001fda000bf02070 */
[----:B------:R-:W-:Y:S06]  /*a400*/  @P0 MEMBAR.ALL.GPU ;  /* 0x0000000000000992 */ /* 0x000fec000000a000 */
[----:B------:R-:W-:-:S00]  /*a410*/  @P0 ERRBAR ;  /* 0x00000000000009ab */ /* 0x000fc00000000000 */
[----:B------:R-:W-:Y:S06]  /*a420*/  @P0 CGAERRBAR ;  /* 0x00000000000005ab */ /* 0x000fec0000000000 */
[----:B----4-:R0:W-:Y:S02]  /*a430*/  @P0 REDG.E.ADD.S32.STRONG.GPU desc[UR22][R2.64], R5 ;  /* 0x000000050200098e */ /* 0x0101e4000c10e396 */
.L_x_1564:
[----:B------:R-:W-:Y:S05]  /*a440*/  BSYNC B0 ;  /* 0x0000000000007941 */ /* 0x000fea0003800000 */
.L_x_1563:
[----:B------:R-:W4:Y:S01]  /*a450*/  S2UR UR4, SR_CTAID.X ;  /* 0x00000000000479c3 */ /* 0x000f220000002500 */
[----:B------:R-:W-:Y:S02]  /*a460*/  IADD3 R4, R6, -0x1, RZ ;  /* 0xffffffff06047810 */ /* 0x000fe40007ffe0ff */
[----:B0-----:R-:W-:-:S05]  /*a470*/  IADD3 R5, R7, -0x1, RZ ;  /* 0xffffffff07057810 */ /* 0x001fca0007ffe0ff */
[----:B------:R-:W0:Y:S01]  /*a480*/  S2UR UR5, SR_CTAID.Y ;  /* 0x00000000000579c3 */ /* 0x000e220000002600 */
[----:B----4-:R-:W-:-:S04]  /*a490*/  ISETP.NE.AND P0, PT, R4, UR4, PT ;  /* 0x0000000404007c0c */ /* 0x010fc8000bf05270 */
[----:B0-----:R-:W-:-:S13]  /*a4a0*/  ISETP.NE.OR P0, PT, R5, UR5, P0 ;  /* 0x0000000505007c0c */ /* 0x001fda0008705670 */
[----:B------:R-:W-:Y:S05]  /*a4b0*/  @P0 EXIT ;  /* 0x000000000000094d */ /* 0x000fea0003800000 */
[----:B------:R-:W-:Y:S05]  /*a4c0*/  @P1 BRA `(.L_x_1565) ;  /* 0x0000000000201947 */ /* 0x000fea0003800000 */
[----:B------:R-:W-:-:S05]  /*a4d0*/  IMAD R4, R6, R7, RZ ;  /* 0x0000000706047224 */ /* 0x000fca00078e02ff */
[----:B------:R-:W-:-:S13]  /*a4e0*/  ISETP.NE.AND P0, PT, R4, -0x1, PT ;  /* 0xffffffff0400780c */ /* 0x000fda0003f05270 */
[----:B------:R-:W-:Y:S05]  /*a4f0*/  @!P0 BRA `(.L_x_1565) ;  /* 0x0000000000148947 */ /* 0x000fea0003800000 */
.L_x_1566:
[----:B------:R-:W4:Y:S04]  /*a500*/  LDG.E.STRONG.GPU R5, desc[UR22][R2.64] ;  /* 0x0000001602057981 */ /* 0x000f28000c1ef900 */
[----:B----4-:R-:W-:Y:S01]  /*a510*/  CCTL.IVALL ;  /* 0x00000000ff00798f */ /* 0x010fe20002000000 */
[----:B------:R-:W-:Y:S05]  /*a520*/  YIELD ;  /* 0x0000000000007946 */ /* 0x000fea0003800000 */
[----:B------:R-:W-:-:S13]  /*a530*/  ISETP.NE.AND P0, PT, R5, R4, PT ;  /* 0x000000040500720c */ /* 0x000fda0003f05270 */
[----:B------:R-:W-:Y:S05]  /*a540*/  @P0 BRA `(.L_x_1566) ;  /* 0xfffffffc00ec0947 */ /* 0x000fea000383ffff */
.L_x_1565:
        /* <DEDUP_REMOVED lines=13> */
[----:B-12---:R-:W0:Y:S01]  /*a620*/  LDC.64 R14, c[0x0][0x218] ;  /* 0x00008600ff0e7b82 */ /* 0x006e220000000a00 */
        /* <DEDUP_REMOVED lines=11> */
.L_x_1567:
[----:B------:R-:W-:-:S04]  /*a6e0*/  LEA R6, P0, R0, UR4, 0x2 ;  /* 0x0000000400067c11 */ /* 0x000fc8000f8010ff */
[----:B------:R-:W-:Y:S02]  /*a6f0*/  LEA.HI.X R7, R0, UR5, R7, 0x2, P0 ;  /* 0x0000000500077c11 */ /* 0x000fe400080f1407 */
[-C--:B---3--:R-:W-:Y:S02]  /*a700*/  LEA R8, P0, R25, R6.reuse, 0x2 ;  /* 0x0000000619087211 */ /* 0x088fe400078010ff */
        /* <DEDUP_REMOVED lines=20> */
.L_x_1568:
        /* <DEDUP_REMOVED lines=11> */
.L_x_3251:


//--------------------- .text._Z35group_norm_nhwc_bwd_one_pass_kernelI11Fp32IOBf16WLi64ELi42ELi672EEv26Group_norm_nhwc_bwd_params --------------------------
	.section	.text._Z35group_norm_nhwc_bwd_one_pass_kernelI11Fp32IOBf16WLi64ELi42ELi672EEv26Group_norm_nhwc_bwd_params,"ax",@progbits
	.align	128
        .global         _Z35group_norm_nhwc_bwd_one_pass_kernelI11Fp32IOBf16WLi64ELi42ELi672EEv26Group_norm_nhwc_bwd_params
        .type           _Z35group_norm_nhwc_bwd_one_pass_kernelI11Fp32IOBf16WLi64ELi42ELi672EEv26Group_norm_nhwc_bwd_params,@function
        .size           _Z35group_norm_nhwc_bwd_one_pass_kernelI11Fp32IOBf16WLi64ELi42ELi672EEv26Group_norm_nhwc_bwd_params,(.L_x_3252 - _Z35group_norm_nhwc_bwd_one_pass_kernelI11Fp32IOBf16WLi64ELi42ELi672EEv26Group_norm_nhwc_bwd_params)
        .other          _Z35group_norm_nhwc_bwd_one_pass_kernelI11Fp32IOBf16WLi64ELi42ELi672EEv26Group_norm_nhwc_bwd_params,@"STO_CUDA_ENTRY STV_DEFAULT"
_Z35group_norm_nhwc_bwd_one_pass_kernelI11Fp32IOBf16WLi64ELi42ELi672EEv26Group_norm_nhwc_bwd_params:
.text._Z35group_norm_nhwc_bwd_one_pass_kernelI11Fp32IOBf16WLi64ELi42ELi672EEv26Group_norm_nhwc_bwd_params:
        /* <DEDUP_REMOVED lines=50> */
.L_x_1596:
[----:B0-----:R-:W0:Y:S01]  /*0320*/  LDC R8, c[0x0][0x2a0] ;  /* 0x0000a800ff087b82 */ /* 0x001e220000000800 */
[----:B-1----:R-:W-:Y:S01]  /*0330*/  IABS R7, UR7 ;  /* 0x0000000700077c13 */ /* 0x002fe20008000000 */
[----:B------:R-:W-:Y:S01]  /*0340*/  ULDC.64 UR8, c[0x0][0x248] ;  /* 0x0000920000087ab9 */ /* 0x000fe20000000a00 */
[----:B------:R-:W-:Y:S01]  /*0350*/  ISETP.LE.AND P2, PT, RZ, UR7, PT ;  /* 0x00000007ff007c0c */ /* 0x000fe2000bf43270 */
[----:B------:R-:W-:Y:S01]  /*0360*/  UIMAD.WIDE UR8, UR7, 0x8, UR8 ;  /* 0x00000008070878a5 */ /* 0x000fe2000f8e0208 */
[----:B------:R-:W-:Y:S01]  /*0370*/  SHF.R.S32.HI R34, RZ, 0x1f, R33 ;  /* 0x0000001fff227819 */ /* 0x000fe20000011421 */
[----:B------:R-:W-:Y:S02]  /*0380*/  ULDC.64 UR20, c[0x0][0x290] ;  /* 0x0000a40000147ab9 */ /* 0x000fe40000000a00 */
[----:B------:R-:W-:Y:S01]  /*0390*/  ISETP.GE.U32.AND P0, PT, R33, UR20, PT ;  /* 0x0000001421007c0c */ /* 0x000fe2000bf06070 */
[----:B------:R-:W1:Y:S03]  /*03a0*/  @P1 LDC.64 R12, c[0x0][0x288] ;  /* 0x0000a200ff0c1b82 */ /* 0x000e660000000a00 */
[----:B------:R-:W-:-:S04]  /*03b0*/  ISETP.GE.AND.EX P0, PT, R34, UR21, PT, P0 ;  /* 0x0000001522007c0c */ /* 0x000fc8000bf06300 */
[----:B------:R-:W-:Y:S01]  /*03c0*/  ISETP.GT.U32.OR P0, PT, R0, 0x29f, P0 ;  /* 0x0000029f0000780c */ /* 0x000fe20000704470 */
[----:B------:R-:W2:Y:S01]  /*03d0*/  @P1 LDC.64 R18, c[0x0][0x228] ;  /* 0x00008a00ff121b82 */ /* 0x000ea20000000a00 */
[----:B0-----:R-:W-:-:S04]  /*03e0*/  IABS R6, R8 ;  /* 0x0000000800067213 */ /* 0x001fc80000000000 */
[----:B------:R-:W0:Y:S07]  /*03f0*/  I2F.RP R4, R6 ;  /* 0x0000000600047306 */ /* 0x000e2e0000209400 */
[----:B------:R-:W3:Y:S08]  /*0400*/  @!P0 LDC.64 R10, c[0x0][0x288] ;  /* 0x0000a200ff0a8b82 */ /* 0x000ef00000000a00 */
[----:B------:R-:W4:Y:S01]  /*0410*/  @!P0 LDC.64 R20, c[0x0][0x230] ;  /* 0x00008c00ff148b82 */ /* 0x000f220000000a00 */
[----:B0-----:R-:W0:Y:S07]  /*0420*/  MUFU.RCP R4, R4 ;  /* 0x0000000400047308 */ /* 0x001e2e0000001000 */
[----:B------:R-:W4:Y:S01]  /*0430*/  @!P0 LDC.64 R24, c[0x0][0x228] ;  /* 0x00008a00ff188b82 */ /* 0x000f220000000a00 */
[----:B0-----:R-:W-:-:S02]  /*0440*/  IADD3 R2, R4, 0xffffffe, RZ ;  /* 0x0ffffffe04027810 */ /* 0x001fc40007ffe0ff */
[----:B------:R-:W-:Y:S02]  /*0450*/  LOP3.LUT R4, R8, UR7, RZ, 0x3c, !PT ;  /* 0x0000000708047c12 */ /* 0x000fe4000f8e3cff */
[----:B------:R0:W1:Y:S02]  /*0460*/  F2I.FTZ.U32.TRUNC.NTZ R3, R2 ;  /* 0x0000000200037305 */ /* 0x000064000021f000 */
[----:B------:R-:W-:Y:S01]  /*0470*/  ISETP.GE.AND P4, PT, R4, RZ, PT ;  /* 0x000000ff0400720c */ /* 0x000fe20003f86270 */
[----:B0-----:R-:W-:Y:S01]  /*0480*/  HFMA2.MMA R2, -RZ, RZ, 0, 0 ;  /* 0x00000000ff027435 */ /* 0x001fe200000001ff */
[----:B-1----:R-:W-:-:S05]  /*0490*/  IADD3 R5, RZ, -R3, RZ ;  /* 0x80000003ff057210 */ /* 0x002fca0007ffe0ff */
[----:B------:R-:W-:-:S04]  /*04a0*/  IMAD R5, R5, R6, RZ ;  /* 0x0000000605057224 */ /* 0x000fc800078e02ff */
[----:B------:R-:W-:-:S06]  /*04b0*/  IMAD.HI.U32 R3, R3, R5, R2 ;  /* 0x0000000503037227 */ /* 0x000fcc00078e0002 */
[----:B------:R-:W-:-:S05]  /*04c0*/  IMAD.HI.U32 R5, R3, R7, RZ ;  /* 0x0000000703057227 */ /* 0x000fca00078e00ff */
[----:B------:R-:W-:-:S05]  /*04d0*/  IADD3 R3, -R5, RZ, RZ ;  /* 0x000000ff05037210 */ /* 0x000fca0007ffe1ff */
[----:B------:R-:W-:Y:S01]  /*04e0*/  IMAD R3, R6, R3, R7 ;  /* 0x0000000306037224 */ /* 0x000fe200078e0207 */
[----:B------:R-:W-:-:S04]  /*04f0*/  LOP3.LUT R7, RZ, R8, RZ, 0x33, !PT ;  /* 0x00000008ff077212 */ /* 0x000fc800078e33ff */
[----:B------:R-:W-:-:S13]  /*0500*/  ISETP.GT.U32.AND P5, PT, R6, R3, PT ;  /* 0x000000030600720c */ /* 0x000fda0003fa4070 */
[-C--:B------:R-:W-:Y:S02]  /*0510*/  @!P5 IADD3 R3, R3, -R6.reuse, RZ ;  /* 0x800000060303d210 */ /* 0x080fe40007ffe0ff */
[----:B------:R-:W-:Y:S02]  /*0520*/  @!P5 IADD3 R5, R5, 0x1, RZ ;  /* 0x000000010505d810 */ /* 0x000fe40007ffe0ff */
[-C--:B------:R-:W-:Y:S02]  /*0530*/  ISETP.GT.U32.AND P6, PT, R6, R3.reuse, PT ;  /* 0x000000030600720c */ /* 0x080fe40003fc4070 */
[CC--:B------:R-:W-:Y:S02]  /*0540*/  IADD3 R2, R3.reuse, -R6.reuse, RZ ;  /* 0x8000000603027210 */ /* 0x0c0fe40007ffe0ff */
[----:B------:R-:W-:Y:S02]  /*0550*/  ISETP.GE.U32.AND P3, PT, R3, R6, PT ;  /* 0x000000060300720c */ /* 0x000fe40003f66070 */
[----:B------:R-:W-:-:S02]  /*0560*/  SEL R28, R2, R3, !P6 ;  /* 0x00000003021c7207 */ /* 0x000fc40007000000 */
[----:B------:R-:W-:Y:S02]  /*0570*/  MOV R2, UR8 ;  /* 0x0000000800027c02 */ /* 0x000fe40008000f00 */
[----:B------:R-:W-:Y:S01]  /*0580*/  MOV R3, UR9 ;  /* 0x0000000900037c02 */ /* 0x000fe20008000f00 */
[----:B------:R-:W-:Y:S01]  /*0590*/  ULDC.64 UR8, c[0x0][0x298] ;  /* 0x0000a60000087ab9 */ /* 0x000fe20000000a00 */
[----:B------:R-:W-:Y:S02]  /*05a0*/  ISETP.NE.AND P5, PT, R8, RZ, PT ;  /* 0x000000ff0800720c */ /* 0x000fe40003fa5270 */
[----:B------:R-:W-:Y:S01]  /*05b0*/  @!P2 IADD3 R28, -R28, RZ, RZ ;  /* 0x000000ff1c1ca210 */ /* 0x000fe20007ffe1ff */
[----:B------:R-:W0:Y:S01]  /*05c0*/  @P1 LDC.64 R8, c[0x0][0x230] ;  /* 0x00008c00ff081b82 */ /* 0x000e220000000a00 */
[----:B------:R-:W4:Y:S01]  /*05d0*/  LDG.E.64 R2, desc[UR14][R2.64] ;  /* 0x0000000e02027981 */ /* 0x000f22000c1e1b00 */
[----:B------:R-:W-:Y:S02]  /*05e0*/  @P3 IADD3 R5, R5, 0x1, RZ ;  /* 0x0000000105053810 */ /* 0x000fe40007ffe0ff */
[----:B------:R-:W-:-:S02]  /*05f0*/  SEL R28, R7, R28, !P5 ;  /* 0x0000001c071c7207 */ /* 0x000fc40006800000 */
[----:B------:R-:W-:-:S03]  /*0600*/  @!P4 IADD3 R5, -R5, RZ, RZ ;  /* 0x000000ff0505c210 */ /* 0x000fc60007ffe1ff */
[----:B------:R-:W-:Y:S01]  /*0610*/  IMAD R14, R28, 0x2a, RZ ;  /* 0x0000002a1c0e7824 */ /* 0x000fe200078e02ff */
[----:B------:R-:W-:Y:S02]  /*0620*/  SEL R7, R7, R5, !P5 ;  /* 0x0000000507077207 */ /* 0x000fe40006800000 */
[----:B------:R-:W-:Y:S02]  /*0630*/  SHF.R.S32.HI R5, RZ, 0x1f, R32 ;  /* 0x0000001fff057819 */ /* 0x000fe40000011420 */
[----:B------:R-:W-:Y:S02]  /*0640*/  IADD3 R4, P2, R32, R14, RZ ;  /* 0x0000000e20047210 */ /* 0x000fe40007f5e0ff */
[----:B------:R-:W-:Y:S02]  /*0650*/  SHF.R.S32.HI R6, RZ, 0x1f, R7 ;  /* 0x0000001fff067819 */ /* 0x000fe40000011407 */
[----:B------:R-:W-:-:S03]  /*0660*/  LEA.HI.X.SX32 R5, R14, R5, 0x1, P2 ;  /* 0x000000050e057211 */ /* 0x000fc600010f0eff */
[----:B------:R-:W-:Y:S02]  /*0670*/  IMAD R6, R6, UR8, RZ ;  /* 0x0000000806067c24 */ /* 0x000fe4000f8e02ff */
[----:B------:R-:W-:-:S04]  /*0680*/  IMAD.WIDE.U32 R4, R7, UR8, R4 ;  /* 0x0000000807047c25 */ /* 0x000fc8000f8e0004 */
[----:B------:R-:W-:Y:S02]  /*0690*/  IMAD R15, R7, UR9, R6 ;  /* 0x00000009070f7c24 */ /* 0x000fe4000f8e0206 */
[----:B------:R-:W-:-:S03]  /*06a0*/  @P1 IMAD R6, R37, R12, RZ ;  /* 0x0000000c25061224 */ /* 0x000fc600078e02ff */
[----:B------:R-:W-:Y:S01]  /*06b0*/  IADD3 R7, R5, R15, RZ ;  /* 0x0000000f05077210 */ /* 0x000fe20007ffe0ff */
[----:B------:R-:W-:Y:S01]  /*06c0*/  @P1 IMAD R15, R23, R13, R6 ;  /* 0x0000000d170f1224 */ /* 0x000fe200078e0206 */
[----:B------:R-:W-:Y:S01]  /*06d0*/  @P1 MOV R6, R4 ;  /* 0x0000000400061202 */ /* 0x000fe20000000f00 */
[----:B---3--:R-:W-:-:S04]  /*06e0*/  @!P0 IMAD R16, R34, R10, RZ ;  /* 0x0000000a22108224 */ /* 0x008fc800078e02ff */
[----:B------:R-:W-:Y:S01]  /*06f0*/  @P1 IMAD.WIDE.U32 R12, R23, R12, R6 ;  /* 0x0000000c170c1225 */ /* 0x000fe200078e0006 */
[----:B------:R-:W-:-:S03]  /*0700*/  @!P0 MOV R17, R7 ;  /* 0x0000000700118202 */ /* 0x000fc60000000f00 */
[----:B------:R-:W-:Y:S01]  /*0710*/  @!P0 IMAD R27, R33, R11, R16 ;  /* 0x0000000b211b8224 */ /* 0x000fe200078e0210 */
[----:B------:R-:W-:Y:S02]  /*0720*/  @P1 IADD3 R13, R13, R15, RZ ;  /* 0x0000000f0d0d1210 */ /* 0x000fe40007ffe0ff */
[C---:B------:R-:W-:Y:S02]  /*0730*/  @P1 SHF.L.U32 R15, R12.reuse, 0x2, RZ ;  /* 0x000000020c0f1819 */ /* 0x040fe400000006ff */
[----:B------:R-:W-:Y:S02]  /*0740*/  @!P0 MOV R16, R4 ;  /* 0x0000000400108202 */ /* 0x000fe40000000f00 */
[----:B------:R-:W-:Y:S02]  /*0750*/  @P1 SHF.L.U64.HI R12, R12, 0x2, R13 ;  /* 0x000000020c0c1819 */ /* 0x000fe4000001020d */
[----:B0-----:R-:W-:Y:S01]  /*0760*/  @P1 IADD3 R8, P2, R15, R8, RZ ;  /* 0x000000080f081210 */ /* 0x001fe20007f5e0ff */
[----:B------:R-:W-:Y:S01]  /*0770*/  @!P0 IMAD.WIDE.U32 R10, R33, R10, R16 ;  /* 0x0000000a210a8225 */ /* 0x000fe200078e0010 */
[----:B------:R-:W-:-:S02]  /*0780*/  CS2R R16, SRZ ;  /* 0x0000000000107805 */ /* 0x000fc4000001ff00 */
[----:B------:R-:W-:Y:S02]  /*0790*/  @P1 IADD3.X R9, R12, R9, RZ, P2, !PT ;  /* 0x000000090c091210 */ /* 0x000fe400017fe4ff */
[----:B--2---:R-:W-:-:S03]  /*07a0*/  @P1 IADD3 R18, P3, R15, R18, RZ ;  /* 0x000000120f121210 */ /* 0x004fc60007f7e0ff */
[----:B------:R0:W5:Y:S01]  /*07b0*/  @P1 LDG.E.64 R16, desc[UR14][R8.64] ;  /* 0x0000000e08101981 */ /* 0x000162000c1e1b00 */
[----:B------:R-:W-:Y:S02]  /*07c0*/  @P1 IADD3.X R19, R12, R19, RZ, P3, !PT ;  /* 0x000000130c131210 */ /* 0x000fe40001ffe4ff */
[----:B0-----:R-:W-:-:S06]  /*07d0*/  CS2R R8, SRZ ;  /* 0x0000000000087805 */ /* 0x001fcc000001ff00 */
[----:B------:R-:W5:Y:S01]  /*07e0*/  @P1 LDG.E.64 R8, desc[UR14][R18.64] ;  /* 0x0000000e12081981 */ /* 0x000f62000c1e1b00 */
[----:B------:R-:W-:Y:S02]  /*07f0*/  @!P0 IADD3 R13, R11, R27, RZ ;  /* 0x0000001b0b0d8210 */ /* 0x000fe40007ffe0ff */
[C---:B------:R-:W-:Y:S02]  /*0800*/  @!P0 SHF.L.U32 R11, R10.reuse, 0x2, RZ ;  /* 0x000000020a0b8819 */ /* 0x040fe400000006ff */
[----:B------:R-:W-:Y:S02]  /*0810*/  @!P0 SHF.L.U64.HI R10, R10, 0x2, R13 ;  /* 0x000000020a0a8819 */ /* 0x000fe4000001020d */
[C---:B----4-:R-:W-:Y:S02]  /*0820*/  @!P0 IADD3 R20, P4, R11.reuse, R20, RZ ;  /* 0x000000140b148210 */ /* 0x050fe40007f9e0ff */
[----:B------:R-:W-:Y:S02]  /*0830*/  @!P0 IADD3 R24, P5, R11, R24, RZ ;  /* 0x000000180b188210 */ /* 0x000fe40007fbe0ff */
[----:B------:R-:W-:-:S02]  /*0840*/  CS2R R12, SRZ ;  /* 0x00000000000c7805 */ /* 0x000fc4000001ff00 */
[C---:B------:R-:W-:Y:S02]  /*0850*/  @!P0 IADD3.X R21, R10.reuse, R21, RZ, P4, !PT ;  /* 0x000000150a158210 */ /* 0x040fe400027fe4ff */
[----:B------:R-:W-:Y:S02]  /*0860*/  @!P0 IADD3.X R25, R10, R25, RZ, P5, !PT ;  /* 0x000000190a198210 */ /* 0x000fe40002ffe4ff */
[----:B------:R-:W-:Y:S01]  /*0870*/  CS2R R10, SRZ ;  /* 0x00000000000a7805 */ /* 0x000fe2000001ff00 */
[----:B------:R-:W5:Y:S05]  /*0880*/  @!P0 LDG.E.64 R12, desc[UR14][R20.64] ;  /* 0x0000000e140c8981 */ /* 0x000f6a000c1e1b00 */
[----:B------:R0:W5:Y:S01]  /*0890*/  @!P0 LDG.E.64 R10, desc[UR14][R24.64] ;  /* 0x0000000e180a8981 */ /* 0x000162000c1e1b00 */
[----:B------:R-:W-:Y:S01]  /*08a0*/  UMOV UR13, 0x3f800000 ;  /* 0x3f800000000d7882 */ /* 0x000fe20000000000 */
[----:B------:R-:W-:Y:S01]  /*08b0*/  BSSY B0, `(.L_x_1570) ;  /* 0x0000020000007945 */ /* 0x000fe20003800000 */
[----:B------:R-:W-:Y:S01]  /*08c0*/  HFMA2.MMA R22, -RZ, RZ, 0, 0 ;  /* 0x00000000ff167435 */ /* 0x000fe200000001ff */
[----:B------:R-:W-:-:S02]  /*08d0*/  ISETP.NE.AND P2, PT, RZ, UR18, PT ;  /* 0x00000012ff007c0c */ /* 0x000fc4000bf45270 */
[----:B0-----:R-:W-:Y:S01]  /*08e0*/  CS2R R24, SRZ ;  /* 0x0000000000187805 */ /* 0x001fe2000001ff00 */
[----:B------:R-:W-:-:S05]  /*08f0*/  FFMA.FTZ R3, -R2, R2, R3 ;  /* 0x0000000202037223 */ /* 0x000fca0000010103 */
[----:B------:R-:W-:-:S13]  /*0900*/  FSETP.GTU.FTZ.AND P0, PT, R3, RZ, PT ;  /* 0x000000ff0300720b */ /* 0x000fda0003f1c000 */
[----:B------:R-:W-:Y:S01]  /*0910*/  VOTEU.ANY UP0, P0 ;  /* 0x00000000003f7886 */ /* 0x000fe20000000100 */
[----:B------:R-:W-:-:S04]  /*0920*/  PLOP3.LUT P0, PT, PT, PT, UP0, 0x80, 0x0 ;  /* 0x000000000000781c */ /* 0x000fc80003f0f008 */
[----:B------:R-:W-:-:S09]  /*0930*/  @UP0 ULDC UR8, c[0x0][0x250] ;  /* 0x0000940000080ab9 */ /* 0x000fd20000000800 */
[----:B------:R-:W-:-:S06]  /*0940*/  @P0 FADD.FTZ R15, R3, UR8 ;  /* 0x00000008030f0e21 */ /* 0x000fcc0008010000 */
[----:B------:R-:W0:Y:S01]  /*0950*/  @P0 MUFU.RSQ R15, R15 ;  /* 0x0000000f000f0308 */ /* 0x000e220000001400 */
[----:B------:R-:W-:Y:S02]  /*0960*/  MOV R3, RZ ;  /* 0x000000ff00037202 */ /* 0x000fe40000000f00 */
        /* <DEDUP_REMOVED lines=20> */
.L_x_1571:
[----:B------:R-:W-:Y:S05]  /*0ab0*/  BSYNC B0 ;  /* 0x0000000000007941 */ /* 0x000fea0003800000 */
.L_x_1570:
        /* <DEDUP_REMOVED lines=25> */
.L_x_1572:
[----:B------:R-:W-:Y:S01]  /*0c50*/  FMUL.FTZ R16, R14, R22 ;  /* 0x000000160e107220 */ /* 0x000fe20000410000 */
[----:B------:R-:W-:Y:S01]  /*0c60*/  FMUL.FTZ R18, R15, R3 ;  /* 0x000000030f127220 */ /* 0x000fe20000410000 */
        /* <DEDUP_REMOVED lines=29> */
.L_x_1573:
        /* <DEDUP_REMOVED lines=11> */
[----:B------:R-:W-:Y:S01]  /*0ef0*/  ISETP.NE.AND P3, PT, R0, RZ, PT ;  /* 0x000000ff0000720c */ /* 0x000fe20003f65270 */
[----:B------:R-:W-:Y:S01]  /*0f00*/  BSSY B0, `(.L_x_1574) ;  /* 0x000005b000007945 */ /* 0x000fe20003800000 */
[----:B------:R-:W1:Y:S04]  /*0f10*/  SHFL.DOWN PT, R17, R20, 0x1, 0x1f ;  /* 0x08201f0014117f89 */ /* 0x000e6800000e0000 */
        /* <DEDUP_REMOVED lines=25> */
[----:B------:R-:W-:Y:S01]  /*10b0*/  FADD.FTZ R14, R14, R13 ;  /* 0x0000000d0e0e7221 */ /* 0x000fe20000010000 */
[----:B------:R-:W-:Y:S01]  /*10c0*/  FFMA.FTZ R13, R26, R15, RZ ;  /* 0x0000000f1a0d7223 */ /* 0x000fe200000100ff */
[----:B------:R-:W-:-:S03]  /*10d0*/  FADD.FTZ R15, RZ, R15 ;  /* 0x0000000fff0f7221 */ /* 0x000fc60000010000 */
[----:B------:R-:W-:Y:S01]  /*10e0*/  FFMA.FTZ R13, R30, R2, R13 ;  /* 0x000000021e0d7223 */ /* 0x000fe2000001000d */
[----:B------:R-:W-:Y:S01]  /*10f0*/  FADD.FTZ R15, R15, R2 ;  /* 0x000000020f0f7221 */ /* 0x000fe20000010000 */
[----:B------:R-:W-:-:S05]  /*1100*/  LEA R2, R0, UR8, 0x4 ;  /* 0x0000000800027c11 */ /* 0x000fca000f8e20ff */
        /* <DEDUP_REMOVED lines=58> */
.L_x_1575:
[----:B------:R-:W-:Y:S05]  /*14b0*/  BSYNC B0 ;  /* 0x0000000000007941 */ /* 0x000fea0003800000 */
.L_x_1574:
        /* <DEDUP_REMOVED lines=158> */
.L_x_1577:
[----:B------:R-:W-:Y:S05]  /*1ea0*/  BSYNC B0 ;  /* 0x0000000000007941 */ /* 0x000fea0003800000 */
.L_x_1576:
        /* <DEDUP_REMOVED lines=18> */
.L_x_1579:
[----:B------:R-:W-:Y:S05]  /*1fd0*/  BSYNC B0 ;  /* 0x0000000000007941 */ /* 0x000fea0003800000 */
.L_x_1578:
        /* <DEDUP_REMOVED lines=36> */
.L_x_1582:
[----:B------:R-:W2:Y:S04]  /*2220*/  LDG.E.STRONG.GPU R18, desc[UR14][R14.64] ;  /* 0x0000000e0e127981 */ /* 0x000ea8000c1ef900 */
[----:B--2---:R-:W-:Y:S01]  /*2230*/  CCTL.IVALL ;  /* 0x00000000ff00798f */ /* 0x004fe20002000000 */
[----:B------:R-:W-:Y:S05]  /*2240*/  YIELD ;  /* 0x0000000000007946 */ /* 0x000fea0003800000 */
[----:B------:R-:W-:-:S13]  /*2250*/  ISETP.NE.AND P0, PT, R18, R29, PT ;  /* 0x0000001d1200720c */ /* 0x000fda0003f05270 */
[----:B------:R-:W-:Y:S05]  /*2260*/  @P0 BRA `(.L_x_1582) ;  /* 0xfffffffc00ec0947 */ /* 0x000fea000383ffff */
.L_x_1581:
        /* <DEDUP_REMOVED lines=17> */
.L_x_1586:
        /* <DEDUP_REMOVED lines=115> */
.L_x_1585:
        /* <DEDUP_REMOVED lines=61> */
.L_x_1587:
[----:B------:R-:W-:-:S13]  /*2e80*/  ISETP.NE.OR P0, PT, R14, RZ, P0 ;  /* 0x000000ff0e00720c */ /* 0x000fda0000705670 */
[----:B------:R-:W-:Y:S05]  /*2e90*/  @!P0 BRA `(.L_x_1583) ;  /* 0x00000000007c8947 */ /* 0x000fea0003800000 */
.L_x_1584:
        /* <DEDUP_REMOVED lines=31> */
.L_x_1583:
        /* <DEDUP_REMOVED lines=11> */
.L_x_1589:
[----:B------:R-:W-:Y:S05]  /*3140*/  BSYNC B0 ;  /* 0x0000000000007941 */ /* 0x000fea0003800000 */
.L_x_1588:
        /* <DEDUP_REMOVED lines=16> */
.L_x_1580:
        /* <DEDUP_REMOVED lines=28> */
.L_x_1590:
        /* <DEDUP_REMOVED lines=19> */
.L_x_1592:
[----:B------:R-:W-:Y:S05]  /*3540*/  BSYNC B0 ;  /* 0x0000000000007941 */ /* 0x000fea0003800000 */
.L_x_1591:
        /* <DEDUP_REMOVED lines=19> */
.L_x_1593:
        /* <DEDUP_REMOVED lines=22> */
.L_x_1595:
[----:B------:R-:W-:Y:S05]  /*37e0*/  BSYNC B0 ;  /* 0x0000000000007941 */ /* 0x000fea0003800000 */
.L_x_1594:
[----:B------:R-:W-:Y:S01]  /*37f0*/  ULDC UR8, c[0x0][0x10] ;  /* 0x0000040000087ab9 */ /* 0x000fe20000000800 */
[----:B------:R-:W-:Y:S02]  /*3800*/  UIADD3 UR4, UR4, 0x1, URZ ;  /* 0x0000000104047890 */ /* 0x000fe4000fffe03f */
[----:B------:R-:W-:-:S04]  /*3810*/  UIADD3 UR7, UR8, UR7, URZ ;  /* 0x0000000708077290 */ /* 0x000fc8000fffe03f */
[----:B------:R-:W-:-:S06]  /*3820*/  UISETP.GE.AND UP0, UPT, UR7, UR5, UPT ;  /* 0x000000050700728c */ /* 0x000fcc000bf06270 */
[----:B------:R-:W-:-:S13]  /*3830*/  PLOP3.LUT P0, PT, PT, PT, UP0, 0x80, 0x0 ;  /* 0x000000000000781c */ /* 0x000fda0003f0f008 */
[----:B------:R-:W-:Y:S05]  /*3840*/  @!P0 BRA `(.L_x_1596) ;  /* 0xffffffc800b48947 */ /* 0x000fea000383ffff */
.L_x_1569:
[----:B-1----:R-:W1:Y:S01]  /*3850*/  LDC R6, c[0x0][0xc] ;  /* 0x00000300ff067b82 */ /* 0x002e620000000800 */
        /* <DEDUP_REMOVED lines=18> */
.L_x_1598:
[----:B------:R-:W-:Y:S05]  /*3980*/  BSYNC B0 ;  /* 0x0000000000007941 */ /* 0x000fea0003800000 */
.L_x_1597:
        /* <DEDUP_REMOVED lines=11> */
.L_x_1600:
[----:B------:R-:W2:Y:S04]  /*3a40*/  LDG.E.STRONG.GPU R5, desc[UR14][R2.64] ;  /* 0x0000000e02057981 */ /* 0x000ea8000c1ef900 */
[----:B--2---:R-:W-:Y:S01]  /*3a50*/  CCTL.IVALL ;  /* 0x00000000ff00798f */ /* 0x004fe20002000000 */
[----:B------:R-:W-:Y:S05]  /*3a60*/  YIELD ;  /* 0x0000000000007946 */ /* 0x000fea0003800000 */
[----:B------:R-:W-:-:S13]  /*3a70*/  ISETP.NE.AND P0, PT, R5, R4, PT ;  /* 0x000000040500720c */ /* 0x000fda0003f05270 */
[----:B------:R-:W-:Y:S05]  /*3a80*/  @P0 BRA `(.L_x_1600) ;  /* 0xfffffffc00ec0947 */ /* 0x000fea000383ffff */
.L_x_1599:
        /* <DEDUP_REMOVED lines=25> */
.L_x_1601:
        /* <DEDUP_REMOVED lines=25> */
.L_x_1602:
        /* <DEDUP_REMOVED lines=13> */
.L_x_3252:


//--------------------- .text._Z35group_norm_nhwc_bwd_one_pass_kernelI11Fp32IOBf16WLi128ELi42ELi672EEv26Group_norm_nhwc_bwd_params --------------------------
	.section	.text._Z35group_norm_nhwc_bwd_one_pass_kernelI11Fp32IOBf16WLi128ELi42ELi672EEv26Group_norm_nhwc_bwd_params,"ax",@progbits
	.align	128
        .global         _Z35group_norm_nhwc_bwd_one_pass_kernelI11Fp32IOBf16WLi128ELi42ELi672EEv26Group_norm_nhwc_bwd_params
        .type           _Z35group_norm_nhwc_bwd_one_pass_kernelI11Fp32IOBf16WLi128ELi42ELi672EEv26Group_norm_nhwc_bwd_params,@function
        .size           _Z35group_norm_nhwc_bwd_one_pass_kernelI11Fp32IOBf16WLi128ELi42ELi672EEv26Group_norm_nhwc_bwd_params,(.L_x_3253 - _Z35group_norm_nhwc_bwd_one_pass_kernelI11Fp32IOBf16WLi128ELi42ELi672EEv26Group_norm_nhwc_bwd_params)
        .other          _Z35group_norm_nhwc_bwd_one_pass_kernelI11Fp32IOBf16WLi128ELi42ELi672EEv26Group_norm_nhwc_bwd_params,@"STO_CUDA_ENTRY STV_DEFAULT"
_Z35group_norm_nhwc_bwd_one_pass_kernelI11Fp32IOBf16WLi128ELi42ELi672EEv26Group_norm_nhwc_bwd_params:
.text._Z35group_norm_nhwc_bwd_one_pass_kernelI11Fp32IOBf16WLi128ELi42ELi672EEv26Group_norm_nhwc_bwd_params:
        /* <DEDUP_REMOVED lines=27> */
[----:B------:R-:W-:Y:S02]  /*01b0*/  SHF.R.S32.HI R3, RZ, 0x1f, R54 ;  /* 0x0000001fff037819 */ /* 0x000fe40000011436 */
[----:B------:R-:W-:Y:S02]  /*01c0*/  LEA.HI R11, P2, R5, R2, RZ, 0x1 ;  /* 0x00000002050b7211 */ /* 0x000fe400078508ff */
[----:B------:R-:W-:Y:S02]  /*01d0*/  LEA.HI R3, R3, R54, RZ, 0x5 ;  /* 0x0000003603037211 */ /* 0x000fe400078f28ff */
[----:B------:R-:W-:Y:S01]  /*01e0*/  IADD3.X R0, RZ, R5, RZ, P2, !PT ;  /* 0x00000005ff007210 */ /* 0x000fe200017fe4ff */
[----:B--2---:R-:W-:Y:S01]  /*01f0*/  IMAD R52, R9, UR7, R52 ;  /* 0x0000000709347c24 */ /* 0x004fe2000f8e0234 */
[----:B------:R-:W-:-:S02]  /*0200*/  IADD3.X R7, RZ, R7, RZ, P0, !PT ;  /* 0x00000007ff077210 */ /* 0x000fc400007fe4ff */
[----:B------:R-:W-:Y:S02]  /*0210*/  SHF.R.S32.HI R4, RZ, 0x5, R3 ;  /* 0x00000005ff047819 */ /* 0x000fe40000011403 */
[----:B------:R-:W-:Y:S01]  /*0220*/  ISETP.GE.U32.AND P1, PT, R52, UR10, PT ;  /* 0x0000000a34007c0c */ /* 0x000fe2000bf26070 */
[----:B------:R-:W-:Y:S01]  /*0230*/  ULDC.U8 UR10, c[0x0][0x2a4] ;  /* 0x0000a900000a7ab9 */ /* 0x000fe20000000000 */
[----:B------:R-:W-:Y:S01]  /*0240*/  SHF.R.S32.HI R45, RZ, 0x1f, R52 ;  /* 0x0000001fff2d7819 */ /* 0x000fe20000011434 */
[----:B---3--:R-:W-:Y:S01]  /*0250*/  ULEA UR5, UR6, UR5, 0x18 ;  /* 0x0000000506057291 */ /* 0x008fe2000f8ec03f */
[----:B------:R-:W-:Y:S02]  /*0260*/  SHF.R.S64 R11, R11, 0x1, R0 ;  /* 0x000000010b0b7819 */ /* 0x000fe40000001000 */
[----:B------:R-:W-:Y:S02]  /*0270*/  ISETP.GE.AND.EX P1, PT, R45, UR11, PT, P1 ;  /* 0x0000000b2d007c0c */ /* 0x000fe4000bf26310 */
[----:B------:R-:W-:-:S02]  /*0280*/  SHF.R.S64 R3, R6, 0x1, R7 ;  /* 0x0000000106037819 */ /* 0x000fc40000001007 */
[----:B------:R-:W-:Y:S02]  /*0290*/  SHF.R.S32.HI R36, RZ, 0x1, R7 ;  /* 0x00000001ff247819 */ /* 0x000fe40000011407 */
[----:B------:R-:W-:Y:S02]  /*02a0*/  SHF.R.S32.HI R0, RZ, 0x1, R0 ;  /* 0x00000001ff007819 */ /* 0x000fe40000011400 */
[C---:B------:R-:W-:Y:S02]  /*02b0*/  IADD3 R50, R52.reuse, 0x20, RZ ;  /* 0x0000002034327810 */ /* 0x040fe40007ffe0ff */
[----:B------:R-:W-:Y:S02]  /*02c0*/  IADD3 R48, R52, 0x40, RZ ;  /* 0x0000004034307810 */ /* 0x000fe40007ffe0ff */
[----:B------:R-:W-:Y:S02]  /*02d0*/  ISETP.LT.U32.AND P1, PT, R54, 0x2a0, !P1 ;  /* 0x000002a03600780c */ /* 0x000fe40004f21070 */
[----:B------:R-:W-:-:S02]  /*02e0*/  IADD3 R46, R52, 0x60, RZ ;  /* 0x00000060342e7810 */ /* 0x000fc40007ffe0ff */
[----:B------:R-:W-:Y:S02]  /*02f0*/  LEA R4, R4, UR5, 0x3 ;  /* 0x0000000504047c11 */ /* 0x000fe4000f8e18ff */
[----:B------:R-:W-:Y:S02]  /*0300*/  SHF.L.U64.HI R36, R3, 0x2, R36 ;  /* 0x0000000203247819 */ /* 0x000fe40000010224 */
[----:B-1----:R-:W-:-:S07]  /*0310*/  SHF.L.U64.HI R37, R11, 0x2, R0 ;  /* 0x000000020b257819 */ /* 0x002fce0000010200 */
.L_x_1638:
[----:B0-----:R-:W0:Y:S01]  /*0320*/  LDC R8, c[0x0][0x2a0] ;  /* 0x0000a800ff087b82 */ /* 0x001e220000000800 */
[----:B------:R-:W-:Y:S01]  /*0330*/  ISETP.GE.AND P4, PT, R53, RZ, PT ;  /* 0x000000ff3500720c */ /* 0x000fe20003f86270 */
[----:B------:R-:W-:Y:S01]  /*0340*/  ULDC.64 UR14, c[0x0][0x290] ;  /* 0x0000a400000e7ab9 */ /* 0x000fe20000000a00 */
[----:B------:R-:W-:Y:S01]  /*0350*/  SHF.R.S32.HI R43, RZ, 0x1f, R50 ;  /* 0x0000001fff2b7819 */ /* 0x000fe20000011432 */
[----:B------:R-:W-:Y:S01]  /*0360*/  ULDC.64 UR12, c[0x0][0x298] ;  /* 0x0000a600000c7ab9 */ /* 0x000fe20000000a00 */
[----:B------:R-:W-:Y:S02]  /*0370*/  SHF.R.S32.HI R41, RZ, 0x1f, R48 ;  /* 0x0000001fff297819 */ /* 0x000fe40000011430 */
[----:B------:R-:W-:Y:S01]  /*0380*/  SHF.R.S32.HI R39, RZ, 0x1f, R46 ;  /* 0x0000001fff277819 */ /* 0x000fe2000001142e */
[----:B-12---:R-:W1:Y:S08]  /*0390*/  @P1 LDC.64 R20, c[0x0][0x288] ;  /* 0x0000a200ff141b82 */ /* 0x006e700000000a00 */
[----:B------:R-:W2:Y:S01]  /*03a0*/  @P1 LDC.64 R16, c[0x0][0x230] ;  /* 0x00008c00ff101b82 */ /* 0x000ea20000000a00 */
[----:B0-----:R-:W-:-:S07]  /*03b0*/  IABS R5, R8 ;  /* 0x0000000800057213 */ /* 0x001fce0000000000 */
[----:B----4-:R-:W0:Y:S01]  /*03c0*/  @P1 LDC.64 R18, c[0x0][0x228] ;  /* 0x00008a00ff121b82 */ /* 0x010e220000000a00 */
[----:B---3--:R-:W3:Y:S07]  /*03d0*/  I2F.RP R0, R5 ;  /* 0x0000000500007306 */ /* 0x008eee0000209400 */
[----:B------:R-:W4:Y:S01]  /*03e0*/  LDC.64 R14, c[0x0][0x248] ;  /* 0x00009200ff0e7b82 */ /* 0x000f220000000a00 */
[----:B---3--:R-:W3:Y:S01]  /*03f0*/  MUFU.RCP R0, R0 ;  /* 0x0000000000007308 */ /* 0x008ee20000001000 */
[----:B----4-:R-:W-:Y:S01]  /*0400*/  IMAD.WIDE R14, R53, 0x8, R14 ;  /* 0x00000008350e7825 */ /* 0x010fe200078e020e */
[----:B---3--:R-:W-:-:S06]  /*0410*/  IADD3 R6, R0, 0xffffffe, RZ ;  /* 0x0ffffffe00067810 */ /* 0x008fcc0007ffe0ff */
[----:B------:R3:W4:Y:S02]  /*0420*/  F2I.FTZ.U32.TRUNC.NTZ R7, R6 ;  /* 0x0000000600077305 */ /* 0x000724000021f000 */
[----:B---3--:R-:W-:Y:S02]  /*0430*/  MOV R6, RZ ;  /* 0x000000ff00067202 */ /* 0x008fe40000000f00 */
[----:B----4-:R-:W-:-:S05]  /*0440*/  IADD3 R2, RZ, -R7, RZ ;  /* 0x80000007ff027210 */ /* 0x010fca0007ffe0ff */
[----:B------:R-:W-:Y:S01]  /*0450*/  IMAD R9, R2, R5, RZ ;  /* 0x0000000502097224 */ /* 0x000fe200078e02ff */
[----:B------:R-:W-:-:S03]  /*0460*/  IABS R2, R53 ;  /* 0x0000003500027213 */ /* 0x000fc60000000000 */
[----:B------:R-:W-:-:S06]  /*0470*/  IMAD.HI.U32 R7, R7, R9, R6 ;  /* 0x0000000907077227 */ /* 0x000fcc00078e0006 */
[----:B------:R-:W-:-:S05]  /*0480*/  IMAD.HI.U32 R7, R7, R2, RZ ;  /* 0x0000000207077227 */ /* 0x000fca00078e00ff */
[----:B------:R-:W-:-:S05]  /*0490*/  IADD3 R0, -R7, RZ, RZ ;  /* 0x000000ff07007210 */ /* 0x000fca0007ffe1ff */
[----:B------:R-:W-:Y:S01]  /*04a0*/  IMAD R0, R5, R0, R2 ;  /* 0x0000000005007224 */ /* 0x000fe200078e0202 */
[----:B------:R-:W-:-:S04]  /*04b0*/  LOP3.LUT R2, R53, R8, RZ, 0x3c, !PT ;  /* 0x0000000835027212 */ /* 0x000fc800078e3cff */
[----:B------:R-:W-:Y:S02]  /*04c0*/  ISETP.GT.U32.AND P2, PT, R5, R0, PT ;  /* 0x000000000500720c */ /* 0x000fe40003f44070 */
[----:B------:R-:W-:-:S11]  /*04d0*/  ISETP.GE.AND P5, PT, R2, RZ, PT ;  /* 0x000000ff0200720c */ /* 0x000fd60003fa6270 */
        /* <DEDUP_REMOVED lines=12> */
[----:B------:R-:W-:Y:S02]  /*05a0*/  @!P5 IADD3 R7, -R7, RZ, RZ ;  /* 0x000000ff0707d210 */ /* 0x000fe40007ffe1ff */
[----:B------:R-:W-:Y:S01]  /*05b0*/  ISETP.GE.AND.EX P0, PT, R43, UR15, PT, P0 ;  /* 0x0000000f2b007c0c */ /* 0x000fe2000bf06300 */
[----:B------:R-:W-:Y:S01]  /*05c0*/  IMAD R0, R57, 0x2a, RZ ;  /* 0x0000002a39007824 */ /* 0x000fe200078e02ff */
[----:B------:R-:W-:Y:S02]  /*05d0*/  SEL R5, R5, R7, !P2 ;  /* 0x0000000705057207 */ /* 0x000fe40005000000 */
[----:B------:R-:W-:Y:S02]  /*05e0*/  ISETP.GT.U32.OR P0, PT, R54, 0x29f, P0 ;  /* 0x0000029f3600780c */ /* 0x000fe40000704470 */
[----:B------:R-:W-:Y:S02]  /*05f0*/  SHF.R.S32.HI R7, RZ, 0x1f, R55 ;  /* 0x0000001fff077819 */ /* 0x000fe40000011437 */
[----:B------:R-:W-:-:S02]  /*0600*/  IADD3 R58, P2, R55, R0, RZ ;  /* 0x00000000373a7210 */ /* 0x000fc40007f5e0ff */
[----:B------:R-:W-:Y:S02]  /*0610*/  SHF.R.S32.HI R2, RZ, 0x1f, R5 ;  /* 0x0000001fff027819 */ /* 0x000fe40000011405 */
[----:B------:R-:W-:Y:S02]  /*0620*/  LEA.HI.X.SX32 R59, R0, R7, 0x1, P2 ;  /* 0x00000007003b7211 */ /* 0x000fe400010f0eff */
[----:B------:R-:W-:Y:S01]  /*0630*/  ISETP.GE.U32.AND P2, PT, R48, UR14, PT ;  /* 0x0000000e30007c0c */ /* 0x000fe2000bf46070 */
[----:B------:R-:W-:Y:S01]  /*0640*/  IMAD R2, R2, UR12, RZ ;  /* 0x0000000c02027c24 */ /* 0x000fe2000f8e02ff */
[----:B------:R-:W-:Y:S01]  /*0650*/  ISETP.GE.U32.AND P3, PT, R46, UR14, PT ;  /* 0x0000000e2e007c0c */ /* 0x000fe2000bf66070 */
[----:B------:R-:W-:Y:S01]  /*0660*/  IMAD.WIDE.U32 R58, R5, UR12, R58 ;  /* 0x0000000c053a7c25 */ /* 0x000fe2000f8e003a */
[----:B------:R-:W3:Y:S01]  /*0670*/  @!P0 LDC.64 R12, c[0x0][0x288] ;  /* 0x0000a200ff0c8b82 */ /* 0x000ee20000000a00 */
[----:B------:R-:W-:Y:S02]  /*0680*/  ISETP.GE.AND.EX P2, PT, R41, UR15, PT, P2 ;  /* 0x0000000f29007c0c */ /* 0x000fe4000bf46320 */
[----:B------:R-:W-:Y:S01]  /*0690*/  IMAD R61, R5, UR13, R2 ;  /* 0x0000000d053d7c24 */ /* 0x000fe2000f8e0202 */
[----:B------:R-:W-:Y:S01]  /*06a0*/  @P1 MOV R60, R58 ;  /* 0x0000003a003c1202 */ /* 0x000fe20000000f00 */
[----:B-1----:R-:W-:Y:S01]  /*06b0*/  @P1 IMAD R2, R45, R20, RZ ;  /* 0x000000142d021224 */ /* 0x002fe200078e02ff */
[----:B------:R-:W-:-:S02]  /*06c0*/  ISETP.GT.U32.OR P2, PT, R54, 0x29f, P2 ;  /* 0x0000029f3600780c */ /* 0x000fc40001744470 */
[----:B------:R-:W-:Y:S01]  /*06d0*/  IADD3 R61, R59, R61, RZ ;  /* 0x0000003d3b3d7210 */ /* 0x000fe20007ffe0ff */
[C---:B------:R-:W-:Y:S01]  /*06e0*/  @P1 IMAD R5, R52.reuse, R21, R2 ;  /* 0x0000001534051224 */ /* 0x040fe200078e0202 */
[----:B------:R-:W-:Y:S01]  /*06f0*/  ISETP.GE.AND.EX P3, PT, R39, UR15, PT, P3 ;  /* 0x0000000f27007c0c */ /* 0x000fe2000bf66330 */
[----:B------:R-:W1:Y:S01]  /*0700*/  @!P0 LDC.64 R34, c[0x0][0x230] ;  /* 0x00008c00ff228b82 */ /* 0x000e620000000a00 */
[----:B------:R-:W-:Y:S02]  /*0710*/  @P1 IMAD.WIDE.U32 R20, R52, R20, R60 ;  /* 0x0000001434141225 */ /* 0x000fe400078e003c */
[----:B------:R-:W-:-:S03]  /*0720*/  ISETP.GT.U32.OR P3, PT, R54, 0x29f, P3 ;  /* 0x0000029f3600780c */ /* 0x000fc60001f64470 */
[----:B------:R-:W-:Y:S02]  /*0730*/  @P1 IADD3 R21, R21, R5, RZ ;  /* 0x0000000515151210 */ /* 0x000fe40007ffe0ff */
[----:B------:R-:W4:Y:S01]  /*0740*/  @!P2 LDC.64 R8, c[0x0][0x288] ;  /* 0x0000a200ff08ab82 */ /* 0x000f220000000a00 */
[C---:B------:R-:W-:Y:S02]  /*0750*/  @P1 SHF.L.U32 R5, R20.reuse, 0x2, RZ ;  /* 0x0000000214051819 */ /* 0x040fe400000006ff */
[----:B------:R-:W-:Y:S02]  /*0760*/  @P1 SHF.L.U64.HI R20, R20, 0x2, R21 ;  /* 0x0000000214141819 */ /* 0x000fe40000010215 */
[----:B--2---:R-:W-:Y:S01]  /*0770*/  @P1 IADD3 R16, P4, R5, R16, RZ ;  /* 0x0000001005101210 */ /* 0x004fe20007f9e0ff */
[----:B---3--:R-:W-:Y:S01]  /*0780*/  @!P0 IMAD R2, R43, R12, RZ ;  /* 0x0000000c2b028224 */ /* 0x008fe200078e02ff */
[----:B0-----:R-:W-:Y:S01]  /*0790*/  @P1 IADD3 R18, P5, R5, R18, RZ ;  /* 0x0000001205121210 */ /* 0x001fe20007fbe0ff */
[----:B------:R-:W0:Y:S01]  /*07a0*/  @!P3 LDC.64 R6, c[0x0][0x288] ;  /* 0x0000a200ff06bb82 */ /* 0x000e220000000a00 */
[----:B------:R-:W-:Y:S01]  /*07b0*/  @P1 IADD3.X R17, R20, R17, RZ, P4, !PT ;  /* 0x0000001114111210 */ /* 0x000fe200027fe4ff */
[----:B------:R-:W-:Y:S01]  /*07c0*/  @!P0 IMAD R5, R50, R13, R2 ;  /* 0x0000000d32058224 */ /* 0x000fe200078e0202 */
[----:B------:R-:W-:-:S02]  /*07d0*/  @P1 IADD3.X R19, R20, R19, RZ, P5, !PT ;  /* 0x0000001314131210 */ /* 0x000fc40002ffe4ff */
[----:B------:R-:W-:Y:S02]  /*07e0*/  @!P0 MOV R20, R58 ;  /* 0x0000003a00148202 */ /* 0x000fe40000000f00 */
[----:B------:R-:W-:Y:S01]  /*07f0*/  @!P0 MOV R21, R61 ;  /* 0x0000003d00158202 */ /* 0x000fe20000000f00 */
[----:B------:R-:W2:Y:S02]  /*0800*/  @!P0 LDC.64 R62, c[0x0][0x228] ;  /* 0x00008a00ff3e8b82 */ /* 0x000ea40000000a00 */
[----:B------:R-:W-:-:S03]  /*0810*/  @!P0 IMAD.WIDE.U32 R12, R50, R12, R20 ;  /* 0x0000000c320c8225 */ /* 0x000fc600078e0014 */
[----:B------:R3:W2:Y:S01]  /*0820*/  LDG.E.64 R20, desc[UR8][R14.64] ;  /* 0x000000080e147981 */ /* 0x0006a2000c1e1b00 */
[----:B------:R-:W-:Y:S02]  /*0830*/  CS2R R24, SRZ ;  /* 0x0000000000187805 */ /* 0x000fe4000001ff00 */
[----:B------:R-:W2:Y:S01]  /*0840*/  @!P2 LDC.64 R32, c[0x0][0x230] ;  /* 0x00008c00ff20ab82 */ /* 0x000ea20000000a00 */
[----:B------:R-:W-:Y:S01]  /*0850*/  @!P0 IADD3 R13, R13, R5, RZ ;  /* 0x000000050d0d8210 */ /* 0x000fe20007ffe0ff */
[----:B----4-:R-:W-:Y:S01]  /*0860*/  @!P2 IMAD R10, R41, R8, RZ ;  /* 0x00000008290aa224 */ /* 0x010fe200078e02ff */
[C---:B------:R-:W-:Y:S02]  /*0870*/  @!P0 SHF.L.U32 R5, R12.reuse, 0x2, RZ ;  /* 0x000000020c058819 */ /* 0x040fe400000006ff */
[----:B------:R-:W-:Y:S01]  /*0880*/  @!P0 SHF.L.U64.HI R2, R12, 0x2, R13 ;  /* 0x000000020c028819 */ /* 0x000fe2000001020d */
[C---:B------:R-:W-:Y:S01]  /*0890*/  @!P2 IMAD R23, R48.reuse, R9, R10 ;  /* 0x000000093017a224 */ /* 0x040fe200078e020a */
[----:B------:R-:W-:Y:S01]  /*08a0*/  @!P2 MOV R12, R58 ;  /* 0x0000003a000ca202 */ /* 0x000fe20000000f00 */
[----:B------:R-:W4:Y:S01]  /*08b0*/  @!P2 LDC.64 R28, c[0x0][0x228] ;  /* 0x00008a00ff1cab82 */ /* 0x000f220000000a00 */
[----:B------:R-:W-:Y:S01]  /*08c0*/  @!P2 MOV R13, R61 ;  /* 0x0000003d000da202 */ /* 0x000fe20000000f00 */
[----:B0-----:R-:W-:Y:S01]  /*08d0*/  @!P3 IMAD R10, R39, R6, RZ ;  /* 0x00000006270ab224 */ /* 0x001fe200078e02ff */
[----:B-1----:R-:W-:Y:S01]  /*08e0*/  @!P0 IADD3 R34, P4, R5, R34, RZ ;  /* 0x0000002205228210 */ /* 0x002fe20007f9e0ff */
[----:B------:R0:W5:Y:S01]  /*08f0*/  @P1 LDG.E.64 R24, desc[UR8][R16.64] ;  /* 0x0000000810181981 */ /* 0x000162000c1e1b00 */
[----:B------:R-:W-:Y:S01]  /*0900*/  @!P2 IMAD.WIDE.U32 R8, R48, R8, R12 ;  /* 0x000000083008a225 */ /* 0x000fe200078e000c */
[----:B------:R-:W-:-:S02]  /*0910*/  @!P3 MOV R12, R58 ;  /* 0x0000003a000cb202 */ /* 0x000fc40000000f00 */
[----:B------:R-:W1:Y:S01]  /*0920*/  @!P3 LDC.64 R30, c[0x0][0x230] ;  /* 0x00008c00ff1ebb82 */ /* 0x000e620000000a00 */
[----:B------:R-:W-:Y:S01]  /*0930*/  @!P3 MOV R13, R61 ;  /* 0x0000003d000db202 */ /* 0x000fe20000000f00 */
[C---:B---3--:R-:W-:Y:S01]  /*0940*/  @!P3 IMAD R15, R46.reuse, R7, R10 ;  /* 0x000000072e0fb224 */ /* 0x048fe200078e020a */
[----:B--2---:R-:W-:Y:S02]  /*0950*/  @!P0 IADD3 R62, P5, R5, R62, RZ ;  /* 0x0000003e053e8210 */ /* 0x004fe40007fbe0ff */
[----:B------:R-:W-:Y:S01]  /*0960*/  @!P2 IADD3 R5, R9, R23, RZ ;  /* 0x000000170905a210 */ /* 0x000fe20007ffe0ff */
[----:B------:R-:W-:Y:S01]  /*0970*/  @!P3 IMAD.WIDE.U32 R6, R46, R6, R12 ;  /* 0x000000062e06b225 */ /* 0x000fe200078e000c */
[----:B------:R-:W-:Y:S01]  /*0980*/  @!P2 SHF.L.U32 R9, R8, 0x2, RZ ;  /* 0x000000020809a819 */ /* 0x000fe200000006ff */
[----:B------:R-:W2:Y:S01]  /*0990*/  @!P3 LDC.64 R26, c[0x0][0x228] ;  /* 0x00008a00ff1abb82 */ /* 0x000ea20000000a00 */
[----:B------:R-:W-:Y:S02]  /*09a0*/  @!P0 IADD3.X R63, R2, R63, RZ, P5, !PT ;  /* 0x0000003f023f8210 */ /* 0x000fe40002ffe4ff */
[----:B------:R-:W-:-:S02]  /*09b0*/  CS2R R12, SRZ ;  /* 0x00000000000c7805 */ /* 0x000fc4000001ff00 */
[----:B------:R-:W-:Y:S02]  /*09c0*/  @!P2 SHF.L.U64.HI R8, R8, 0x2, R5 ;  /* 0x000000020808a819 */ /* 0x000fe40000010205 */
[----:B------:R-:W-:Y:S02]  /*09d0*/  @!P2 IADD3 R32, P5, R9, R32, RZ ;  /* 0x000000200920a210 */ /* 0x000fe40007fbe0ff */
[----:B------:R-:W-:Y:S01]  /*09e0*/  @!P3 IADD3 R7, R7, R15, RZ ;  /* 0x0000000f0707b210 */ /* 0x000fe20007ffe0ff */
[----:B------:R3:W5:Y:S01]  /*09f0*/  @P1 LDG.E.64 R12, desc[UR8][R18.64] ;  /* 0x00000008120c1981 */ /* 0x000762000c1e1b00 */
[----:B------:R-:W-:Y:S02]  /*0a00*/  @!P3 SHF.L.U32 R5, R6, 0x2, RZ ;  /* 0x000000020605b819 */ /* 0x000fe400000006ff */
[----:B----4-:R-:W-:Y:S02]  /*0a10*/  @!P2 IADD3 R28, P6, R9, R28, RZ ;  /* 0x0000001c091ca210 */ /* 0x010fe40007fde0ff */
[----:B------:R-:W-:-:S02]  /*0a20*/  @!P0 IADD3.X R35, R2, R35, RZ, P4, !PT ;  /* 0x0000002302238210 */ /* 0x000fc400027fe4ff */
[----:B------:R-:W-:Y:S02]  /*0a30*/  @!P2 IADD3.X R33, R8, R33, RZ, P5, !PT ;  /* 0x000000210821a210 */ /* 0x000fe40002ffe4ff */
[----:B------:R-:W-:Y:S02]  /*0a40*/  @!P3 SHF.L.U64.HI R6, R6, 0x2, R7 ;  /* 0x000000020606b819 */ /* 0x000fe40000010207 */
[C---:B-1----:R-:W-:Y:S02]  /*0a50*/  @!P3 IADD3 R30, P4, R5.reuse, R30, RZ ;  /* 0x0000001e051eb210 */ /* 0x042fe40007f9e0ff */
[----:B0-----:R-:W-:Y:S02]  /*0a60*/  CS2R R16, SRZ ;  /* 0x0000000000107805 */ /* 0x001fe4000001ff00 */
[----:B------:R-:W-:Y:S02]  /*0a70*/  @!P2 IADD3.X R29, R8, R29, RZ, P6, !PT ;  /* 0x0000001d081da210 */ /* 0x000fe400037fe4ff */
[----:B--2---:R-:W-:-:S02]  /*0a80*/  @!P3 IADD3 R26, P5, R5, R26, RZ ;  /* 0x0000001a051ab210 */ /* 0x004fc40007fbe0ff */
[----:B------:R-:W-:Y:S02]  /*0a90*/  CS2R R8, SRZ ;  /* 0x0000000000087805 */ /* 0x000fe4000001ff00 */
[----:B------:R-:W-:Y:S02]  /*0aa0*/  CS2R R22, SRZ ;  /* 0x0000000000167805 */ /* 0x000fe4000001ff00 */
[----:B---3--:R-:W-:Y:S02]  /*0ab0*/  CS2R R18, SRZ ;  /* 0x0000000000127805 */ /* 0x008fe4000001ff00 */
[C---:B------:R-:W-:Y:S01]  /*0ac0*/  @!P3 IADD3.X R31, R6.reuse, R31, RZ, P4, !PT ;  /* 0x0000001f061fb210 */ /* 0x040fe200027fe4ff */
[----:B------:R0:W5:Y:S01]  /*0ad0*/  @!P2 LDG.E.64 R16, desc[UR8][R28.64] ;  /* 0x000000081c10a981 */ /* 0x000162000c1e1b00 */
[----:B------:R-:W-:-:S03]  /*0ae0*/  @!P3 IADD3.X R27, R6, R27, RZ, P5, !PT ;  /* 0x0000001b061bb210 */ /* 0x000fc60002ffe4ff */
[----:B------:R0:W5:Y:S04]  /*0af0*/  @!P2 LDG.E.64 R8, desc[UR8][R32.64] ;  /* 0x000000082008a981 */ /* 0x000168000c1e1b00 */
[----:B------:R0:W5:Y:S04]  /*0b00*/  @!P3 LDG.E.64 R22, desc[UR8][R30.64] ;  /* 0x000000081e16b981 */ /* 0x000168000c1e1b00 */
[----:B------:R0:W5:Y:S01]  /*0b10*/  @!P3 LDG.E.64 R18, desc[UR8][R26.64] ;  /* 0x000000081a12b981 */ /* 0x000162000c1e1b00 */
[----:B------:R-:W-:Y:S02]  /*0b20*/  MOV R7, RZ ;  /* 0x000000ff00077202 */ /* 0x000fe40000000f00 */
[----:B------:R-:W-:-:S02]  /*0b30*/  CS2R R14, SRZ ;  /* 0x00000000000e7805 */ /* 0x000fc4000001ff00 */
[----:B------:R-:W-:-:S04]  /*0b40*/  MOV R6, RZ ;  /* 0x000000ff00067202 */ /* 0x000fc80000000f00 */
[----:B------:R0:W5:Y:S04]  /*0b50*/  @!P0 LDG.E.64 R14, desc[UR8][R62.64] ;  /* 0x000000083e0e8981 */ /* 0x000168000c1e1b00 */
[----:B------:R0:W5:Y:S01]  /*0b60*/  @!P0 LDG.E.64 R6, desc[UR8][R34.64] ;  /* 0x0000000822068981 */ /* 0x000162000c1e1b00 */
[----:B------:R-:W-:Y:S01]  /*0b70*/  MOV R42, 0x3f800000 ;  /* 0x3f800000002a7802 */ /* 0x000fe20000000f00 */
[----:B------:R-:W-:Y:S01]  /*0b80*/  BSSY B0, `(.L_x_1604) ;  /* 0x000001c000007945 */ /* 0x000fe20003800000 */
[----:B------:R-:W-:Y:S02]  /*0b90*/  MOV R51, RZ ;  /* 0x000000ff00337202 */ /* 0x000fe40000000f00 */
[----:B------:R-:W-:Y:S02]  /*0ba0*/  MOV R40, RZ ;  /* 0x000000ff00287202 */ /* 0x000fe40000000f00 */
[----:B------:R-:W-:-:S02]  /*0bb0*/  MOV R49, RZ ;  /* 0x000000ff00317202 */ /* 0x000fc40000000f00 */
[----:B------:R-:W-:Y:S01]  /*0bc0*/  MOV R47, RZ ;  /* 0x000000ff002f7202 */ /* 0x000fe20000000f00 */
[----:B------:R-:W-:-:S05]  /*0bd0*/  FFMA.FTZ R21, -R20, R20, R21 ;  /* 0x0000001414157223 */ /* 0x000fca0000010115 */
[----:B------:R-:W-:-:S13]  /*0be0*/  FSETP.GTU.FTZ.AND P0, PT, R21, RZ, PT ;  /* 0x000000ff1500720b */ /* 0x000fda0003f1c000 */
[----:B------:R-:W1:Y:S02]  /*0bf0*/  @P0 LDC R2, c[0x0][0x250] ;  /* 0x00009400ff020b82 */ /* 0x000e640000000800 */
[----:B-1----:R-:W-:-:S04]  /*0c00*/  @P0 FADD.FTZ R2, R21, R2 ;  /* 0x0000000215020221 */ /* 0x002fc80000010000 */
        /* <DEDUP_REMOVED lines=8> */
[----:B0-----:R-:W-:-:S05]  /*0c90*/  IMAD.WIDE R26, R5, 0x2, R26 ;  /* 0x00000002051a7825 */ /* 0x001fca00078e021a */
        /* <DEDUP_REMOVED lines=10> */
.L_x_1605:
[----:B------:R-:W-:Y:S05]  /*0d40*/  BSYNC B0 ;  /* 0x0000000000007941 */ /* 0x000fea0003800000 */
.L_x_1604:
[----:B------:R-:W-:Y:S01]  /*0d50*/  ISETP.NE.AND P4, PT, RZ, UR10, PT ;  /* 0x0000000aff007c0c */ /* 0x000fe2000bf85270 */
[C---:B-----5:R-:W-:Y:S01]  /*0d60*/  FADD.FTZ R5, -R20.reuse, R24 ;  /* 0x0000001814057221 */ /* 0x060fe20000010100 */
[C---:B------:R-:W-:Y:S01]  /*0d70*/  FADD.FTZ R27, -R20.reuse, R25 ;  /* 0x00000019141b7221 */ /* 0x040fe20000010100 */
[C---:B------:R-:W-:Y:S01]  /*0d80*/  FADD.FTZ R29, -R20.reuse, R6 ;  /* 0x00000006141d7221 */ /* 0x040fe20000010100 */
[----:B------:R-:W-:Y:S01]  /*0d90*/  FADD.FTZ R31, -R20, R7 ;  /* 0x00000007141f7221 */ /* 0x000fe20000010100 */
[----:B------:R-:W-:Y:S01]  /*0da0*/  MOV R21, R12 ;  /* 0x0000000c00157202 */ /* 0x000fe20000000f00 */
        /* <DEDUP_REMOVED lines=20> */
[----:B------:R-:W-:-:S03]  /*0ef0*/  FMUL.FTZ R5, R13, R26 ;  /* 0x0000001a0d057220 */ /* 0x000fc60000410000 */
[----:B------:R-:W-:Y:S01]  /*0f00*/  FMUL.FTZ R21, R21, R28 ;  /* 0x0000001c15157220 */ /* 0x000fe20000410000 */
[----:B------:R-:W-:-:S07]  /*0f10*/  FMUL.FTZ R25, R5, R6 ;  /* 0x0000000605197220 */ /* 0x000fce0000410000 */
.L_x_1606:
[----:B------:R-:W-:Y:S01]  /*0f20*/  FMUL.FTZ R7, R21, R51 ;  /* 0x0000003315077220 */ /* 0x000fe20000410000 */
[----:B------:R-:W-:Y:S01]  /*0f30*/  MOV R26, R15 ;  /* 0x0000000f001a7202 */ /* 0x000fe20000000f00 */
[-C--:B------:R-:W-:Y:S01]  /*0f40*/  FMUL.FTZ R5, R29, R42.reuse ;  /* 0x0000002a1d057220 */ /* 0x080fe20000410000 */
        /* <DEDUP_REMOVED lines=23> */
.L_x_1607:
[----:B------:R-:W-:Y:S01]  /*10c0*/  FMUL.FTZ R28, R24, R51 ;  /* 0x00000033181c7220 */ /* 0x000fe20000410000 */
[----:B------:R-:W-:Y:S01]  /*10d0*/  FADD.FTZ R7, R10, R7 ;  /* 0x000000070a077221 */ /* 0x000fe20000010000 */
[----:B------:R-:W-:Y:S01]  /*10e0*/  FFMA.FTZ R30, R2, R10, R27 ;  /* 0x0000000a021e7223 */ /* 0x000fe2000001001b */
[C---:B------:R-:W-:Y:S01]  /*10f0*/  FADD.FTZ R31, -R20.reuse, R9 ;  /* 0x00000009141f7221 */ /* 0x040fe20000010100 */
[----:B------:R-:W-:Y:S01]  /*1100*/  MOV R27, R17 ;  /* 0x00000011001b7202 */ /* 0x000fe20000000f00 */
[----:B------:R-:W-:Y:S01]  /*1110*/  FADD.FTZ R10, R7, R28 ;  /* 0x0000001c070a7221 */ /* 0x000fe20000010000 */
[----:B------:R-:W-:Y:S01]  /*1120*/  FADD.FTZ R7, -R20, R8 ;  /* 0x0000000814077221 */ /* 0x000fe20000010100 */
[----:B------:R-:W-:Y:S01]  /*1130*/  FFMA.FTZ R29, R5, R28, R30 ;  /* 0x0000001c051d7223 */ /* 0x000fe2000001001e */
[----:B------:R-:W-:Y:S01]  /*1140*/  MOV R28, R16 ;  /* 0x00000010001c7202 */ /* 0x000fe20000000f00 */
[----:B------:R-:W-:Y:S01]  /*1150*/  FMUL.FTZ R9, R26, R47 ;  /* 0x0000002f1a097220 */ /* 0x000fe20000410000 */
        /* <DEDUP_REMOVED lines=21> */
.L_x_1608:
        /* <DEDUP_REMOVED lines=31> */
.L_x_1609:
        /* <DEDUP_REMOVED lines=12> */
[----:B------:R-:W-:Y:S01]  /*1560*/  UMOV UR6, 0x400 ;  /* 0x0000040000067882 */ /* 0x000fe20000000000 */
[----:B------:R-:W-:Y:S01]  /*1570*/  FFMA.FTZ R34, R5, R24, R34 ;  /* 0x0000001805227223 */ /* 0x000fe20000010022 */
[----:B------:R-:W1:Y:S01]  /*1580*/  SHFL.DOWN PT, R30, R23, 0x1, 0x1f ;  /* 0x08201f00171e7f89 */ /* 0x000e6200000e0000 */
[----:B------:R-:W-:Y:S01]  /*1590*/  FADD.FTZ R31, R21, R24 ;  /* 0x00000018151f7221 */ /* 0x000fe20000010000 */
[----:B------:R-:W-:Y:S01]  /*15a0*/  FADD.FTZ R21, RZ, R25 ;  /* 0x00000019ff157221 */ /* 0x000fe20000010000 */
[----:B------:R-:W-:Y:S01]  /*15b0*/  FFMA.FTZ R25, R2, R25, RZ ;  /* 0x0000001902197223 */ /* 0x000fe200000100ff */
[----:B------:R-:W2:Y:S01]  /*15c0*/  SHFL.DOWN PT, R32, R29, 0x1, 0x1f ;  /* 0x08201f001d207f89 */ /* 0x000ea200000e0000 */
[----:B------:R-:W-:Y:S01]  /*15d0*/  UIADD3 UR5, UR6, 0xd0, URZ ;  /* 0x000000d006057890 */ /* 0x000fe2000fffe03f */
        /* <DEDUP_REMOVED lines=50> */
[----:B------:R-:W-:-:S03]  /*1900*/  FADD.FTZ R20, R20, R31 ;  /* 0x0000001f14147221 */ /* 0x000fc60000010000 */
[----:B--2---:R-:W-:Y:S01]  /*1910*/  FADD.FTZ R29, R23, R32 ;  /* 0x00000020171d7221 */ /* 0x004fe20000010000 */
[----:B------:R-:W-:Y:S02]  /*1920*/  FADD.FTZ R28, R20, R33 ;  /* 0x00000021141c7221 */ /* 0x000fe40000010000 */
[----:B------:R-:W0:Y:S01]  /*1930*/  LDS.128 R20, [UR5+0x40] ;  /* 0x00004005ff147984 */ /* 0x000e220008000c00 */
        /* <DEDUP_REMOVED lines=41> */
.L_x_1611:
[----:B------:R-:W-:Y:S05]  /*1bd0*/  BSYNC B0 ;  /* 0x0000000000007941 */ /* 0x000fea0003800000 */
.L_x_1610:
        /* <DEDUP_REMOVED lines=148> */
[----:B------:R-:W1:Y:S01]  /*2520*/  LDS.128 R32, [R56+0x28b0] ;  /* 0x0028b00038207984 */ /* 0x000e620000000c00 */
[----:B------:R-:W-:Y:S01]  /*2530*/  FADD.FTZ R62, R62, R27 ;  /* 0x0000001b3e3e7221 */ /* 0x000fe20000010000 */
        /* <DEDUP_REMOVED lines=8> */
.L_x_1613:
[----:B------:R-:W-:Y:S05]  /*25c0*/  BSYNC B0 ;  /* 0x0000000000007941 */ /* 0x000fea0003800000 */
.L_x_1612:
        /* <DEDUP_REMOVED lines=18> */
.L_x_1615:
[----:B------:R-:W-:Y:S05]  /*26f0*/  BSYNC B0 ;  /* 0x0000000000007941 */ /* 0x000fea0003800000 */
.L_x_1614:
[----:B------:R-:W-:Y:S05]  /*2700*/  @!P0 BRA `(.L_x_1616) ;  /* 0x0000001000888947 */ /* 0x000fea0003800000 */
[----:B--2---:R-:W1:Y:S01]  /*2710*/  LDC R32, c[0x0][0x10] ;  /* 0x00000400ff207b82 */ /* 0x004e620000000800 */
        /* <DEDUP_REMOVED lines=30> */
.L_x_1618:
[----:B--2---:R-:W2:Y:S04]  /*2900*/  LDG.E.STRONG.GPU R24, desc[UR8][R22.64] ;  /* 0x0000000816187981 */ /* 0x004ea8000c1ef900 */
[----:B--2---:R-:W-:Y:S01]  /*2910*/  CCTL.IVALL ;  /* 0x00000000ff00798f */ /* 0x004fe20002000000 */
[----:B------:R-:W-:Y:S05]  /*2920*/  YIELD ;  /* 0x0000000000007946 */ /* 0x000fea0003800000 */
[----:B------:R-:W-:-:S13]  /*2930*/  ISETP.NE.AND P0, PT, R24, R29, PT ;  /* 0x0000001d1800720c */ /* 0x000fda0003f05270 */
[----:B------:R-:W-:Y:S05]  /*2940*/  @P0 BRA `(.L_x_1618) ;  /* 0xfffffffc00ec0947 */ /* 0x000fea000383ffff */
.L_x_1617:
        /* <DEDUP_REMOVED lines=17> */
.L_x_1622:
        /* <DEDUP_REMOVED lines=115> */
.L_x_1621:
        /* <DEDUP_REMOVED lines=61> */
.L_x_1623:
[----:B------:R-:W-:-:S13]  /*3560*/  ISETP.NE.OR P0, PT, R33, RZ, P0 ;  /* 0x000000ff2100720c */ /* 0x000fda0000705670 */
[----:B------:R-:W-:Y:S05]  /*3570*/  @!P0 BRA `(.L_x_1619) ;  /* 0x00000000007c8947 */ /* 0x000fea0003800000 */
.L_x_1620:
        /* <DEDUP_REMOVED lines=31> */
.L_x_1619:
        /* <DEDUP_REMOVED lines=11> */
.L_x_1625:
[----:B------:R-:W-:Y:S05]  /*3820*/  BSYNC B0 ;  /* 0x0000000000007941 */ /* 0x000fea0003800000 */
.L_x_1624:
        /* <DEDUP_REMOVED lines=16> */
.L_x_1616:
        /* <DEDUP_REMOVED lines=38> */
.L_x_1626:
        /* <DEDUP_REMOVED lines=19> */
.L_x_1628:
[----:B------:R-:W-:Y:S05]  /*3cc0*/  BSYNC B0 ;  /* 0x0000000000007941 */ /* 0x000fea0003800000 */
.L_x_1627:
        /* <DEDUP_REMOVED lines=19> */
.L_x_1629:
        /* <DEDUP_REMOVED lines=12> */
[----:B0-----:R-:W-:Y:S01]  /*3ec0*/  FFMA.FTZ R21, R47, R15, -R6 ;  /* 0x0000000f2f157223 */ /* 0x001fe20000010806 */
[----:B------:R-:W-:Y:S02]  /*3ed0*/  LEA R14, P0, R12, UR12, 0x2 ;  /* 0x0000000c0c0e7c11 */ /* 0x000fe4000f8010ff */
[-C--:B------:R-:W-:Y:S01]  /*3ee0*/  FMUL.FTZ R20, R5, R42.reuse ;  /* 0x0000002a05147220 */ /* 0x080fe20000410000 */
[----:B------:R-:W-:Y:S01]  /*3ef0*/  IADD3 R43, R13, R43, RZ ;  /* 0x0000002b0d2b7210 */ /* 0x000fe20007ffe0ff */
[----:B------:R-:W-:-:S03]  /*3f00*/  FMUL.FTZ R21, R21, R42 ;  /* 0x0000002a15157220 */ /* 0x000fc60000410000 */
[----:B------:R-:W-:-:S05]  /*3f10*/  LEA.HI.X R15, R12, UR13, R43, 0x2, P0 ;  /* 0x0000000d0c0f7c11 */ /* 0x000fca00080f142b */
[----:B------:R2:W-:Y:S02]  /*3f20*/  STG.E.64 desc[UR8][R14.64], R20 ;  /* 0x000000140e007986 */ /* 0x0005e4000c101b08 */
.L_x_1631:
[----:B------:R-:W-:Y:S05]  /*3f30*/  BSYNC B0 ;  /* 0x0000000000007941 */ /* 0x000fea0003800000 */
.L_x_1630:
[----:B------:R-:W-:Y:S05]  /*3f40*/  @!P4 BRA `(.L_x_1632) ;  /* 0x000000000048c947 */ /* 0x000fea0003800000 */
[----:B------:R-:W-:Y:S01]  /*3f50*/  FFMA.FTZ R2, R8, R47, R49 ;  /* 0x0000002f08027223 */ /* 0x000fe20000010031 */
[----:B------:R-:W-:-:S03]  /*3f60*/  FFMA.FTZ R0, R7, R51, R40 ;  /* 0x0000003307007223 */ /* 0x000fc60000010028 */
[----:B-1----:R-:W-:Y:S01]  /*3f70*/  FMUL.FTZ R12, R2, -1.4426950216293334961 ;  /* 0xbfb8aa3b020c7820 */ /* 0x002fe20000410000 */
[----:B------:R-:W-:-:S05]  /*3f80*/  FMUL.FTZ R5, R0, -1.4426950216293334961 ;  /* 0xbfb8aa3b00057820 */ /* 0x000fca0000410000 */
        /* <DEDUP_REMOVED lines=14> */
.L_x_1632:
[----:B------:R-:W-:Y:S04]  /*4070*/  BSSY B0, `(.L_x_1633) ;  /* 0x0000013000007945 */ /* 0x000fe80003800000 */
[----:B------:R-:W-:Y:S05]  /*4080*/  @P2 BRA `(.L_x_1634) ;  /* 0x0000000000442947 */ /* 0x000fea0003800000 */
[----:B------:R-:W-:Y:S01]  /*4090*/  ULDC.64 UR12, c[0x0][0x288] ;  /* 0x0000a200000c7ab9 */ /* 0x000fe20000000a00 */
[--C-:B------:R-:W-:Y:S01]  /*40a0*/  FFMA.FTZ R0, R7, R25, R24.reuse ;  /* 0x0000001907007223 */ /* 0x100fe20000010018 */
[----:B------:R-:W-:Y:S01]  /*40b0*/  MOV R6, R58 ;  /* 0x0000003a00067202 */ /* 0x000fe20000000f00 */
[----:B------:R-:W-:Y:S01]  /*40c0*/  IMAD R41, R41, UR12, RZ ;  /* 0x0000000c29297c24 */ /* 0x000fe2000f8e02ff */
[----:B------:R-:W-:Y:S01]  /*40d0*/  MOV R7, R61 ;  /* 0x0000003d00077202 */ /* 0x000fe20000000f00 */
[----:B------:R-:W-:Y:S01]  /*40e0*/  FFMA.FTZ R8, R8, R25, R24 ;  /* 0x0000001908087223 */ /* 0x000fe20000010018 */
[----:B------:R-:W-:Y:S01]  /*40f0*/  FFMA.FTZ R5, R51, R16, -R0 ;  /* 0x0000001033057223 */ /* 0x000fe20000010800 */
[C---:B------:R-:W-:Y:S02]  /*4100*/  IMAD R41, R48.reuse, UR13, R41 ;  /* 0x0000000d30297c24 */ /* 0x040fe4000f8e0229 */
[----:B------:R-:W-:Y:S01]  /*4110*/  IMAD.WIDE.U32 R6, R48, UR12, R6 ;  /* 0x0000000c30067c25 */ /* 0x000fe2000f8e0006 */
[----:B------:R-:W-:-:S03]  /*4120*/  ULDC.64 UR12, c[0x0][0x210] ;  /* 0x00008400000c7ab9 */ /* 0x000fc60000000a00 */
[----:B--2---:R-:W-:Y:S01]  /*4130*/  FFMA.FTZ R15, R47, R17, -R8 ;  /* 0x000000112f0f7223 */ /* 0x004fe20000010808 */
[-C--:B------:R-:W-:Y:S01]  /*4140*/  FMUL.FTZ R14, R5, R42.reuse ;  /* 0x0000002a050e7220 */ /* 0x080fe20000410000 */
[----:B-1----:R-:W-:Y:S02]  /*4150*/  LEA R12, P0, R6, UR12, 0x2 ;  /* 0x0000000c060c7c11 */ /* 0x002fe4000f8010ff */
[----:B------:R-:W-:Y:S01]  /*4160*/  FMUL.FTZ R15, R15, R42 ;  /* 0x0000002a0f0f7220 */ /* 0x000fe20000410000 */
[----:B------:R-:W-:-:S04]  /*4170*/  IADD3 R41, R7, R41, RZ ;  /* 0x0000002907297210 */ /* 0x000fc80007ffe0ff */
[----:B------:R-:W-:-:S05]  /*4180*/  LEA.HI.X R13, R6, UR13, R41, 0x2, P0 ;  /* 0x0000000d060d7c11 */ /* 0x000fca00080f1429 */
[----:B------:R3:W-:Y:S02]  /*4190*/  STG.E.64 desc[UR8][R12.64], R14 ;  /* 0x0000000e0c007986 */ /* 0x0007e4000c101b08 */
.L_x_1634:
[----:B------:R-:W-:Y:S05]  /*41a0*/  BSYNC B0 ;  /* 0x0000000000007941 */ /* 0x000fea0003800000 */
.L_x_1633:
[----:B------:R-:W-:Y:S05]  /*41b0*/  @!P4 BRA `(.L_x_1635) ;  /* 0x000000000048c947 */ /* 0x000fea0003800000 */
[----:B------:R-:W-:Y:S01]  /*41c0*/  FFMA.FTZ R40, R9, R51, R40 ;  /* 0x0000003309287223 */ /* 0x000fe20000010028 */
[----:B------:R-:W-:-:S03]  /*41d0*/  FFMA.FTZ R49, R10, R47, R49 ;  /* 0x0000002f0a317223 */ /* 0x000fc60000010031 */
[----:B------:R-:W-:Y:S01]  /*41e0*/  FMUL.FTZ R0, R40, -1.4426950216293334961 ;  /* 0xbfb8aa3b28007820 */ /* 0x000fe20000410000 */
[----:B------:R-:W-:-:S05]  /*41f0*/  FMUL.FTZ R6, R49, -1.4426950216293334961 ;  /* 0xbfb8aa3b31067820 */ /* 0x000fca0000410000 */
[----:B------:R-:W4:Y:S08]  /*4200*/  MUFU.EX2 R0, R0 ;  /* 0x0000000000007308 */ /* 0x000f300000000800 */
[----:B------:R-:W5:Y:S01]  /*4210*/  MUFU.EX2 R6, R6 ;  /* 0x0000000600067308 */ /* 0x000f620000000800 */
[----:B----4-:R-:W-:-:S07]  /*4220*/  FADD.FTZ R2, R0, 1 ;  /* 0x3f80000000027421 */ /* 0x010fce0000010000 */
[----:B------:R-:W1:Y:S01]  /*4230*/  MUFU.RCP R5, R2 ;  /* 0x0000000200057308 */ /* 0x000e620000001000 */
[----:B-----5:R-:W-:-:S07]  /*4240*/  FADD.FTZ R7, R6, 1 ;  /* 0x3f80000006077421 */ /* 0x020fce0000010000 */
[----:B------:R-:W4:Y:S01]  /*4250*/  MUFU.RCP R8, R7 ;  /* 0x0000000700087308 */ /* 0x000f220000001000 */
[----:B-1-3--:R-:W-:Y:S01]  /*4260*/  FADD.FTZ R13, -R5, 1 ;  /* 0x3f800000050d7421 */ /* 0x00afe20000010100 */
[----:B------:R-:W-:-:S03]  /*4270*/  FMUL.FTZ R18, R18, R5 ;  /* 0x0000000512127220 */ /* 0x000fc60000410000 */
[----:B------:R-:W-:Y:S01]  /*4280*/  FFMA.FTZ R13, R40, R13, 1 ;  /* 0x3f800000280d7423 */ /* 0x000fe2000001000d */
[----:B----4-:R-:W-:Y:S01]  /*4290*/  FADD.FTZ R12, -R8, 1 ;  /* 0x3f800000080c7421 */ /* 0x010fe20000010100 */
[----:B------:R-:W-:Y:S02]  /*42a0*/  FMUL.FTZ R19, R19, R8 ;  /* 0x0000000813137220 */ /* 0x000fe40000410000 */
[----:B------:R-:W-:Y:S01]  /*42b0*/  FMUL.FTZ R18, R18, R13 ;  /* 0x0000000d12127220 */ /* 0x000fe20000410000 */
[----:B------:R-:W-:-:S04]  /*42c0*/  FFMA.FTZ R12, R49, R12, 1 ;  /* 0x3f800000310c7423 */ /* 0x000fc8000001000c */
[----:B------:R-:W-:-:S07]  /*42d0*/  FMUL.FTZ R19, R19, R12 ;  /* 0x0000000c13137220 */ /* 0x000fce0000410000 */
.L_x_1635:
        /* <DEDUP_REMOVED lines=18> */
.L_x_1637:
[----:B------:R-:W-:Y:S05]  /*4400*/  BSYNC B0 ;  /* 0x0000000000007941 */ /* 0x000fea0003800000 */
.L_x_1636:
[----:B------:R-:W5:Y:S01]  /*4410*/  LDC R0, c[0x0][0x10] ;  /* 0x00000400ff007b82 */ /* 0x000f620000000800 */
[----:B------:R-:W-:Y:S02]  /*4420*/  IADD3 R44, R44, 0x1, RZ ;  /* 0x000000012c2c7810 */ /* 0x000fe40007ffe0ff */
[----:B-----5:R-:W-:-:S04]  /*4430*/  IADD3 R53, R0, R53, RZ ;  /* 0x0000003500357210 */ /* 0x020fc80007ffe0ff */
[----:B------:R-:W-:-:S13]  /*4440*/  ISETP.GE.AND P0, PT, R53, UR4, PT ;  /* 0x0000000435007c0c */ /* 0x000fda000bf06270 */
[----:B------:R-:W-:Y:S05]  /*4450*/  @!P0 BRA `(.L_x_1638) ;  /* 0xffffffbc00b08947 */ /* 0x000fea000383ffff */
.L_x_1603:
[----:B0-----:R-:W0:Y:S01]  /*4460*/  LDC R4, c[0x0][0xc] ;  /* 0x00000300ff047b82 */ /* 0x001e220000000800 */
[----:B------:R-:W-:Y:S01]  /*4470*/  ISETP.NE.AND P1, PT, R54, RZ, PT ;  /* 0x000000ff3600720c */ /* 0x000fe20003f25270 */
[----:B------:R-:W-:Y:S06]  /*4480*/  BSSY B0, `(.L_x_1639) ;  /* 0x0000011000007945 */ /* 0x000fec0003800000 */
[----:B----4-:R-:W4:Y:S08]  /*4490*/  LDC R7, c[0x0][0x10] ;  /* 0x00000400ff077b82 */ /* 0x010f300000000800 */
[----:B------:R-:W5:Y:S01]  /*44a0*/  LDC.64 R2, c[0x0][0x258] ;  /* 0x00009600ff027b82 */ /* 0x000f620000000a00 */
[----:B0-----:R-:W-:-:S02]  /*44b0*/  ISETP.NE.AND P0, PT, R4, 0x1, PT ;  /* 0x000000010400780c */ /* 0x001fc40003f05270 */
[----:B----4-:R-:W-:-:S04]  /*44c0*/  SHF.L.U32 R0, R7, 0x1, RZ ;  /* 0x0000000107007819 */ /* 0x010fc800000006ff */
[----:B------:R-:W-:-:S05]  /*44d0*/  SEL R5, R0, RZ, P0 ;  /* 0x000000ff00057207 */ /* 0x000fca0000000000 */
[----:B-----5:R-:W-:Y:S01]  /*44e0*/  IMAD.WIDE.U32 R2, R5, 0x4, R2 ;  /* 0x0000000405027825 */ /* 0x020fe200078e0002 */
        /* <DEDUP_REMOVED lines=10> */
.L_x_1640:
[----:B------:R-:W-:Y:S05]  /*4590*/  BSYNC B0 ;  /* 0x0000000000007941 */ /* 0x000fea0003800000 */
.L_x_1639:
        /* <DEDUP_REMOVED lines=11> */
.L_x_1642:
[----:B------:R-:W4:Y:S04]  /*4650*/  LDG.E.STRONG.GPU R5, desc[UR8][R2.64] ;  /* 0x0000000802057981 */ /* 0x000f28000c1ef900 */
[----:B----4-:R-:W-:Y:S01]  /*4660*/  CCTL.IVALL ;  /* 0x00000000ff00798f */ /* 0x010fe20002000000 */
[----:B------:R-:W-:Y:S05]  /*4670*/  YIELD ;  /* 0x0000000000007946 */ /* 0x000fea0003800000 */
[----:B------:R-:W-:-:S13]  /*4680*/  ISETP.NE.AND P0, PT, R5, R0, PT ;  /* 0x000000000500720c */ /* 0x000fda0003f05270 */
[----:B------:R-:W-:Y:S05]  /*4690*/  @P0 BRA `(.L_x_1642) ;  /* 0xfffffffc00ec0947 */ /* 0x000fea000383ffff */
.L_x_1641:
[----:B------:R-:W-:Y:S05]  /*46a0*/  WARPSYNC.ALL ;  /* 0x0000000000007948 */ /* 0x000fea0003800000 */
[----:B-1----:R-:W0:Y:S08]  /*46b0*/  LDC.64 R22, c[0x0][0x288] ;  /* 0x0000a200ff167b82 */ /* 0x002e300000000a00 */
        /* <DEDUP_REMOVED lines=11> */
[----:B--23--:R-:W0:Y:S01]  /*4770*/  LDC.64 R14, c[0x0][0x218] ;  /* 0x00008600ff0e7b82 */ /* 0x00ce220000000a00 */
        /* <DEDUP_REMOVED lines=10> */
.L_x_1643:
        /* <DEDUP_REMOVED lines=25> */
.L_x_1644:
        /* <DEDUP_REMOVED lines=13> */
.L_x_3253:


//--------------------- .text._Z35group_norm_nhwc_bwd_one_pass_kernelI11Fp32IOBf16WLi256ELi42ELi672EEv26Group_norm_nhwc_bwd_params --------------------------
	.section	.text._Z35group_norm_nhwc_bwd_one_pass_kernelI11Fp32IOBf16WLi256ELi42ELi672EEv26Group_norm_nhwc_bwd_params,"ax",@progbits
	.align	128
        .global         _Z35group_norm_nhwc_bwd_one_pass_kernelI11Fp32IOBf16WLi256ELi42ELi672EEv26Group_norm_nhwc_bwd_params
        .type           _Z35group_norm_nhwc_bwd_one_pass_kernelI11Fp32IOBf16WLi256ELi42ELi672EEv26Group_norm_nhwc_bwd_params,@function
        .size           _Z35group_norm_nhwc_bwd_one_pass_kernelI11Fp32IOBf16WLi256ELi42ELi672EEv26Group_norm_nhwc_bwd_params,(.L_x_3254 - _Z35group_norm_nhwc_bwd_one_pass_kernelI11Fp32IOBf16WLi256ELi42ELi672EEv26Group_norm_nhwc_bwd_params)
        .other          _Z35group_norm_nhwc_bwd_one_pass_kernelI11Fp32IOBf16WLi256ELi42ELi672EEv26Group_norm_nhwc_bwd_params,@"STO_CUDA_ENTRY STV_DEFAULT"
_Z35group_norm_nhwc_bwd_one_pass_kernelI11Fp32IOBf16WLi256ELi42ELi672EEv26Group_norm_nhwc_bwd_params:
.text._Z35group_norm_nhwc_bwd_one_pass_kernelI11Fp32IOBf16WLi256ELi42ELi672EEv26Group_norm_nhwc_bwd_params:
        /* <DEDUP_REMOVED lines=55> */
.L_x_1696:
[----:B0-----:R-:W0:Y:S01]  /*0370*/  LDC R6, c[0x0][0x2a0] ;  /* 0x0000a800ff067b82 */ /* 0x001e220000000800 */
[----:B------:R-:W-:Y:S01]  /*0380*/  ISETP.LE.AND P5, PT, RZ, UR6, PT ;  /* 0x00000006ff007c0c */ /* 0x000fe2000bfa3270 */
[----:B------:R-:W-:Y:S01]  /*0390*/  ULDC.64 UR18, c[0x0][0x290] ;  /* 0x0000a40000127ab9 */ /* 0x000fe20000000a00 */
[----:B------:R-:W-:Y:S01]  /*03a0*/  SHF.R.S32.HI R13, RZ, 0x1f, R64 ;  /* 0x0000001fff0d7819 */ /* 0x000fe20000011440 */
[----:B------:R-:W-:Y:S01]  /*03b0*/  ULDC.64 UR12, c[0x0][0x298] ;  /* 0x0000a600000c7ab9 */ /* 0x000fe20000000a00 */
[----:B------:R-:W-:Y:S02]  /*03c0*/  SHF.R.S32.HI R19, RZ, 0x1f, R63 ;  /* 0x0000001fff137819 */ /* 0x000fe4000001143f */
[----:B------:R-:W-:Y:S02]  /*03d0*/  CS2R R32, SRZ ;  /* 0x0000000000207805 */ /* 0x000fe4000001ff00 */
[----:B------:R-:W-:Y:S01]  /*03e0*/  ISETP.GE.U32.AND P6, PT, R63, UR18, PT ;  /* 0x000000123f007c0c */ /* 0x000fe2000bfc6070 */
[----:B-12---:R-:W1:Y:S01]  /*03f0*/  @P1 LDC.64 R10, c[0x0][0x288] ;  /* 0x0000a200ff0a1b82 */ /* 0x006e620000000a00 */
[----:B------:R-:W-:-:S02]  /*0400*/  SHF.R.S32.HI R21, RZ, 0x1f, R62 ;  /* 0x0000001fff157819 */ /* 0x000fc4000001143e */
[----:B------:R-:W-:Y:S02]  /*0410*/  ISETP.GE.AND.EX P6, PT, R19, UR19, PT, P6 ;  /* 0x0000001313007c0c */ /* 0x000fe4000bfc6360 */
[----:B------:R-:W-:Y:S02]  /*0420*/  SHF.R.S32.HI R37, RZ, 0x1f, R60 ;  /* 0x0000001fff257819 */ /* 0x000fe4000001143c */
[----:B------:R-:W-:Y:S01]  /*0430*/  ISETP.GT.U32.OR P6, PT, R66, 0x29f, P6 ;  /* 0x0000029f4200780c */ /* 0x000fe200037c4470 */
[----:B------:R-:W2:Y:S01]  /*0440*/  @P1 LDC.64 R22, c[0x0][0x230] ;  /* 0x00008c00ff161b82 */ /* 0x000ea20000000a00 */
[----:B0--3--:R-:W-:-:S04]  /*0450*/  IABS R5, R6 ;  /* 0x0000000600057213 */ /* 0x009fc80000000000 */
[----:B------:R-:W0:Y:S07]  /*0460*/  I2F.RP R0, R5 ;  /* 0x0000000500007306 */ /* 0x000e2e0000209400 */
[----:B------:R-:W3:Y:S08]  /*0470*/  @!P6 LDC.64 R8, c[0x0][0x288] ;  /* 0x0000a200ff08eb82 */ /* 0x000ef00000000a00 */
[----:B----4-:R-:W4:Y:S01]  /*0480*/  @!P6 LDC.64 R26, c[0x0][0x228] ;  /* 0x00008a00ff1aeb82 */ /* 0x010f220000000a00 */
[----:B0-----:R-:W0:Y:S01]  /*0490*/  MUFU.RCP R0, R0 ;  /* 0x0000000000007308 */ /* 0x001e220000001000 */
[----:B---3--:R-:W-:Y:S01]  /*04a0*/  @!P6 IMAD R20, R19, R8, RZ ;  /* 0x000000081314e224 */ /* 0x008fe200078e02ff */
        /* <DEDUP_REMOVED lines=18> */
[----:B------:R-:W-:-:S02]  /*05d0*/  ISETP.GE.U32.AND P0, PT, R64, UR18, PT ;  /* 0x0000001240007c0c */ /* 0x000fc4000bf06070 */
[----:B------:R-:W-:Y:S02]  /*05e0*/  SEL R0, R5, R0, !P2 ;  /* 0x0000000005007207 */ /* 0x000fe40005000000 */
[----:B------:R-:W-:Y:S02]  /*05f0*/  ISETP.NE.AND P2, PT, R6, RZ, PT ;  /* 0x000000ff0600720c */ /* 0x000fe40003f45270 */
[----:B------:R-:W-:Y:S02]  /*0600*/  LOP3.LUT R5, RZ, R6, RZ, 0x33, !PT ;  /* 0x00000006ff057212 */ /* 0x000fe400078e33ff */
[----:B------:R-:W-:Y:S02]  /*0610*/  @!P5 IADD3 R0, -R0, RZ, RZ ;  /* 0x000000ff0000d210 */ /* 0x000fe40007ffe1ff */
[----:B------:R-:W-:Y:S02]  /*0620*/  @P4 IADD3 R3, R3, 0x1, RZ ;  /* 0x0000000103034810 */ /* 0x000fe40007ffe0ff */
[----:B------:R-:W-:-:S02]  /*0630*/  ISETP.GE.AND.EX P0, PT, R13, UR19, PT, P0 ;  /* 0x000000130d007c0c */ /* 0x000fc4000bf06300 */
[----:B------:R-:W-:Y:S02]  /*0640*/  SEL R73, R5, R0, !P2 ;  /* 0x0000000005497207 */ /* 0x000fe40005000000 */
[----:B------:R-:W-:Y:S02]  /*0650*/  @!P3 IADD3 R3, -R3, RZ, RZ ;  /* 0x000000ff0303b210 */ /* 0x000fe40007ffe1ff */
[----:B------:R-:W-:Y:S01]  /*0660*/  ISETP.GT.U32.OR P0, PT, R66, 0x29f, P0 ;  /* 0x0000029f4200780c */ /* 0x000fe20000704470 */
[----:B------:R-:W-:Y:S01]  /*0670*/  IMAD R0, R73, 0x2a, RZ ;  /* 0x0000002a49007824 */ /* 0x000fe200078e02ff */
[----:B------:R-:W-:Y:S02]  /*0680*/  SEL R3, R5, R3, !P2 ;  /* 0x0000000305037207 */ /* 0x000fe40005000000 */
[----:B------:R-:W-:Y:S02]  /*0690*/  SHF.R.S32.HI R5, RZ, 0x1f, R67 ;  /* 0x0000001fff057819 */ /* 0x000fe40000011443 */
[----:B------:R-:W-:-:S02]  /*06a0*/  IADD3 R74, P2, R67, R0, RZ ;  /* 0x00000000434a7210 */ /* 0x000fc40007f5e0ff */
[----:B------:R-:W-:Y:S02]  /*06b0*/  SHF.R.S32.HI R2, RZ, 0x1f, R3 ;  /* 0x0000001fff027819 */ /* 0x000fe40000011403 */
[----:B------:R-:W-:Y:S02]  /*06c0*/  LEA.HI.X.SX32 R75, R0, R5, 0x1, P2 ;  /* 0x00000005004b7211 */ /* 0x000fe400010f0eff */
[----:B------:R-:W-:Y:S01]  /*06d0*/  ISETP.GE.U32.AND P4, PT, R62, UR18, PT ;  /* 0x000000123e007c0c */ /* 0x000fe2000bf86070 */
[----:B------:R-:W-:Y:S01]  /*06e0*/  IMAD R2, R2, UR12, RZ ;  /* 0x0000000c02027c24 */ /* 0x000fe2000f8e02ff */
[----:B------:R-:W0:Y:S01]  /*06f0*/  @!P0 LDC.64 R6, c[0x0][0x288] ;  /* 0x0000a200ff068b82 */ /* 0x000e220000000a00 */
[----:B------:R-:W-:Y:S01]  /*0700*/  IMAD.WIDE.U32 R74, R3, UR12, R74 ;  /* 0x0000000c034a7c25 */ /* 0x000fe2000f8e004a */
[----:B------:R-:W-:Y:S02]  /*0710*/  ISETP.GE.AND.EX P4, PT, R21, UR19, PT, P4 ;  /* 0x0000001315007c0c */ /* 0x000fe4000bf86340 */
[----:B------:R-:W-:Y:S01]  /*0720*/  ISETP.GE.U32.AND P3, PT, R61, UR18, PT ;  /* 0x000000123d007c0c */ /* 0x000fe2000bf66070 */
[----:B------:R-:W-:Y:S01]  /*0730*/  IMAD R77, R3, UR13, R2 ;  /* 0x0000000d034d7c24 */ /* 0x000fe2000f8e0202 */
[----:B------:R-:W-:Y:S01]  /*0740*/  @P1 MOV R76, R74 ;  /* 0x0000004a004c1202 */ /* 0x000fe20000000f00 */
[----:B-1----:R-:W-:Y:S01]  /*0750*/  @P1 IMAD R2, R53, R10, RZ ;  /* 0x0000000a35021224 */ /* 0x002fe200078e02ff */
[----:B------:R-:W1:Y:S01]  /*0760*/  @P1 LDC.64 R4, c[0x0][0x228] ;  /* 0x00008a00ff041b82 */ /* 0x000e620000000a00 */
[----:B------:R-:W-:-:S02]  /*0770*/  ISETP.GT.U32.OR P4, PT, R66, 0x29f, P4 ;  /* 0x0000029f4200780c */ /* 0x000fc40002784470 */
[----:B------:R-:W-:Y:S02]  /*0780*/  CS2R R28, SRZ ;  /* 0x00000000001c7805 */ /* 0x000fe4000001ff00 */
[----:B------:R-:W-:Y:S01]  /*0790*/  IADD3 R77, R75, R77, RZ ;  /* 0x0000004d4b4d7210 */ /* 0x000fe20007ffe0ff */
[C---:B------:R-:W-:Y:S01]  /*07a0*/  @P1 IMAD R3, R65.reuse, R11, R2 ;  /* 0x0000000b41031224 */ /* 0x040fe200078e0202 */
[----:B------:R-:W-:Y:S01]  /*07b0*/  @!P0 MOV R16, R74 ;  /* 0x0000004a00108202 */ /* 0x000fe20000000f00 */
[----:B------:R-:W-:Y:S01]  /*07c0*/  ULDC.64 UR12, c[0x0][0x248] ;  /* 0x00009200000c7ab9 */ /* 0x000fe20000000a00 */
[----:B------:R-:W-:Y:S01]  /*07d0*/  @!P0 MOV R17, R77 ;  /* 0x0000004d00118202 */ /* 0x000fe20000000f00 */
[----:B------:R-:W-:-:S05]  /*07e0*/  @P1 IMAD.WIDE.U32 R10, R65, R10, R76 ;  /* 0x0000000a410a1225 */ /* 0x000fca00078e004c */
[----:B------:R-:W-:Y:S02]  /*07f0*/  @P1 IADD3 R11, R11, R3, RZ ;  /* 0x000000030b0b1210 */ /* 0x000fe40007ffe0ff */
[----:B------:R-:W3:Y:S01]  /*0800*/  @!P0 LDC.64 R2, c[0x0][0x230] ;  /* 0x00008c00ff028b82 */ /* 0x000ee20000000a00 */
[-C--:B0-----:R-:W-:Y:S01]  /*0810*/  @!P0 IMAD R13, R13, R6.reuse, RZ ;  /* 0x000000060d0d8224 */ /* 0x081fe200078e02ff */
[----:B------:R-:W-:Y:S01]  /*0820*/  @P1 SHF.L.U32 R15, R10, 0x2, RZ ;  /* 0x000000020a0f1819 */ /* 0x000fe200000006ff */
[----:B------:R-:W-:Y:S01]  /*0830*/  @!P0 IMAD.WIDE.U32 R16, R64, R6, R16 ;  /* 0x0000000640108225 */ /* 0x000fe200078e0010 */
[----:B------:R-:W-:Y:S02]  /*0840*/  @P1 SHF.L.U64.HI R18, R10, 0x2, R11 ;  /* 0x000000020a121819 */ /* 0x000fe4000001020b */
[----:B--2---:R-:W-:Y:S01]  /*0850*/  @P1 IADD3 R22, P5, R15, R22, RZ ;  /* 0x000000160f161210 */ /* 0x004fe20007fbe0ff */
[----:B------:R-:W-:Y:S01]  /*0860*/  @!P0 IMAD R25, R64, R7, R13 ;  /* 0x0000000740198224 */ /* 0x000fe200078e020d */
[----:B------:R-:W0:Y:S01]  /*0870*/  @!P0 LDC.64 R10, c[0x0][0x228] ;  /* 0x00008a00ff0a8b82 */ /* 0x000e220000000a00 */
[----:B------:R-:W-:-:S02]  /*0880*/  @!P0 SHF.L.U32 R19, R16, 0x2, RZ ;  /* 0x0000000210138819 */ /* 0x000fc400000006ff */
[----:B-1----:R-:W-:Y:S02]  /*0890*/  @P1 IADD3 R4, P2, R15, R4, RZ ;  /* 0x000000040f041210 */ /* 0x002fe40007f5e0ff */
[----:B------:R-:W-:Y:S01]  /*08a0*/  @!P0 IADD3 R17, R17, R25, RZ ;  /* 0x0000001911118210 */ /* 0x000fe20007ffe0ff */
[----:B------:R-:W-:Y:S01]  /*08b0*/  @!P6 IMAD R25, R63, R9, R20 ;  /* 0x000000093f19e224 */ /* 0x000fe200078e0214 */
[----:B------:R-:W-:Y:S01]  /*08c0*/  SHF.R.S32.HI R15, RZ, 0x1f, R61 ;  /* 0x0000001fff0f7819 */ /* 0x000fe2000001143d */
[----:B------:R-:W1:Y:S01]  /*08d0*/  @!P4 LDC.64 R12, c[0x0][0x288] ;  /* 0x0000a200ff0ccb82 */ /* 0x000e620000000a00 */
[----:B------:R-:W-:Y:S02]  /*08e0*/  @!P0 SHF.L.U64.HI R14, R16, 0x2, R17 ;  /* 0x00000002100e8819 */ /* 0x000fe40000010211 */
[----:B------:R-:W-:Y:S02]  /*08f0*/  @!P6 MOV R16, R74 ;  /* 0x0000004a0010e202 */ /* 0x000fe40000000f00 */
[----:B------:R-:W-:-:S02]  /*0900*/  @!P6 MOV R17, R77 ;  /* 0x0000004d0011e202 */ /* 0x000fc40000000f00 */
[----:B------:R-:W-:Y:S01]  /*0910*/  ISETP.GE.AND.EX P3, PT, R15, UR19, PT, P3 ;  /* 0x000000130f007c0c */ /* 0x000fe2000bf66330 */
[----:B------:R-:W2:Y:S01]  /*0920*/  @!P6 LDC.64 R6, c[0x0][0x230] ;  /* 0x00008c00ff06eb82 */ /* 0x000ea20000000a00 */
[----:B------:R-:W-:Y:S01]  /*0930*/  @P1 IADD3.X R23, R18, R23, RZ, P5, !PT ;  /* 0x0000001712171210 */ /* 0x000fe20002ffe4ff */
[----:B------:R-:W-:Y:S01]  /*0940*/  @!P6 IMAD.WIDE.U32 R16, R63, R8, R16 ;  /* 0x000000083f10e225 */ /* 0x000fe200078e0010 */
[----:B---3--:R-:W-:Y:S02]  /*0950*/  @!P0 IADD3 R8, P5, R19, R2, RZ ;  /* 0x0000000213088210 */ /* 0x008fe40007fbe0ff */
[----:B------:R-:W-:Y:S02]  /*0960*/  ISETP.GT.U32.OR P3, PT, R66, 0x29f, P3 ;  /* 0x0000029f4200780c */ /* 0x000fe40001f64470 */
[----:B------:R-:W-:Y:S02]  /*0970*/  @!P0 IADD3.X R9, R14, R3, RZ, P5, !PT ;  /* 0x000000030e098210 */ /* 0x000fe40002ffe4ff */
[----:B------:R-:W-:-:S02]  /*0980*/  @!P6 IADD3 R3, R17, R25, RZ ;  /* 0x000000191103e210 */ /* 0x000fc40007ffe0ff */
[----:B------:R-:W-:Y:S01]  /*0990*/  @!P6 SHF.L.U32 R17, R16, 0x2, RZ ;  /* 0x000000021011e819 */ /* 0x000fe200000006ff */
[----:B------:R3:W5:Y:S01]  /*09a0*/  @!P0 LDG.E.64 R32, desc[UR14][R8.64] ;  /* 0x0000000e08208981 */ /* 0x000762000c1e1b00 */
[----:B------:R-:W-:Y:S02]  /*09b0*/  @P1 IADD3.X R5, R18, R5, RZ, P2, !PT ;  /* 0x0000000512051210 */ /* 0x000fe400017fe4ff */
[----:B------:R-:W-:Y:S01]  /*09c0*/  @!P6 SHF.L.U64.HI R16, R16, 0x2, R3 ;  /* 0x000000021010e819 */ /* 0x000fe20000010203 */
[----:B-1----:R-:W-:Y:S01]  /*09d0*/  @!P4 IMAD R21, R21, R12, RZ ;  /* 0x0000000c1515c224 */ /* 0x002fe200078e02ff */
[----:B0-----:R-:W-:Y:S01]  /*09e0*/  @!P0 IADD3 R10, P2, R19, R10, RZ ;  /* 0x0000000a130a8210 */ /* 0x001fe20007f5e0ff */
[----:B------:R-:W-:Y:S01]  /*09f0*/  UIMAD.WIDE UR12, UR6, 0x8, UR12 ;  /* 0x00000008060c78a5 */ /* 0x000fe2000f8e020c */
[----:B------:R-:W-:Y:S01]  /*0a00*/  @!P4 MOV R2, R74 ;  /* 0x0000004a0002c202 */ /* 0x000fe20000000f00 */
[----:B------:R-:W-:Y:S01]  /*0a10*/  @!P4 IMAD R21, R62, R13, R21 ;  /* 0x0000000d3e15c224 */ /* 0x000fe200078e0215 */
[----:B------:R-:W-:Y:S01]  /*0a20*/  @!P4 MOV R3, R77 ;  /* 0x0000004d0003c202 */ /* 0x000fe20000000f00 */
[----:B------:R-:W0:Y:S01]  /*0a30*/  @!P4 LDC.64 R18, c[0x0][0x228] ;  /* 0x00008a00ff12cb82 */ /* 0x000e220000000a00 */
[----:B------:R-:W-:-:S02]  /*0a40*/  @!P0 IADD3.X R11, R14, R11, RZ, P2, !PT ;  /* 0x0000000b0e0b8210 */ /* 0x000fc400017fe4ff */
[C---:B--2---:R-:W-:Y:S01]  /*0a50*/  @!P6 IADD3 R34, P2, R17.reuse, R6, RZ ;  /* 0x000000061122e210 */ /* 0x044fe20007f5e0ff */
[----:B------:R-:W-:Y:S01]  /*0a60*/  @!P4 IMAD.WIDE.U32 R12, R62, R12, R2 ;  /* 0x0000000c3e0cc225 */ /* 0x000fe200078e0002 */
[----:B----4-:R-:W-:Y:S02]  /*0a70*/  @!P6 IADD3 R26, P5, R17, R26, RZ ;  /* 0x0000001a111ae210 */ /* 0x010fe40007fbe0ff */
[C---:B------:R-:W-:Y:S01]  /*0a80*/  @!P6 IADD3.X R35, R16.reuse, R7, RZ, P2, !PT ;  /* 0x000000071023e210 */ /* 0x040fe200017fe4ff */
[----:B------:R-:W1:Y:S01]  /*0a90*/  @!P3 LDC.64 R2, c[0x0][0x288] ;  /* 0x0000a200ff02bb82 */ /* 0x000e620000000a00 */
[----:B------:R-:W-:Y:S02]  /*0aa0*/  @!P6 IADD3.X R27, R16, R27, RZ, P5, !PT ;  /* 0x0000001b101be210 */ /* 0x000fe40002ffe4ff */
[----:B------:R-:W-:Y:S02]  /*0ab0*/  CS2R R6, SRZ ;  /* 0x0000000000067805 */ /* 0x000fe4000001ff00 */
[----:B---3--:R-:W-:-:S02]  /*0ac0*/  CS2R R8, SRZ ;  /* 0x0000000000087805 */ /* 0x008fc4000001ff00 */
[----:B------:R-:W-:Y:S01]  /*0ad0*/  @!P4 IADD3 R13, R13, R21, RZ ;  /* 0x000000150d0dc210 */ /* 0x000fe20007ffe0ff */
[----:B------:R-:W5:Y:S01]  /*0ae0*/  @!P6 LDG.E.64 R28, desc[UR14][R34.64] ;  /* 0x0000000e221ce981 */ /* 0x000f62000c1e1b00 */
[----:B------:R-:W-:Y:S01]  /*0af0*/  @!P4 SHF.L.U32 R39, R12, 0x2, RZ ;  /* 0x000000020c27c819 */ /* 0x000fe200000006ff */
[----:B------:R-:W2:Y:S02]  /*0b00*/  @!P4 LDC.64 R16, c[0x0][0x230] ;  /* 0x00008c00ff10cb82 */ /* 0x000ea40000000a00 */
[----:B------:R3:W5:Y:S01]  /*0b10*/  @!P0 LDG.E.64 R6, desc[UR14][R10.64] ;  /* 0x0000000e0a068981 */ /* 0x000762000c1e1b00 */
[----:B------:R-:W-:Y:S02]  /*0b20*/  ISETP.GE.U32.AND P2, PT, R60, UR18, PT ;  /* 0x000000123c007c0c */ /* 0x000fe4000bf46070 */
[----:B------:R-:W-:Y:S01]  /*0b30*/  @!P4 SHF.L.U64.HI R12, R12, 0x2, R13 ;  /* 0x000000020c0cc819 */ /* 0x000fe2000001020d */
[----:B------:R4:W5:Y:S01]  /*0b40*/  @!P6 LDG.E.64 R8, desc[UR14][R26.64] ;  /* 0x0000000e1a08e981 */ /* 0x000962000c1e1b00 */
[----:B------:R-:W-:-:S02]  /*0b50*/  ISETP.GE.AND.EX P2, PT, R37, UR19, PT, P2 ;  /* 0x0000001325007c0c */ /* 0x000fc4000bf46320 */
[----:B------:R-:W-:Y:S01]  /*0b60*/  SHF.R.S32.HI R31, RZ, 0x1f, R59 ;  /* 0x0000001fff1f7819 */ /* 0x000fe2000001143b */
[----:B------:R-:W4:Y:S01]  /*0b70*/  @!P3 LDC.64 R20, c[0x0][0x230] ;  /* 0x00008c00ff14bb82 */ /* 0x000f220000000a00 */
[----:B---3--:R-:W-:Y:S02]  /*0b80*/  @!P3 MOV R10, R74 ;  /* 0x0000004a000ab202 */ /* 0x008fe40000000f00 */
[----:B------:R-:W-:Y:S01]  /*0b90*/  @!P3 MOV R11, R77 ;  /* 0x0000004d000bb202 */ /* 0x000fe20000000f00 */
[----:B-1----:R-:W-:-:S04]  /*0ba0*/  @!P3 IMAD R14, R15, R2, RZ ;  /* 0x000000020f0eb224 */ /* 0x002fc800078e02ff */
[----:B------:R-:W1:Y:S01]  /*0bb0*/  @!P3 LDC.64 R24, c[0x0][0x228] ;  /* 0x00008a00ff18bb82 */ /* 0x000e620000000a00 */
[C---:B------:R-:W-:Y:S02]  /*0bc0*/  @!P3 IMAD R41, R61.reuse, R3, R14 ;  /* 0x000000033d29b224 */ /* 0x040fe400078e020e */
[----:B------:R-:W-:Y:S01]  /*0bd0*/  @!P3 IMAD.WIDE.U32 R2, R61, R2, R10 ;  /* 0x000000023d02b225 */ /* 0x000fe200078e000a */
[C---:B--2---:R-:W-:Y:S02]  /*0be0*/  @!P4 IADD3 R16, P6, R39.reuse, R16, RZ ;  /* 0x000000102710c210 */ /* 0x044fe40007fde0ff */
[----:B------:R-:W-:Y:S02]  /*0bf0*/  ISETP.GT.U32.OR P2, PT, R66, 0x29f, P2 ;  /* 0x0000029f4200780c */ /* 0x000fe40001744470 */
[----:B------:R-:W-:Y:S02]  /*0c00*/  @!P4 IADD3.X R17, R12, R17, RZ, P6, !PT ;  /* 0x000000110c11c210 */ /* 0x000fe400037fe4ff */
[----:B0-----:R-:W-:-:S02]  /*0c10*/  @!P4 IADD3 R18, P6, R39, R18, RZ ;  /* 0x000000122712c210 */ /* 0x001fc40007fde0ff */
[----:B------:R-:W-:Y:S02]  /*0c20*/  @!P3 IADD3 R35, R3, R41, RZ ;  /* 0x000000290323b210 */ /* 0x000fe40007ffe0ff */
[----:B------:R-:W-:Y:S02]  /*0c30*/  @!P4 IADD3.X R19, R12, R19, RZ, P6, !PT ;  /* 0x000000130c13c210 */ /* 0x000fe400037fe4ff */
[----:B------:R-:W-:Y:S02]  /*0c40*/  @!P3 SHF.L.U64.HI R12, R2, 0x2, R35 ;  /* 0x00000002020cb819 */ /* 0x000fe40000010223 */
[----:B------:R-:W-:Y:S01]  /*0c50*/  MOV R34, UR12 ;  /* 0x0000000c00227c02 */ /* 0x000fe20008000f00 */
[----:B------:R-:W0:Y:S01]  /*0c60*/  @!P2 LDC.64 R14, c[0x0][0x288] ;  /* 0x0000a200ff0eab82 */ /* 0x000e220000000a00 */
[----:B------:R-:W-:Y:S02]  /*0c70*/  MOV R35, UR13 ;  /* 0x0000000d00237c02 */ /* 0x000fe40008000f00 */
[----:B------:R-:W-:-:S04]  /*0c80*/  ISETP.GE.U32.AND P0, PT, R59, UR18, PT ;  /* 0x000000123b007c0c */ /* 0x000fc8000bf06070 */
[----:B------:R-:W-:Y:S01]  /*0c90*/  ISETP.GE.AND.EX P0, PT, R31, UR19, PT, P0 ;  /* 0x000000131f007c0c */ /* 0x000fe2000bf06300 */
[----:B------:R-:W2:Y:S01]  /*0ca0*/  LDG.E.64 R34, desc[UR14][R34.64] ;  /* 0x0000000e22227981 */ /* 0x000ea2000c1e1b00 */
[----:B------:R-:W-:Y:S01]  /*0cb0*/  SHF.R.S32.HI R13, RZ, 0x1f, R58 ;  /* 0x0000001fff0d7819 */ /* 0x000fe2000001143a */
[----:B------:R-:W3:Y:S01]  /*0cc0*/  @!P2 LDC.64 R42, c[0x0][0x230] ;  /* 0x00008c00ff2aab82 */ /* 0x000ee20000000a00 */
[----:B------:R-:W-:Y:S02]  /*0cd0*/  ISETP.GT.U32.OR P0, PT, R66, 0x29f, P0 ;  /* 0x0000029f4200780c */ /* 0x000fe40000704470 */
[----:B------:R-:W-:-:S04]  /*0ce0*/  ISETP.GE.U32.AND P5, PT, R58, UR18, PT ;  /* 0x000000123a007c0c */ /* 0x000fc8000bfa6070 */
[----:B------:R-:W-:Y:S01]  /*0cf0*/  ISETP.GE.AND.EX P5, PT, R13, UR19, PT, P5 ;  /* 0x000000130d007c0c */ /* 0x000fe2000bfa6350 */
[----:B------:R-:W3:Y:S03]  /*0d00*/  @!P2 LDC.64 R44, c[0x0][0x228] ;  /* 0x00008a00ff2cab82 */ /* 0x000ee60000000a00 */
[----:B------:R-:W-:Y:S02]  /*0d10*/  ISETP.GT.U32.OR P5, PT, R66, 0x29f, P5 ;  /* 0x0000029f4200780c */ /* 0x000fe40002fa4470 */
[----:B------:R-:W-:-:S03]  /*0d20*/  @!P3 SHF.L.U32 R3, R2, 0x2, RZ ;  /* 0x000000020203b819 */ /* 0x000fc600000006ff */
[----:B------:R-:W3:Y:S01]  /*0d30*/  @!P0 LDC.64 R10, c[0x0][0x288] ;  /* 0x0000a200ff0a8b82 */ /* 0x000ee20000000a00 */
[----:B----4-:R-:W-:Y:S01]  /*0d40*/  @!P3 IADD3 R20, P6, R3, R20, RZ ;  /* 0x000000140314b210 */ /* 0x010fe20007fde0ff */
[----:B0-----:R-:W-:Y:S01]  /*0d50*/  @!P2 IMAD R37, R37, R14, RZ ;  /* 0x0000000e2525a224 */ /* 0x001fe200078e02ff */
[----:B------:R-:W-:Y:S02]  /*0d60*/  @!P2 MOV R26, R74 ;  /* 0x0000004a001aa202 */ /* 0x000fe40000000f00 */
[----:B------:R-:W-:Y:S02]  /*0d70*/  @!P2 MOV R27, R77 ;  /* 0x0000004d001ba202 */ /* 0x000fe40000000f00 */
[----:B------:R-:W-:Y:S01]  /*0d80*/  @!P3 IADD3.X R21, R12, R21, RZ, P6, !PT ;  /* 0x000000150c15b210 */ /* 0x000fe200037fe4ff */
[C---:B------:R-:W-:Y:S01]  /*0d90*/  @!P2 IMAD R37, R60.reuse, R15, R37 ;  /* 0x0000000f3c25a224 */ /* 0x040fe200078e0225 */
[----:B-1----:R-:W-:Y:S01]  /*0da0*/  @!P3 IADD3 R24, P6, R3, R24, RZ ;  /* 0x000000180318b210 */ /* 0x002fe20007fde0ff */
[----:B------:R-:W-:Y:S01]  /*0db0*/  @!P2 IMAD.WIDE.U32 R14, R60, R14, R26 ;  /* 0x0000000e3c0ea225 */ /* 0x000fe200078e001a */
[----:B------:R-:W0:Y:S04]  /*0dc0*/  @!P5 LDC.64 R2, c[0x0][0x288] ;  /* 0x0000a200ff02db82 */ /* 0x000e280000000a00 */
[----:B------:R-:W-:-:S02]  /*0dd0*/  @!P2 IADD3 R15, R15, R37, RZ ;  /* 0x000000250f0fa210 */ /* 0x000fc40007ffe0ff */
[----:B------:R-:W-:Y:S02]  /*0de0*/  @!P3 IADD3.X R25, R12, R25, RZ, P6, !PT ;  /* 0x000000190c19b210 */ /* 0x000fe400037fe4ff */
[----:B------:R-:W1:Y:S01]  /*0df0*/  @!P0 LDC.64 R46, c[0x0][0x230] ;  /* 0x00008c00ff2e8b82 */ /* 0x000e620000000a00 */
[C---:B------:R-:W-:Y:S02]  /*0e00*/  @!P2 SHF.L.U32 R27, R14.reuse, 0x2, RZ ;  /* 0x000000020e1ba819 */ /* 0x040fe400000006ff */
[----:B------:R-:W-:Y:S01]  /*0e10*/  @!P2 SHF.L.U64.HI R12, R14, 0x2, R15 ;  /* 0x000000020e0ca819 */ /* 0x000fe2000001020f */
[----:B---3--:R-:W-:Y:S01]  /*0e20*/  @!P0 IMAD R26, R31, R10, RZ ;  /* 0x0000000a1f1a8224 */ /* 0x008fe200078e02ff */
[----:B------:R-:W-:Y:S02]  /*0e30*/  @!P0 MOV R14, R74 ;  /* 0x0000004a000e8202 */ /* 0x000fe40000000f00 */
[----:B------:R-:W-:Y:S01]  /*0e40*/  @!P0 MOV R15, R77 ;  /* 0x0000004d000f8202 */ /* 0x000fe20000000f00 */
[----:B------:R-:W3:Y:S01]  /*0e50*/  @!P0 LDC.64 R36, c[0x0][0x228] ;  /* 0x00008a00ff248b82 */ /* 0x000ee20000000a00 */
[----:B------:R-:W-:Y:S01]  /*0e60*/  @!P0 IMAD R31, R59, R11, R26 ;  /* 0x0000000b3b1f8224 */ /* 0x000fe200078e021a */
[----:B------:R-:W-:Y:S01]  /*0e70*/  @!P2 IADD3 R42, P6, R27, R42, RZ ;  /* 0x0000002a1b2aa210 */ /* 0x000fe20007fde0ff */
[----:B------:R-:W-:-:S03]  /*0e80*/  @!P0 IMAD.WIDE.U32 R10, R59, R10, R14 ;  /* 0x0000000a3b0a8225 */ /* 0x000fc600078e000e */
[C---:B------:R-:W-:Y:S02]  /*0e90*/  @!P2 IADD3.X R43, R12.reuse, R43, RZ, P6, !PT ;  /* 0x0000002b0c2ba210 */ /* 0x040fe400037fe4ff */
[----:B------:R-:W4:Y:S01]  /*0ea0*/  @!P5 LDC.64 R38, c[0x0][0x230] ;  /* 0x00008c00ff26db82 */ /* 0x000f220000000a00 */
[----:B------:R-:W-:Y:S02]  /*0eb0*/  @!P2 IADD3 R44, P6, R27, R44, RZ ;  /* 0x0000002c1b2ca210 */ /* 0x000fe40007fde0ff */
[----:B------:R-:W-:Y:S01]  /*0ec0*/  @!P0 IADD3 R11, R11, R31, RZ ;  /* 0x0000001f0b0b8210 */ /* 0x000fe20007ffe0ff */
[----:B0-----:R-:W-:Y:S01]  /*0ed0*/  @!P5 IMAD R14, R13, R2, RZ ;  /* 0x000000020d0ed224 */ /* 0x001fe200078e02ff */
[----:B------:R-:W-:-:S03]  /*0ee0*/  @!P2 IADD3.X R45, R12, R45, RZ, P6, !PT ;  /* 0x0000002d0c2da210 */ /* 0x000fc600037fe4ff */
[----:B------:R-:W0:Y:S01]  /*0ef0*/  @!P5 LDC.64 R40, c[0x0][0x228] ;  /* 0x00008a00ff28db82 */ /* 0x000e220000000a00 */
[C---:B------:R-:W-:Y:S02]  /*0f00*/  @!P0 SHF.L.U32 R13, R10.reuse, 0x2, RZ ;  /* 0x000000020a0d8819 */ /* 0x040fe400000006ff */
[----:B------:R-:W-:Y:S02]  /*0f10*/  @!P0 SHF.L.U64.HI R12, R10, 0x2, R11 ;  /* 0x000000020a0c8819 */ /* 0x000fe4000001020b */
[----:B------:R-:W-:Y:S02]  /*0f20*/  @!P5 MOV R10, R74 ;  /* 0x0000004a000ad202 */ /* 0x000fe40000000f00 */
[----:B------:R-:W-:Y:S01]  /*0f30*/  @!P5 MOV R11, R77 ;  /* 0x0000004d000bd202 */ /* 0x000fe20000000f00 */
[C---:B------:R-:W-:Y:S01]  /*0f40*/  @!P5 IMAD R15, R58.reuse, R3, R14 ;  /* 0x000000033a0fd224 */ /* 0x040fe200078e020e */
[----:B-1----:R-:W-:Y:S01]  /*0f50*/  @!P0 IADD3 R46, P6, R13, R46, RZ ;  /* 0x0000002e0d2e8210 */ /* 0x002fe20007fde0ff */
[----:B------:R-:W-:-:S03]  /*0f60*/  @!P5 IMAD.WIDE.U32 R2, R58, R2, R10 ;  /* 0x000000023a02d225 */ /* 0x000fc600078e000a */
[----:B------:R-:W-:Y:S02]  /*0f70*/  @!P0 IADD3.X R47, R12, R47, RZ, P6, !PT ;  /* 0x0000002f0c2f8210 */ /* 0x000fe400037fe4ff */
[----:B---3--:R-:W-:Y:S02]  /*0f80*/  @!P0 IADD3 R36, P6, R13, R36, RZ ;  /* 0x000000240d248210 */ /* 0x008fe40007fde0ff */
[----:B------:R-:W-:Y:S02]  /*0f90*/  @!P5 IADD3 R11, R3, R15, RZ ;  /* 0x0000000f030bd210 */ /* 0x000fe40007ffe0ff */
[----:B------:R-:W-:Y:S02]  /*0fa0*/  @!P5 SHF.L.U32 R3, R2, 0x2, RZ ;  /* 0x000000020203d819 */ /* 0x000fe400000006ff */
[----:B------:R-:W-:Y:S02]  /*0fb0*/  @!P0 IADD3.X R37, R12, R37, RZ, P6, !PT ;  /* 0x000000250c258210 */ /* 0x000fe400037fe4ff */
[----:B------:R-:W-:-:S02]  /*0fc0*/  @!P5 SHF.L.U64.HI R2, R2, 0x2, R11 ;  /* 0x000000020202d819 */ /* 0x000fc4000001020b */
[----:B----4-:R-:W-:-:S04]  /*0fd0*/  @!P5 IADD3 R38, P6, R3, R38, RZ ;  /* 0x000000260326d210 */ /* 0x010fc80007fde0ff */
[C---:B------:R-:W-:Y:S02]  /*0fe0*/  @!P5 IADD3.X R39, R2.reuse, R39, RZ, P6, !PT ;  /* 0x000000270227d210 */ /* 0x040fe400037fe4ff */
[----:B0-----:R-:W-:Y:S01]  /*0ff0*/  @!P5 IADD3 R40, P6, R3, R40, RZ ;  /* 0x000000280328d210 */ /* 0x001fe20007fde0ff */
[----:B------:R-:W-:Y:S01]  /*1000*/  HFMA2.MMA R3, -RZ, RZ, 0, 0 ;  /* 0x00000000ff037435 */ /* 0x000fe200000001ff */
[----:B------:R-:W-:Y:S02]  /*1010*/  CS2R R10, SRZ ;  /* 0x00000000000a7805 */ /* 0x000fe4000001ff00 */
[----:B------:R-:W-:Y:S02]  /*1020*/  CS2R R26, SRZ ;  /* 0x00000000001a7805 */ /* 0x000fe4000001ff00 */
[----:B------:R-:W-:Y:S02]  /*1030*/  @!P5 IADD3.X R41, R2, R41, RZ, P6, !PT ;  /* 0x000000290229d210 */ /* 0x000fe400037fe4ff */
[----:B------:R-:W-:-:S02]  /*1040*/  CS2R R14, SRZ ;  /* 0x00000000000e7805 */ /* 0x000fc4000001ff00 */
[----:B------:R-:W-:Y:S01]  /*1050*/  MOV R2, RZ ;  /* 0x000000ff00027202 */ /* 0x000fe20000000f00 */
[----:B------:R0:W5:Y:S04]  /*1060*/  @P1 LDG.E.64 R10, desc[UR14][R4.64] ;  /* 0x0000000e040a1981 */ /* 0x000168000c1e1b00 */
[----:B------:R1:W5:Y:S04]  /*1070*/  @!P4 LDG.E.64 R26, desc[UR14][R16.64] ;  /* 0x0000000e101ac981 */ /* 0x000368000c1e1b00 */
[----:B------:R3:W5:Y:S01]  /*1080*/  @!P3 LDG.E.64 R2, desc[UR14][R20.64] ;  /* 0x0000000e1402b981 */ /* 0x000762000c1e1b00 */
[----:B0-----:R-:W-:-:S03]  /*1090*/  CS2R R4, SRZ ;  /* 0x0000000000047805 */ /* 0x001fc6000001ff00 */
[----:B------:R0:W5:Y:S01]  /*10a0*/  @!P3 LDG.E.64 R14, desc[UR14][R24.64] ;  /* 0x0000000e180eb981 */ /* 0x000162000c1e1b00 */
[----:B-1----:R-:W-:-:S03]  /*10b0*/  CS2R R16, SRZ ;  /* 0x0000000000107805 */ /* 0x002fc6000001ff00 */
[----:B------:R-:W5:Y:S01]  /*10c0*/  @!P2 LDG.E.64 R4, desc[UR14][R42.64] ;  /* 0x0000000e2a04a981 */ /* 0x000f62000c1e1b00 */
[----:B---3--:R-:W-:-:S03]  /*10d0*/  CS2R R20, SRZ ;  /* 0x0000000000147805 */ /* 0x008fc6000001ff00 */
[----:B------:R-:W5:Y:S01]  /*10e0*/  @!P2 LDG.E.64 R16, desc[UR14][R44.64] ;  /* 0x0000000e2c10a981 */ /* 0x000f62000c1e1b00 */
[----:B0-----:R-:W-:-:S03]  /*10f0*/  CS2R R24, SRZ ;  /* 0x0000000000187805 */ /* 0x001fc6000001ff00 */
[----:B------:R-:W5:Y:S04]  /*1100*/  @!P5 LDG.E.64 R20, desc[UR14][R40.64] ;  /* 0x0000000e2814d981 */ /* 0x000f68000c1e1b00 */
[----:B------:R-:W5:Y:S01]  /*1110*/  @!P5 LDG.E.64 R24, desc[UR14][R38.64] ;  /* 0x0000000e2618d981 */ /* 0x000f62000c1e1b00 */
[----:B------:R-:W-:Y:S02]  /*1120*/  CS2R R30, SRZ ;  /* 0x00000000001e7805 */ /* 0x000fe4000001ff00 */
[----:B------:R-:W-:-:S04]  /*1130*/  CS2R R12, SRZ ;  /* 0x00000000000c7805 */ /* 0x000fc8000001ff00 */
[----:B------:R0:W5:Y:S04]  /*1140*/  @P1 LDG.E.64 R30, desc[UR14][R22.64] ;  /* 0x0000000e161e1981 */ /* 0x000168000c1e1b00 */
[----:B------:R1:W5:Y:S01]  /*1150*/  @!P4 LDG.E.64 R12, desc[UR14][R18.64] ;  /* 0x0000000e120cc981 */ /* 0x000362000c1e1b00 */
[----:B0-----:R-:W-:Y:S02]  /*1160*/  CS2R R22, SRZ ;  /* 0x0000000000167805 */ /* 0x001fe4000001ff00 */
[----:B-1----:R-:W-:-:S04]  /*1170*/  CS2R R18, SRZ ;  /* 0x0000000000127805 */ /* 0x002fc8000001ff00 */
[----:B------:R0:W5:Y:S04]  /*1180*/  @!P0 LDG.E.64 R22, desc[UR14][R46.64] ;  /* 0x0000000e2e168981 */ /* 0x000168000c1e1b00 */
[----:B------:R0:W5:Y:S01]  /*1190*/  @!P0 LDG.E.64 R18, desc[UR14][R36.64] ;  /* 0x0000000e24128981 */ /* 0x000162000c1e1b00 */
[----:B------:R-:W-:Y:S01]  /*11a0*/  UMOV UR13, 0x3f800000 ;  /* 0x3f800000000d7882 */ /* 0x000fe20000000000 */
[----:B------:R-:W-:Y:S01]  /*11b0*/  BSSY B0, `(.L_x_1646) ;  /* 0x0000020000007945 */ /* 0x000fe20003800000 */
[----:B------:R-:W-:Y:S02]  /*11c0*/  CS2R R56, SRZ ;  /* 0x0000000000387805 */ /* 0x000fe4000001ff00 */
[----:B------:R-:W-:Y:S02]  /*11d0*/  CS2R R54, SRZ ;  /* 0x0000000000367805 */ /* 0x000fe4000001ff00 */
[----:B--2---:R-:W-:-:S13]  /*11e0*/  R2UR UR12, R34 ;  /* 0x00000000220c72ca */ /* 0x004fda00000e0000 */
        /* <DEDUP_REMOVED lines=28> */
.L_x_1647:
[----:B------:R-:W-:Y:S05]  /*13b0*/  BSYNC B0 ;  /* 0x0000000000007941 */ /* 0x000fea0003800000 */
.L_x_1646:
[----:B------:R-:W-:Y:S01]  /*13c0*/  ISETP.NE.AND P5, PT, RZ, UR17, PT ;  /* 0x00000011ff007c0c */ /* 0x000fe2000bfa5270 */
[----:B-----5:R-:W-:Y:S01]  /*13d0*/  FADD.FTZ R30, R30, -UR12 ;  /* 0x8000000c1e1e7e21 */ /* 0x020fe20008010000 */
[----:B------:R-:W-:Y:S01]  /*13e0*/  FADD.FTZ R31, R31, -UR12 ;  /* 0x8000000c1f1f7e21 */ /* 0x000fe20008010000 */
[----:B------:R-:W-:Y:S01]  /*13f0*/  FADD.FTZ R48, R32, -UR12 ;  /* 0x8000000c20307e21 */ /* 0x000fe20008010000 */
[----:B------:R-:W-:Y:S01]  /*1400*/  FADD.FTZ R47, R33, -UR12 ;  /* 0x8000000c212f7e21 */ /* 0x000fe20008010000 */
        /* <DEDUP_REMOVED lines=24> */
.L_x_1648:
[----:B------:R-:W-:Y:S01]  /*1590*/  FMUL.FTZ R31, R33, R57 ;  /* 0x00000039211f7220 */ /* 0x000fe20000410000 */
        /* <DEDUP_REMOVED lines=20> */
[----:B-1----:R-:W-:Y:S01]  /*16e0*/  FADD.FTZ R41, -R37, 1 ;  /* 0x3f80000025297421 */ /* 0x002fe20000010100 */
[----:B------:R-:W-:-:S03]  /*16f0*/  FMUL.FTZ R37, R6, R37 ;  /* 0x0000002506257220 */ /* 0x000fc60000410000 */
[----:B------:R-:W-:-:S04]  /*1700*/  FFMA.FTZ R32, R32, R41, 1 ;  /* 0x3f80000020207423 */ /* 0x000fc80000010029 */
[----:B------:R-:W-:Y:S01]  /*1710*/  FMUL.FTZ R32, R37, R32 ;  /* 0x0000002025207220 */ /* 0x000fe20000410000 */
[----:B------:R-:W-:-:S07]  /*1720*/  FMUL.FTZ R37, R34, R43 ;  /* 0x0000002b22257220 */ /* 0x000fce0000410000 */
.L_x_1649:
[----:B------:R-:W-:Y:S01]  /*1730*/  FFMA.FTZ R39, R49, R0, R30 ;  /* 0x0000000031277223 */ /* 0x000fe2000001001e */
[----:B------:R-:W-:Y:S01]  /*1740*/  FMUL.FTZ R35, R32, R57 ;  /* 0x0000003920237220 */ /* 0x000fe20000410000 */
[----:B------:R-:W-:Y:S01]  /*1750*/  FADD.FTZ R30, R0, R31 ;  /* 0x0000001f001e7221 */ /* 0x000fe20000010000 */
[----:B------:R-:W-:Y:S01]  /*1760*/  FADD.FTZ R46, R28, -UR12 ;  /* 0x8000000c1c2e7e21 */ /* 0x000fe20008010000 */
[----:B------:R-:W-:Y:S01]  /*1770*/  FADD.FTZ R45, R29, -UR12 ;  /* 0x8000000c1d2d7e21 */ /* 0x000fe20008010000 */
        /* <DEDUP_REMOVED lines=26> */
.L_x_1650:
[----:B------:R-:W-:Y:S01]  /*1920*/  FFMA.FTZ R39, R47, R31, R0 ;  /* 0x0000001f2f277223 */ /* 0x000fe20000010000 */
[----:B------:R-:W-:Y:S01]  /*1930*/  FMUL.FTZ R35, R28, R57 ;  /* 0x000000391c237220 */ /* 0x000fe20000410000 */
[----:B------:R-:W-:Y:S01]  /*1940*/  FADD.FTZ R0, R31, R30 ;  /* 0x0000001e1f007221 */ /* 0x000fe20000010000 */
[----:B------:R-:W-:Y:S01]  /*1950*/  FADD.FTZ R44, R26, -UR12 ;  /* 0x8000000c1a2c7e21 */ /* 0x000fe20008010000 */
[----:B------:R-:W-:Y:S01]  /*1960*/  MOV R26, R12 ;  /* 0x0000000c001a7202 */ /* 0x000fe20000000f00 */
[----:B------:R-:W-:Y:S01]  /*1970*/  FFMA.FTZ R30, R46, R35, R39 ;  /* 0x000000232e1e7223 */ /* 0x000fe20000010027 */
[----:B------:R-:W-:Y:S01]  /*1980*/  FADD.FTZ R31, R0, R35 ;  /* 0x00000023001f7221 */ /* 0x000fe20000010000 */
[----:B------:R-:W-:Y:S01]  /*1990*/  FADD.FTZ R0, R27, -UR12 ;  /* 0x8000000c1b007e21 */ /* 0x000fe20008010000 */
[----:B------:R-:W-:Y:S01]  /*19a0*/  MOV R27, R13 ;  /* 0x0000000d001b7202 */ /* 0x000fe20000000f00 */
        /* <DEDUP_REMOVED lines=18> */
[----:B------:R-:W-:Y:S02]  /*1ad0*/  FMUL.FTZ R39, R12, R39 ;  /* 0x000000270c277220 */ /* 0x000fe40000410000 */
[----:B------:R-:W-:Y:S01]  /*1ae0*/  FMUL.FTZ R27, R27, R68 ;  /* 0x000000441b1b7220 */ /* 0x000fe20000410000 */
[----:B------:R-:W-:-:S04]  /*1af0*/  FFMA.FTZ R26, R26, R43, 1 ;  /* 0x3f8000001a1a7423 */ /* 0x000fc8000001002b */
[----:B------:R-:W-:-:S07]  /*1b00*/  FMUL.FTZ R26, R39, R26 ;  /* 0x0000001a271a7220 */ /* 0x000fce0000410000 */
.L_x_1651:
[----:B------:R-:W-:Y:S01]  /*1b10*/  FFMA.FTZ R39, R45, R34, R30 ;  /* 0x000000222d277223 */ /* 0x000fe2000001001e */
[----:B------:R-:W-:Y:S01]  /*1b20*/  FMUL.FTZ R35, R26, R57 ;  /* 0x000000391a237220 */ /* 0x000fe20000410000 */
[----:B------:R-:W-:Y:S01]  /*1b30*/  FADD.FTZ R30, R34, R31 ;  /* 0x0000001f221e7221 */ /* 0x000fe20000010000 */
[----:B------:R-:W-:Y:S01]  /*1b40*/  FMUL.FTZ R34, R27, R54 ;  /* 0x000000361b227220 */ /* 0x000fe20000410000 */
[----:B------:R-:W-:Y:S01]  /*1b50*/  FADD.FTZ R2, R2, -UR12 ;  /* 0x8000000c02027e21 */ /* 0x000fe20008010000 */
[----:B------:R-:W-:Y:S01]  /*1b60*/  FFMA.FTZ R31, R44, R35, R39 ;  /* 0x000000232c1f7223 */ /* 0x000fe20000010027 */
[----:B------:R-:W-:Y:S01]  /*1b70*/  FADD.FTZ R39, R30, R35 ;  /* 0x000000231e277221 */ /* 0x000fe20000010000 */
[----:B------:R-:W-:Y:S01]  /*1b80*/  FADD.FTZ R3, R3, -UR12 ;  /* 0x8000000c03037e21 */ /* 0x000fe20008010000 */
[----:B------:R-:W-:Y:S01]  /*1b90*/  MOV R30, R15 ;  /* 0x0000000f001e7202 */ /* 0x000fe20000000f00 */
[----:B------:R-:W-:Y:S01]  /*1ba0*/  FFMA.FTZ R35, R0, R34, R31 ;  /* 0x0000002200237223 */ /* 0x000fe2000001001f */
[----:B------:R-:W-:Y:S01]  /*1bb0*/  FADD.FTZ R34, R34, R39 ;  /* 0x0000002722227221 */ /* 0x000fe20000010000 */
        /* <DEDUP_REMOVED lines=22> */
.L_x_1652:
[----:B------:R-:W-:Y:S01]  /*1d20*/  FMUL.FTZ R41, R31, R57 ;  /* 0x000000391f297220 */ /* 0x000fe20000410000 */
[----:B------:R-:W-:Y:S01]  /*1d30*/  FADD.FTZ R39, RZ, R33 ;  /* 0x00000021ff277221 */ /* 0x000fe20000010000 */
[----:B------:R-:W-:Y:S01]  /*1d40*/  FFMA.FTZ R43, R50, R33, RZ ;  /* 0x00000021322b7223 */ /* 0x000fe200000100ff */
        /* <DEDUP_REMOVED lines=34> */
.L_x_1653:
[----:B------:R-:W-:Y:S01]  /*1f70*/  FMUL.FTZ R41, R34, R57 ;  /* 0x0000003922297220 */ /* 0x000fe20000410000 */
[----:B------:R-:W-:Y:S01]  /*1f80*/  FFMA.FTZ R36, R47, R37, R38 ;  /* 0x000000252f247223 */ /* 0x000fe20000010026 */
[----:B------:R-:W-:Y:S01]  /*1f90*/  FADD.FTZ R38, R42, R37 ;  /* 0x000000252a267221 */ /* 0x000fe20000010000 */
[----:B------:R-:W-:Y:S01]  /*1fa0*/  FADD.FTZ R68, R22, -UR12 ;  /* 0x8000000c16447e21 */ /* 0x000fe20008010000 */
[----:B------:R-:W-:Y:S01]  /*1fb0*/  FFMA.FTZ R42, R4, R41, R39 ;  /* 0x00000029042a7223 */ /* 0x000fe20000010027 */
[----:B------:R-:W-:Y:S01]  /*1fc0*/  FMUL.FTZ R39, R32, R54 ;  /* 0x0000003620277220 */ /* 0x000fe20000410000 */
[----:B------:R-:W-:Y:S01]  /*1fd0*/  FADD.FTZ R40, R40, R41 ;  /* 0x0000002928287221 */ /* 0x000fe20000010000 */
[----:B------:R-:W-:Y:S01]  /*1fe0*/  FADD.FTZ R69, R23, -UR12 ;  /* 0x8000000c17457e21 */ /* 0x000fe20008010000 */
[----:B------:R-:W-:Y:S01]  /*1ff0*/  MOV R22, R18 ;  /* 0x0000001200167202 */ /* 0x000fe20000000f00 */
        /* <DEDUP_REMOVED lines=24> */
.L_x_1654:
[----:B------:R-:W-:Y:S01]  /*2180*/  FMUL.FTZ R40, R22, R57 ;  /* 0x0000003916287220 */ /* 0x000fe20000410000 */
[----:B------:R-:W-:Y:S01]  /*2190*/  FADD.FTZ R25, R25, -UR12 ;  /* 0x8000000c19197e21 */ /* 0x000fe20008010000 */
[----:B------:R-:W-:Y:S02]  /*21a0*/  FADD.FTZ R24, R24, -UR12 ;  /* 0x8000000c18187e21 */ /* 0x000fe40008010000 */
[----:B------:R-:W-:Y:S01]  /*21b0*/  FFMA.FTZ R42, R68, R40, R23 ;  /* 0x00000028442a7223 */ /* 0x000fe20000010017 */
[----:B------:R-:W-:Y:S01]  /*21c0*/  FADD.FTZ R40, R39, R40 ;  /* 0x0000002827287221 */ /* 0x000fe20000010000 */
[----:B------:R-:W-:Y:S01]  /*21d0*/  FMUL.FTZ R39, R37, R54 ;  /* 0x0000003625277220 */ /* 0x000fe20000410000 */
[----:B------:R-:W-:Y:S01]  /*21e0*/  FMUL.FTZ R71, R25, UR13 ;  /* 0x0000000d19477c20 */ /* 0x000fe20008410000 */
[----:B------:R-:W-:Y:S01]  /*21f0*/  FMUL.FTZ R70, R24, UR13 ;  /* 0x0000000d18467c20 */ /* 0x000fe20008410000 */
[----:B------:R-:W-:Y:S01]  /*2200*/  MOV R25, R20 ;  /* 0x0000001400197202 */ /* 0x000fe20000000f00 */
[----:B------:R-:W-:Y:S01]  /*2210*/  FFMA.FTZ R23, R69, R39, R42 ;  /* 0x0000002745177223 */ /* 0x000fe2000001002a */
[----:B------:R-:W-:Y:S01]  /*2220*/  FADD.FTZ R39, R39, R40 ;  /* 0x0000002827277221 */ /* 0x000fe20000010000 */
        /* <DEDUP_REMOVED lines=20> */
.L_x_1655:
[----:B------:R-:W-:Y:S01]  /*2370*/  FMUL.FTZ R24, R25, R57 ;  /* 0x0000003919187220 */ /* 0x000fe20000410000 */
[----:B------:R-:W-:Y:S01]  /*2380*/  ISETP.GT.AND P0, PT, R52, 0x1e, PT ;  /* 0x0000001e3400780c */ /* 0x000fe20003f04270 */
[----:B------:R-:W-:Y:S01]  /*2390*/  FADD.FTZ R35, R35, R28 ;  /* 0x0000001c23237221 */ /* 0x000fe20000010000 */
[----:B------:R-:W-:Y:S01]  /*23a0*/  FFMA.FTZ R33, R46, R28, R33 ;  /* 0x0000001c2e217223 */ /* 0x000fe20000010021 */
[----:B------:R-:W-:Y:S01]  /*23b0*/  FFMA.FTZ R42, R70, R24, R23 ;  /* 0x00000018462a7223 */ /* 0x000fe20000010017 */
[----:B------:R-:W-:Y:S01]  /*23c0*/  FMUL.FTZ R23, R40, R54 ;  /* 0x0000003628177220 */ /* 0x000fe20000410000 */
[----:B------:R-:W-:Y:S01]  /*23d0*/  FADD.FTZ R24, R39, R24 ;  /* 0x0000001827187221 */ /* 0x000fe20000010000 */
[----:B------:R-:W-:Y:S01]  /*23e0*/  FADD.FTZ R28, R35, R26 ;  /* 0x0000001a231c7221 */ /* 0x000fe20000010000 */
[----:B------:R-:W-:Y:S01]  /*23f0*/  FFMA.FTZ R35, R44, R26, R33 ;  /* 0x0000001a2c237223 */ /* 0x000fe20000010021 */
[----:B------:R-:W-:Y:S01]  /*2400*/  FFMA.FTZ R39, R71, R23, R42 ;  /* 0x0000001747277223 */ /* 0x000fe2000001002a */
[----:B------:R-:W-:Y:S01]  /*2410*/  FADD.FTZ R23, R23, R24 ;  /* 0x0000001817177221 */ /* 0x000fe20000010000 */
[----:B------:R-:W0:Y:S01]  /*2420*/  S2UR UR18, SR_CgaCtaId ;  /* 0x00000000001279c3 */ /* 0x000e220000008800 */
[----:B------:R-:W-:Y:S01]  /*2430*/  FADD.FTZ R38, R38, R29 ;  /* 0x0000001d26267221 */ /* 0x000fe20000010000 */
[----:B------:R-:W-:Y:S01]  /*2440*/  FFMA.FTZ R29, R45, R29, R36 ;  /* 0x0000001d2d1d7223 */ /* 0x000fe20000010024 */
[----:B------:R-:W1:Y:S01]  /*2450*/  SHFL.DOWN PT, R24, R39, 0x1, 0x1f ;  /* 0x08201f0027187f89 */ /* 0x000e6200000e0000 */
[----:B------:R-:W-:Y:S01]  /*2460*/  FFMA.FTZ R35, R2, R31, R35 ;  /* 0x0000001f02237223 */ /* 0x000fe20000010023 */
[----:B------:R-:W-:Y:S01]  /*2470*/  FADD.FTZ R33, R38, R27 ;  /* 0x0000001b26217221 */ /* 0x000fe20000010000 */
[----:B------:R-:W-:Y:S01]  /*2480*/  FFMA.FTZ R36, R0, R27, R29 ;  /* 0x0000001b00247223 */ /* 0x000fe2000001001d */
[----:B------:R-:W2:Y:S01]  /*2490*/  SHFL.DOWN PT, R42, R23, 0x1, 0x1f ;  /* 0x08201f00172a7f89 */ /* 0x000ea200000e0000 */
[----:B------:R-:W-:Y:S01]  /*24a0*/  FADD.FTZ R27, R28, R31 ;  /* 0x0000001f1c1b7221 */ /* 0x000fe20000010000 */
[----:B------:R-:W-:Y:S01]  /*24b0*/  FADD.FTZ R33, R33, R30 ;  /* 0x0000001e21217221 */ /* 0x000fe20000010000 */
[----:B------:R-:W-:Y:S01]  /*24c0*/  FFMA.FTZ R36, R3, R30, R36 ;  /* 0x0000001e03247223 */ /* 0x000fe20000010024 */
[----:B------:R-:W-:Y:S01]  /*24d0*/  UMOV UR12, 0x400 ;  /* 0x00000400000c7882 */ /* 0x000fe20000000000 */
[----:B------:R-:W-:Y:S01]  /*24e0*/  FADD.FTZ R27, R27, R34 ;  /* 0x000000221b1b7221 */ /* 0x000fe20000010000 */
[----:B------:R-:W-:Y:S01]  /*24f0*/  UIADD3 UR11, UR12, 0xd0, URZ ;  /* 0x000000d00c0b7890 */ /* 0x000fe2000fffe03f */
[----:B------:R-:W-:Y:S01]  /*2500*/  FFMA.FTZ R35, R4, R34, R35 ;  /* 0x0000002204237223 */ /* 0x000fe20000010023 */
[----:B------:R-:W-:Y:S01]  /*2510*/  FADD.FTZ R28, R33, R32 ;  /* 0x00000020211c7221 */ /* 0x000fe20000010000 */
[----:B------:R-:W-:Y:S01]  /*2520*/  FFMA.FTZ R36, R5, R32, R36 ;  /* 0x0000002005247223 */ /* 0x000fe20000010024 */
[----:B------:R-:W-:Y:S01]  /*2530*/  FADD.FTZ R30, R27, R22 ;  /* 0x000000161b1e7221 */ /* 0x000fe20000010000 */
[----:B------:R-:W-:Y:S01]  /*2540*/  FFMA.FTZ R35, R68, R22, R35 ;  /* 0x0000001644237223 */ /* 0x000fe20000010023 */
[----:B------:R-:W-:Y:S01]  /*2550*/  ISETP.NE.AND P2, PT, R66, RZ, PT ;  /* 0x000000ff4200720c */ /* 0x000fe20003f45270 */
[----:B------:R-:W-:Y:S01]  /*2560*/  FADD.FTZ R27, R28, R37 ;  /* 0x000000251c1b7221 */ /* 0x000fe20000010000 */
[----:B------:R-:W-:Y:S01]  /*2570*/  FFMA.FTZ R36, R69, R37, R36 ;  /* 0x0000002545247223 */ /* 0x000fe20000010024 */
[----:B------:R-:W-:Y:S01]  /*2580*/  BSSY B0, `(.L_x_1656) ;  /* 0x0000057000007945 */ /* 0x000fe20003800000 */
[----:B------:R-:W-:Y:S01]  /*2590*/  ISETP.GT.U32.AND P3, PT, R66, 0x14, PT ;  /* 0x000000144200780c */ /* 0x000fe20003f64070 */
[----:B0-----:R-:W-:Y:S01]  /*25a0*/  ULEA UR11, UR18, UR11, 0x18 ;  /* 0x0000000b120b7291 */ /* 0x001fe2000f8ec03f */
[----:B------:R-:W-:Y:S01]  /*25b0*/  FADD.FTZ R27, R27, R40 ;  /* 0x000000281b1b7221 */ /* 0x000fe20000010000 */
[----:B-1----:R-:W-:-:S04]  /*25c0*/  @!P0 FADD.FTZ R39, R39, R24 ;  /* 0x0000001827278221 */ /* 0x002fc80000010000 */
        /* <DEDUP_REMOVED lines=12> */
[----:B------:R-:W-:-:S03]  /*2690*/  ISETP.GT.AND P0, PT, R52, 0x17, PT ;  /* 0x000000173400780c */ /* 0x000fc60003f04270 */
[----:B------:R-:W0:Y:S04]  /*26a0*/  SHFL.DOWN PT, R42, R39, 0x8, 0x1f ;  /* 0x09001f00272a7f89 */ /* 0x000e2800000e0000 */
[----:B------:R-:W1:Y:S06]  /*26b0*/  SHFL.DOWN PT, R24, R23, 0x8, 0x1f ;  /* 0x09001f0017187f89 */ /* 0x000e6c00000e0000 */
[----:B0-----:R-:W-:Y:S01]  /*26c0*/  @!P0 FADD.FTZ R39, R39, R42 ;  /* 0x0000002a27278221 */ /* 0x001fe20000010000 */
[----:B-1----:R-:W-:Y:S01]  /*26d0*/  @!P0 FADD.FTZ R23, R23, R24 ;  /* 0x0000001817178221 */ /* 0x002fe20000010000 */
[----:B------:R-:W-:-:S03]  /*26e0*/  ISETP.GT.AND P0, PT, R52, 0xf, PT ;  /* 0x0000000f3400780c */ /* 0x000fc60003f04270 */
[----:B------:R-:W0:Y:S04]  /*26f0*/  SHFL.DOWN PT, R24, R39, 0x10, 0x1f ;  /* 0x0a001f0027187f89 */ /* 0x000e2800000e0000 */
[----:B------:R-:W1:Y:S06]  /*2700*/  SHFL.DOWN PT, R26, R23, 0x10, 0x1f ;  /* 0x0a001f00171a7f89 */ /* 0x000e6c00000e0000 */
[----:B0-----:R-:W-:Y:S01]  /*2710*/  @!P0 FADD.FTZ R39, R39, R24 ;  /* 0x0000001827278221 */ /* 0x001fe20000010000 */
[----:B------:R-:W-:Y:S01]  /*2720*/  FFMA.FTZ R24, R70, R25, R35 ;  /* 0x0000001946187223 */ /* 0x000fe20000010023 */
[----:B-1----:R-:W-:Y:S01]  /*2730*/  @!P0 FADD.FTZ R23, R23, R26 ;  /* 0x0000001a17178221 */ /* 0x002fe20000010000 */
[----:B------:R-:W-:Y:S01]  /*2740*/  ISETP.NE.AND P0, PT, R52, RZ, PT ;  /* 0x000000ff3400720c */ /* 0x000fe20003f05270 */
[----:B------:R-:W-:Y:S01]  /*2750*/  FADD.FTZ R26, R30, R25 ;  /* 0x000000191e1a7221 */ /* 0x000fe20000010000 */
[----:B------:R-:W-:Y:S01]  /*2760*/  FFMA.FTZ R25, R71, R40, R36 ;  /* 0x0000002847197223 */ /* 0x000fe20000010024 */
[----:B------:R-:W-:-:S04]  /*2770*/  MOV R22, R39 ;  /* 0x0000002700167202 */ /* 0x000fc80000000f00 */
[----:B------:R0:W-:Y:S06]  /*2780*/  STS.128 [R72], R24 ;  /* 0x0000001848007388 */ /* 0x0001ec0000000c00 */
        /* <DEDUP_REMOVED lines=10> */
[----:B------:R-:W-:Y:S01]  /*2830*/  FADD.FTZ R22, R22, R31 ;  /* 0x0000001f16167221 */ /* 0x000fe20000010000 */
[----:B------:R-:W0:Y:S02]  /*2840*/  LDS.128 R40, [UR11+0x50] ;  /* 0x0000500bff287984 */ /* 0x000e240008000c00 */
[----:B--2---:R-:W-:Y:S01]  /*2850*/  FADD.FTZ R23, R23, R36 ;  /* 0x0000002417177221 */ /* 0x004fe20000010000 */
[----:B------:R-:W-:Y:S01]  /*2860*/  FADD.FTZ R22, R22, R37 ;  /* 0x0000002516167221 */ /* 0x000fe20000010000 */
[----:B------:R-:W1:Y:S02]  /*2870*/  LDS.128 R28, [UR11+0x60] ;  /* 0x0000600bff1c7984 */ /* 0x000e640008000c00 */
[----:B------:R-:W-:Y:S01]  /*2880*/  FADD.FTZ R23, R23, R38 ;  /* 0x0000002617177221 */ /* 0x000fe20000010000 */
[----:B------:R-:W-:Y:S02]  /*2890*/  FADD.FTZ R22, R22, R39 ;  /* 0x0000002716167221 */ /* 0x000fe40000010000 */
[----:B------:R-:W-:Y:S01]  /*28a0*/  LDS.128 R36, [UR11+0x80] ;  /* 0x0000800bff247984 */ /* 0x000fe20008000c00 */
        /* <DEDUP_REMOVED lines=35> */
[----:B------:R-:W-:-:S07]  /*2ae0*/  FADD.FTZ R23, R28, R43 ;  /* 0x0000002b1c177221 */ /* 0x000fce0000010000 */
.L_x_1657:
[----:B------:R-:W-:Y:S05]  /*2af0*/  BSYNC B0 ;  /* 0x0000000000007941 */ /* 0x000fea0003800000 */
.L_x_1656:
        /* <DEDUP_REMOVED lines=158> */
.L_x_1659:
[----:B------:R-:W-:Y:S05]  /*34e0*/  BSYNC B0 ;  /* 0x0000000000007941 */ /* 0x000fea0003800000 */
.L_x_1658:
        /* <DEDUP_REMOVED lines=20> */
.L_x_1661:
[----:B------:R-:W-:Y:S05]  /*3630*/  BSYNC B0 ;  /* 0x0000000000007941 */ /* 0x000fea0003800000 */
.L_x_1660:
        /* <DEDUP_REMOVED lines=34> */
.L_x_1664:
[----:B------:R-:W2:Y:S04]  /*3860*/  LDG.E.STRONG.GPU R26, desc[UR14][R24.64] ;  /* 0x0000000e181a7981 */ /* 0x000ea8000c1ef900 */
[----:B--2---:R-:W-:Y:S01]  /*3870*/  CCTL.IVALL ;  /* 0x00000000ff00798f */ /* 0x004fe20002000000 */
[----:B------:R-:W-:Y:S05]  /*3880*/  YIELD ;  /* 0x0000000000007946 */ /* 0x000fea0003800000 */
[----:B------:R-:W-:-:S13]  /*3890*/  ISETP.NE.AND P0, PT, R26, R29, PT ;  /* 0x0000001d1a00720c */ /* 0x000fda0003f05270 */
[----:B------:R-:W-:Y:S05]  /*38a0*/  @P0 BRA `(.L_x_1664) ;  /* 0xfffffffc00ec0947 */ /* 0x000fea000383ffff */
.L_x_1663:
        /* <DEDUP_REMOVED lines=17> */
.L_x_1668:
        /* <DEDUP_REMOVED lines=115> */
.L_x_1667:
        /* <DEDUP_REMOVED lines=61> */
.L_x_1669:
[----:B------:R-:W-:-:S13]  /*44c0*/  ISETP.NE.OR P0, PT, R35, RZ, P0 ;  /* 0x000000ff2300720c */ /* 0x000fda0000705670 */
[----:B------:R-:W-:Y:S05]  /*44d0*/  @!P0 BRA `(.L_x_1665) ;  /* 0x00000000007c8947 */ /* 0x000fea0003800000 */
.L_x_1666:
        /* <DEDUP_REMOVED lines=31> */
.L_x_1665:
        /* <DEDUP_REMOVED lines=11> */
.L_x_1671:
[----:B------:R-:W-:Y:S05]  /*4780*/  BSYNC B0 ;  /* 0x0000000000007941 */ /* 0x000fea0003800000 */
.L_x_1670:
        /* <DEDUP_REMOVED lines=16> */
.L_x_1662:
[----:B------:R-:W1:Y:S01]  /*4890*/  S2UR UR12, SR_CgaCtaId ;  /* 0x00000000000c79c3 */ /* 0x000e620000008800 */
[----:B------:R-:W-:Y:S01]  /*48a0*/  UMOV UR11, 0x400 ;  /* 0x00000400000b7882 */ /* 0x000fe20000000000 */
[----:B------:R-:W-:Y:S01]  /*48b0*/  ULDC.64 UR20, c[0x0][0x290] ;  /* 0x0000a40000147ab9 */ /* 0x000fe20000000a00 */
[----:B--2---:R-:W-:Y:S02]  /*48c0*/  SHF.R.S32.HI R31, RZ, 0x1f, R64 ;  /* 0x0000001fff1f7819 */ /* 0x004fe40000011440 */
[----:B------:R-:W-:Y:S02]  /*48d0*/  SHF.R.S32.HI R30, RZ, 0x1f, R63 ;  /* 0x0000001fff1e7819 */ /* 0x000fe4000001143f */
[----:B------:R-:W-:Y:S02]  /*48e0*/  ISETP.GE.U32.AND P0, PT, R64, UR20, PT ;  /* 0x0000001440007c0c */ /* 0x000fe4000bf06070 */
[----:B0-----:R-:W-:Y:S02]  /*48f0*/  SHF.R.S32.HI R27, RZ, 0x1f, R62 ;  /* 0x0000001fff1b7819 */ /* 0x001fe4000001143e */
        /* <DEDUP_REMOVED lines=32> */
.L_x_1672:
        /* <DEDUP_REMOVED lines=19> */
.L_x_1674:
[----:B------:R-:W-:Y:S05]  /*4c30*/  BSYNC B0 ;  /* 0x0000000000007941 */ /* 0x000fea0003800000 */
.L_x_1673:
        /* <DEDUP_REMOVED lines=19> */
.L_x_1675:
        /* <DEDUP_REMOVED lines=19> */
.L_x_1677:
[----:B------:R-:W-:Y:S05]  /*4ea0*/  BSYNC B0 ;  /* 0x0000000000007941 */ /* 0x000fea0003800000 */
.L_x_1676:
        /* <DEDUP_REMOVED lines=19> */
.L_x_1678:
        /* <DEDUP_REMOVED lines=19> */
.L_x_1680:
[----:B------:R-:W-:Y:S05]  /*5110*/  BSYNC B0 ;  /* 0x0000000000007941 */ /* 0x000fea0003800000 */
.L_x_1679:
[----:B0-----:R-:W-:Y:S02]  /*5120*/  SHF.R.S32.HI R24, RZ, 0x1f, R60 ;  /* 0x0000001fff187819 */ /* 0x001fe4000001143c */
[----:B-1----:R-:W-:Y:S02]  /*5130*/  SHF.R.S32.HI R23, RZ, 0x1f, R59 ;  /* 0x0000001fff177819 */ /* 0x002fe4000001143b */
        /* <DEDUP_REMOVED lines=19> */
[----:B--2---:R-:W-:Y:S01]  /*5270*/  FMUL.FTZ R8, R6, -1.4426950216293334961 ;  /* 0xbfb8aa3b06087820 */ /* 0x004fe20000410000 */
        /* <DEDUP_REMOVED lines=15> */
.L_x_1681:
[----:B------:R-:W-:Y:S04]  /*5370*/  BSSY B0, `(.L_x_1682) ;  /* 0x0000013000007945 */ /* 0x000fe80003800000 */
[----:B------:R-:W-:Y:S05]  /*5380*/  @P6 BRA `(.L_x_1683) ;  /* 0x0000000000446947 */ /* 0x000fea0003800000 */
[----:B------:R-:W-:Y:S01]  /*5390*/  ULDC.64 UR18, c[0x0][0x288] ;  /* 0x0000a20000127ab9 */ /* 0x000fe20000000a00 */
[----:B------:R-:W-:Y:S01]  /*53a0*/  MOV R6, R74 ;  /* 0x0000004a00067202 */ /* 0x000fe20000000f00 */
[----:B------:R-:W-:Y:S01]  /*53b0*/  IMAD R27, R27, UR18, RZ ;  /* 0x000000121b1b7c24 */ /* 0x000fe2000f8e02ff */
[----:B------:R-:W-:Y:S01]  /*53c0*/  MOV R7, R77 ;  /* 0x0000004d00077202 */ /* 0x000fe20000000f00 */
[-CC-:B------:R-:W-:Y:S01]  /*53d0*/  FFMA.FTZ R44, R44, R29.reuse, R28.reuse ;  /* 0x0000001d2c2c7223 */ /* 0x180fe2000001001c */
[----:B--2---:R-:W-:Y:S01]  /*53e0*/  FFMA.FTZ R9, R0, R29, R28 ;  /* 0x0000001d00097223 */ /* 0x004fe2000001001c */
        /* <DEDUP_REMOVED lines=11> */
.L_x_1683:
[----:B------:R-:W-:Y:S05]  /*54a0*/  BSYNC B0 ;  /* 0x0000000000007941 */ /* 0x000fea0003800000 */
.L_x_1682:
[----:B------:R-:W-:Y:S05]  /*54b0*/  @!P5 BRA `(.L_x_1684) ;  /* 0x000000000048d947 */ /* 0x000fea0003800000 */
[----:B------:R-:W-:Y:S01]  /*54c0*/  FFMA.FTZ R0, R2, R57, R55 ;  /* 0x0000003902007223 */ /* 0x000fe20000010037 */
[----:B------:R-:W-:-:S03]  /*54d0*/  FFMA.FTZ R6, R3, R54, R56 ;  /* 0x0000003603067223 */ /* 0x000fc60000010038 */
[----:B------:R-:W-:Y:S01]  /*54e0*/  FMUL.FTZ R7, R0, -1.4426950216293334961 ;  /* 0xbfb8aa3b00077820 */ /* 0x000fe20000410000 */
[----:B0-2---:R-:W-:-:S05]  /*54f0*/  FMUL.FTZ R10, R6, -1.4426950216293334961 ;  /* 0xbfb8aa3b060a7820 */ /* 0x005fca0000410000 */
        /* <DEDUP_REMOVED lines=14> */
.L_x_1684:
        /* <DEDUP_REMOVED lines=8> */
[C---:B0-2---:R-:W-:Y:S02]  /*5660*/  IMAD R9, R61.reuse, UR19, R26 ;  /* 0x000000133d097c24 */ /* 0x045fe4000f8e021a */
        /* <DEDUP_REMOVED lines=10> */
.L_x_1686:
[----:B------:R-:W-:Y:S05]  /*5710*/  BSYNC B0 ;  /* 0x0000000000007941 */ /* 0x000fea0003800000 */
.L_x_1685:
        /* <DEDUP_REMOVED lines=19> */
.L_x_1687:
        /* <DEDUP_REMOVED lines=19> */
.L_x_1689:
[----:B------:R-:W-:Y:S05]  /*5980*/  BSYNC B0 ;  /* 0x0000000000007941 */ /* 0x000fea0003800000 */
.L_x_1688:
[----:B------:R-:W-:Y:S05]  /*5990*/  @!P5 BRA `(.L_x_1690) ;  /* 0x000000000048d947 */ /* 0x000fea0003800000 */
[----:B------:R-:W-:Y:S01]  /*59a0*/  FFMA.FTZ R0, R68, R57, R55 ;  /* 0x0000003944007223 */ /* 0x000fe20000010037 */
[----:B-1----:R-:W-:-:S03]  /*59b0*/  FFMA.FTZ R2, R69, R54, R56 ;  /* 0x0000003645027223 */ /* 0x002fc60000010038 */
[----:B------:R-:W-:Y:S01]  /*59c0*/  FMUL.FTZ R3, R0, -1.4426950216293334961 ;  /* 0xbfb8aa3b00037820 */ /* 0x000fe20000410000 */
[----:B------:R-:W-:-:S05]  /*59d0*/  FMUL.FTZ R6, R2, -1.4426950216293334961 ;  /* 0xbfb8aa3b02067820 */ /* 0x000fca0000410000 */
[----:B------:R-:W3:Y:S08]  /*59e0*/  MUFU.EX2 R3, R3 ;  /* 0x0000000300037308 */ /* 0x000ef00000000800 */
[----:B------:R-:W1:Y:S01]  /*59f0*/  MUFU.EX2 R6, R6 ;  /* 0x0000000600067308 */ /* 0x000e620000000800 */
[----:B---3--:R-:W-:-:S07]  /*5a00*/  FADD.FTZ R4, R3, 1 ;  /* 0x3f80000003047421 */ /* 0x008fce0000010000 */
[----:B------:R-:W3:Y:S01]  /*5a10*/  MUFU.RCP R5, R4 ;  /* 0x0000000400057308 */ /* 0x000ee20000001000 */
[----:B-1----:R-:W-:-:S07]  /*5a20*/  FADD.FTZ R7, R6, 1 ;  /* 0x3f80000006077421 */ /* 0x002fce0000010000 */
[----:B0-2---:R-:W0:Y:S01]  /*5a30*/  MUFU.RCP R8, R7 ;  /* 0x0000000700087308 */ /* 0x005e220000001000 */
[----:B---3--:R-:W-:Y:S01]  /*5a40*/  FADD.FTZ R9, -R5, 1 ;  /* 0x3f80000005097421 */ /* 0x008fe20000010100 */
[----:B------:R-:W-:-:S03]  /*5a50*/  FMUL.FTZ R18, R18, R5 ;  /* 0x0000000512127220 */ /* 0x000fc60000410000 */
[----:B------:R-:W-:Y:S01]  /*5a60*/  FFMA.FTZ R9, R0, R9, 1 ;  /* 0x3f80000000097423 */ /* 0x000fe20000010009 */
[----:B0-----:R-:W-:Y:S01]  /*5a70*/  FADD.FTZ R11, -R8, 1 ;  /* 0x3f800000080b7421 */ /* 0x001fe20000010100 */
[----:B------:R-:W-:Y:S02]  /*5a80*/  FMUL.FTZ R19, R19, R8 ;  /* 0x0000000813137220 */ /* 0x000fe40000410000 */
[----:B------:R-:W-:Y:S01]  /*5a90*/  FMUL.FTZ R18, R18, R9 ;  /* 0x0000000912127220 */ /* 0x000fe20000410000 */
[----:B------:R-:W-:-:S04]  /*5aa0*/  FFMA.FTZ R2, R2, R11, 1 ;  /* 0x3f80000002027423 */ /* 0x000fc8000001000b */
[----:B------:R-:W-:-:S07]  /*5ab0*/  FMUL.FTZ R19, R19, R2 ;  /* 0x0000000213137220 */ /* 0x000fce0000410000 */
.L_x_1690:
        /* <DEDUP_REMOVED lines=8> */
[----:B---3--:R-:W-:-:S04]  /*5b40*/  IMAD.WIDE.U32 R4, R59, UR18, R2 ;  /* 0x000000123b047c25 */ /* 0x008fc8000f8e0002 */
        /* <DEDUP_REMOVED lines=10> */
.L_x_1692:
[----:B------:R-:W-:Y:S05]  /*5bf0*/  BSYNC B0 ;  /* 0x0000000000007941 */ /* 0x000fea0003800000 */
.L_x_1691:
[----:B------:R-:W-:Y:S05]  /*5c00*/  @!P5 BRA `(.L_x_1693) ;  /* 0x000000000048d947 */ /* 0x000fea0003800000 */
[----:B------:R-:W-:Y:S01]  /*5c10*/  FFMA.FTZ R55, R70, R57, R55 ;  /* 0x0000003946377223 */ /* 0x000fe20000010037 */
[----:B------:R-:W-:-:S03]  /*5c20*/  FFMA.FTZ R56, R71, R54, R56 ;  /* 0x0000003647387223 */ /* 0x000fc60000010038 */
[----:B------:R-:W-:Y:S01]  /*5c30*/  FMUL.FTZ R0, R55, -1.4426950216293334961 ;  /* 0xbfb8aa3b37007820 */ /* 0x000fe20000410000 */
[----:B---3--:R-:W-:-:S05]  /*5c40*/  FMUL.FTZ R4, R56, -1.4426950216293334961 ;  /* 0xbfb8aa3b38047820 */ /* 0x008fca0000410000 */
[----:B------:R-:W1:Y:S08]  /*5c50*/  MUFU.EX2 R0, R0 ;  /* 0x0000000000007308 */ /* 0x000e700000000800 */
[----:B------:R-:W3:Y:S01]  /*5c60*/  MUFU.EX2 R4, R4 ;  /* 0x0000000400047308 */ /* 0x000ee20000000800 */
[----:B-1--4-:R-:W-:-:S07]  /*5c70*/  FADD.FTZ R2, R0, 1 ;  /* 0x3f80000000027421 */ /* 0x012fce0000010000 */
[----:B------:R-:W0:Y:S01]  /*5c80*/  MUFU.RCP R3, R2 ;  /* 0x0000000200037308 */ /* 0x000e220000001000 */
[----:B---3--:R-:W-:-:S07]  /*5c90*/  FADD.FTZ R5, R4, 1 ;  /* 0x3f80000004057421 */ /* 0x008fce0000010000 */
[----:B------:R-:W1:Y:S01]  /*5ca0*/  MUFU.RCP R6, R5 ;  /* 0x0000000500067308 */ /* 0x000e620000001000 */
[----:B0-2---:R-:W-:Y:S01]  /*5cb0*/  FADD.FTZ R8, -R3, 1 ;  /* 0x3f80000003087421 */ /* 0x005fe20000010100 */
[----:B------:R-:W-:-:S03]  /*5cc0*/  FMUL.FTZ R20, R20, R3 ;  /* 0x0000000314147220 */ /* 0x000fc60000410000 */
[----:B------:R-:W-:Y:S01]  /*5cd0*/  FFMA.FTZ R55, R55, R8, 1 ;  /* 0x3f80000037377423 */ /* 0x000fe20000010008 */
[----:B-1----:R-:W-:Y:S01]  /*5ce0*/  FADD.FTZ R7, -R6, 1 ;  /* 0x3f80000006077421 */ /* 0x002fe20000010100 */
[----:B------:R-:W-:Y:S02]  /*5cf0*/  FMUL.FTZ R21, R21, R6 ;  /* 0x0000000615157220 */ /* 0x000fe40000410000 */
[----:B------:R-:W-:Y:S01]  /*5d00*/  FMUL.FTZ R20, R20, R55 ;  /* 0x0000003714147220 */ /* 0x000fe20000410000 */
[----:B------:R-:W-:-:S04]  /*5d10*/  FFMA.FTZ R56, R56, R7, 1 ;  /* 0x3f80000038387423 */ /* 0x000fc80000010007 */
[----:B------:R-:W-:-:S07]  /*5d20*/  FMUL.FTZ R21, R21, R56 ;  /* 0x0000003815157220 */ /* 0x000fce0000410000 */
.L_x_1693:
[----:B------:R-:W-:Y:S04]  /*5d30*/  BSSY B0, `(.L_x_1694) ;  /* 0x0000012000007945 */ /* 0x000fe80003800000 */
[----:B------:R-:W-:Y:S05]  /*5d40*/  @P4 BRA `(.L_x_1695) ;  /* 0x0000000000404947 */ /* 0x000fea0003800000 */
[----:B------:R-:W-:Y:S01]  /*5d50*/  ULDC.64 UR18, c[0x0][0x288] ;  /* 0x0000a20000127ab9 */ /* 0x000fe20000000a00 */
[----:B------:R-:W-:Y:S01]  /*5d60*/  MOV R75, R77 ;  /* 0x0000004d004b7202 */ /* 0x000fe20000000f00 */
[----:B-1--4-:R-:W-:Y:S02]  /*5d70*/  IMAD R3, R22, UR18, RZ ;  /* 0x0000001216037c24 */ /* 0x012fe4000f8e02ff */
        /* <DEDUP_REMOVED lines=13> */
.L_x_1695:
[----:B------:R-:W-:Y:S05]  /*5e50*/  BSYNC B0 ;  /* 0x0000000000007941 */ /* 0x000fea0003800000 */
.L_x_1694:
[----:B------:R-:W-:Y:S01]  /*5e60*/  ULDC UR11, c[0x0][0x10] ;  /* 0x00000400000b7ab9 */ /* 0x000fe20000000800 */
[----:B------:R-:W-:Y:S02]  /*5e70*/  UIADD3 UR4, UR4, 0x1, URZ ;  /* 0x0000000104047890 */ /* 0x000fe4000fffe03f */
[----:B------:R-:W-:-:S04]  /*5e80*/  UIADD3 UR6, UR11, UR6, URZ ;  /* 0x000000060b067290 */ /* 0x000fc8000fffe03f */
[----:B------:R-:W-:-:S06]  /*5e90*/  UISETP.GE.AND UP0, UPT, UR6, UR5, UPT ;  /* 0x000000050600728c */ /* 0x000fcc000bf06270 */
[----:B------:R-:W-:-:S13]  /*5ea0*/  PLOP3.LUT P0, PT, PT, PT, UP0, 0x80, 0x0 ;  /* 0x000000000000781c */ /* 0x000fda0003f0f008 */
[----:B------:R-:W-:Y:S05]  /*5eb0*/  @!P0 BRA `(.L_x_1696) ;  /* 0xffffffa4002c8947 */ /* 0x000fea000383ffff */
.L_x_1645:
[----:B---3--:R-:W3:Y:S01]  /*5ec0*/  LDC R4, c[0x0][0xc] ;  /* 0x00000300ff047b82 */ /* 0x008ee20000000800 */
[----:B------:R-:W-:Y:S01]  /*5ed0*/  ISETP.NE.AND P1, PT, R66, RZ, PT ;  /* 0x000000ff4200720c */ /* 0x000fe20003f25270 */
[----:B------:R-:W-:Y:S06]  /*5ee0*/  BSSY B0, `(.L_x_1697) ;  /* 0x0000011000007945 */ /* 0x000fec0003800000 */
[----:B------:R-:W5:Y:S08]  /*5ef0*/  LDC R7, c[0x0][0x10] ;  /* 0x00000400ff077b82 */ /* 0x000f700000000800 */
[----:B-1--4-:R-:W1:Y:S01]  /*5f00*/  LDC.64 R2, c[0x0][0x258] ;  /* 0x00009600ff027b82 */ /* 0x012e620000000a00 */
[----:B---3--:R-:W-:-:S02]  /*5f10*/  ISETP.NE.AND P0, PT, R4, 0x1, PT ;  /* 0x000000010400780c */ /* 0x008fc40003f05270 */
[----:B-----5:R-:W-:-:S04]  /*5f20*/  SHF.L.U32 R0, R7, 0x1, RZ ;  /* 0x0000000107007819 */ /* 0x020fc800000006ff */
[----:B------:R-:W-:-:S05]  /*5f30*/  SEL R5, R0, RZ, P0 ;  /* 0x000000ff00057207 */ /* 0x000fca0000000000 */
[----:B-1----:R-:W-:Y:S01]  /*5f40*/  IMAD.WIDE.U32 R2, R5, 0x4, R2 ;  /* 0x0000000405027825 */ /* 0x002fe200078e0002 */
[----:B------:R-:W-:Y:S06]  /*5f50*/  @P1 BRA `(.L_x_1698) ;  /* 0x0000000000241947 */ /* 0x000fec0003800000 */
[----:B------:R-:W1:Y:S01]  /*5f60*/  S2R R0, SR_LANEID ;  /* 0x0000000000007919 */ /* 0x000e620000000000 */
[----:B------:R-:W-:Y:S02]  /*5f70*/  VOTEU.ANY UR4, UPT, PT ;  /* 0x0000000000047886 */ /* 0x000fe400038e0100 */
[----:B------:R-:W-:Y:S02]  /*5f80*/  UFLO.U32 UR5, UR4 ;  /* 0x00000004000572bd */ /* 0x000fe400080e0000 */
[----:B------:R-:W3:Y:S04]  /*5f90*/  POPC R5, UR4 ;  /* 0x0000000400057d09 */ /* 0x000ee80008000000 */
[----:B-1----:R-:W-:-:S13]  /*5fa0*/  ISETP.EQ.U32.AND P0, PT, R0, UR5, PT ;  /* 0x0000000500007c0c */ /* 0x002fda000bf02070 */
[----:B------:R-:W-:Y:S06]  /*5fb0*/  @P0 MEMBAR.ALL.GPU ;  /* 0x0000000000000992 */ /* 0x000fec000000a000 */
[----:B------:R-:W-:-:S00]  /*5fc0*/  @P0 ERRBAR ;  /* 0x00000000000009ab */ /* 0x000fc00000000000 */
[----:B------:R-:W-:Y:S06]  /*5fd0*/  @P0 CGAERRBAR ;  /* 0x00000000000005ab */ /* 0x000fec0000000000 */
[----:B---3--:R1:W-:Y:S02]  /*5fe0*/  @P0 REDG.E.ADD.S32.STRONG.GPU desc[UR14][R2.64], R5 ;  /* 0x000000050200098e */ /* 0x0083e4000c10e38e */
.L_x_1698:
[----:B------:R-:W-:Y:S05]  /*5ff0*/  BSYNC B0 ;  /* 0x0000000000007941 */ /* 0x000fea0003800000 */
.L_x_1697:
[----:B------:R-:W3:Y:S01]  /*6000*/  S2UR UR4, SR_CTAID.X ;  /* 0x00000000000479c3 */ /* 0x000ee20000002500 */
[----:B------:R-:W-:Y:S02]  /*6010*/  IADD3 R0, R4, -0x1, RZ ;  /* 0xffffffff04007810 */ /* 0x000fe40007ffe0ff */
[----:B-1----:R-:W-:-:S05]  /*6020*/  IADD3 R5, R7, -0x1, RZ ;  /* 0xffffffff07057810 */ /* 0x002fca0007ffe0ff */
[----:B------:R-:W1:Y:S01]  /*6030*/  S2UR UR5, SR_CTAID.Y ;  /* 0x00000000000579c3 */ /* 0x000e620000002600 */
[----:B---3--:R-:W-:-:S04]  /*6040*/  ISETP.NE.AND P0, PT, R0, UR4, PT ;  /* 0x0000000400007c0c */ /* 0x008fc8000bf05270 */
[----:B-1----:R-:W-:-:S13]  /*6050*/  ISETP.NE.OR P0, PT, R5, UR5, P0 ;  /* 0x0000000505007c0c */ /* 0x002fda0008705670 */
[----:B------:R-:W-:Y:S05]  /*6060*/  @P0 EXIT ;  /* 0x000000000000094d */ /* 0x000fea0003800000 */
[----:B------:R-:W-:Y:S05]  /*6070*/  @P1 BRA `(.L_x_1699) ;  /* 0x0000000000201947 */ /* 0x000fea0003800000 */
[----:B------:R-:W-:-:S05]  /*6080*/  IMAD R0, R4, R7, RZ ;  /* 0x0000000704007224 */ /* 0x000fca00078e02ff */
[----:B------:R-:W-:-:S13]  /*6090*/  ISETP.NE.AND P0, PT, R0, -0x1, PT ;  /* 0xffffffff0000780c */ /* 0x000fda0003f05270 */
[----:B------:R-:W-:Y:S05]  /*60a0*/  @!P0 BRA `(.L_x_1699) ;  /* 0x0000000000148947 */ /* 0x000fea0003800000 */
.L_x_1700:
[----:B------:R-:W3:Y:S04]  /*60b0*/  LDG.E.STRONG.GPU R5, desc[UR14][R2.64] ;  /* 0x0000000e02057981 */ /* 0x000ee8000c1ef900 */
[----:B---3--:R-:W-:Y:S01]  /*60c0*/  CCTL.IVALL ;  /* 0x00000000ff00798f */ /* 0x008fe20002000000 */
[----:B------:R-:W-:Y:S05]  /*60d0*/  YIELD ;  /* 0x0000000000007946 */ /* 0x000fea0003800000 */
[----:B------:R-:W-:-:S13]  /*60e0*/  ISETP.NE.AND P0, PT, R5, R0, PT ;  /* 0x000000000500720c */ /* 0x000fda0003f05270 */
[----:B------:R-:W-:Y:S05]  /*60f0*/  @P0 BRA `(.L_x_1700) ;  /* 0xfffffffc00ec0947 */ /* 0x000fea000383ffff */
.L_x_1699:
[----:B------:R-:W-:Y:S05]  /*6100*/  WARPSYNC.ALL ;  /* 0x0000000000007948 */ /* 0x000fea0003800000 */
[----:B------:R-:W1:Y:S08]  /*6110*/  LDC.64 R22, c[0x0][0x288] ;  /* 0x0000a200ff167b82 */ /* 0x000e700000000a00 */
[----:B------:R-:W-:Y:S01]  /*6120*/  BAR.SYNC.DEFER_BLOCKING 0x0 ;  /* 0x0000000000007b1d */ /* 0x000fe20000010000 */
[----:B-1----:R-:W-:-:S04]  /*6130*/  LEA.HI R0, P0, R23, R22, RZ, 0x1 ;  /* 0x0000001617007211 */ /* 0x002fc800078108ff */
        /* <DEDUP_REMOVED lines=9> */
[----:B------:R-:W1:Y:S01]  /*61d0*/  LDC.64 R14, c[0x0][0x218] ;  /* 0x00008600ff0e7b82 */ /* 0x000e620000000a00 */
[----:B------:R-:W-:Y:S01]  /*61e0*/  SHF.L.U64.HI R23, R22, 0x2, R23 ;  /* 0x0000000216177819 */ /* 0x000fe20000010217 */
[----:B------:R-:W-:Y:S01]  /*61f0*/  ULDC.64 UR4, c[0x0][0x268] ;  /* 0x00009a0000047ab9 */ /* 0x000fe20000000a00 */
[----:B------:R-:W-:Y:S02]  /*6200*/  IADD3 R5, R3, R5, RZ ;  /* 0x0000000503057210 */ /* 0x000fe40007ffe0ff */
[----:B------:R-:W-:Y:S02]  /*6210*/  SHF.L.U64.HI R33, R25, 0x2, R27 ;  /* 0x0000000219217819 */ /* 0x000fe4000001021b */
[----:B------:R-:W-:Y:S01]  /*6220*/  LEA.HI R2, P0, R5, R2, RZ, 0x1 ;  /* 0x0000000205027211 */ /* 0x000fe200078108ff */
[----:B------:R-:W3:Y:S03]  /*6230*/  LDC.64 R16, c[0x0][0x220] ;  /* 0x00008800ff107b82 */ /* 0x000ee60000000a00 */
[----:B------:R-:W-:-:S04]  /*6240*/  IADD3.X R5, RZ, R5, RZ, P0, !PT ;  /* 0x00000005ff057210 */ /* 0x000fc800007fe4ff */
[--C-:B------:R-:W-:Y:S02]  /*6250*/  SHF.R.S64 R29, R2, 0x1, R5.reuse ;  /* 0x00000001021d7819 */ /* 0x100fe40000001005 */
[----:B------:R-:W-:-:S04]  /*6260*/  SHF.R.S32.HI R2, RZ, 0x1, R5 ;  /* 0x00000001ff027819 */ /* 0x000fc80000011405 */
[----:B------:R-:W-:-:S07]  /*6270*/  SHF.L.U64.HI R31, R29, 0x2, R2 ;  /* 0x000000021d1f7819 */ /* 0x000fce0000010202 */
.L_x_1701:
[----:B------:R-:W-:-:S04]  /*6280*/  LEA R6, P0, R66, UR4, 0x2 ;  /* 0x0000000442067c11 */ /* 0x000fc8000f8010ff */
[----:B------:R-:W-:Y:S02]  /*6290*/  LEA.HI.X R7, R66, UR5, R0, 0x2, P0 ;  /* 0x0000000542077c11 */ /* 0x000fe400080f1400 */
[-C--:B0-2---:R-:W-:Y:S02]  /*62a0*/  LEA R8, P0, R25, R6.reuse, 0x2 ;  /* 0x0000000619087211 */ /* 0x085fe400078010ff */
[-C--:B------:R-:W-:Y:S01]  /*62b0*/  LEA R12, P2, R29, R6.reuse, 0x2 ;  /* 0x000000061d0c7211 */ /* 0x080fe200078410ff */
[----:B------:R-:W2:Y:S01]  /*62c0*/  LDG.E R0, desc[UR14][R6.64] ;  /* 0x0000000e06007981 */ /* 0x000ea2000c1e1900 */
[----:B------:R-:W-:Y:S02]  /*62d0*/  LEA R10, P1, R22, R6, 0x2 ;  /* 0x00000006160a7211 */ /* 0x000fe400078210ff */
[C---:B------:R-:W-:Y:S02]  /*62e0*/  IADD3.X R9, R7.reuse, R33, RZ, P0, !PT ;  /* 0x0000002107097210 */ /* 0x040fe400007fe4ff */
[----:B------:R-:W-:-:S02]  /*62f0*/  IADD3.X R13, R7, R31, RZ, P2, !PT ;  /* 0x0000001f070d7210 */ /* 0x000fc400017fe4ff */
[----:B------:R-:W-:Y:S02]  /*6300*/  IADD3.X R11, R23, R7, RZ, P1, !PT ;  /* 0x00000007170b7210 */ /* 0x000fe40000ffe4ff */
[----:B------:R-:W2:Y:S04]  /*6310*/  LDG.E R9, desc[UR14][R8.64] ;  /* 0x0000000e08097981 */ /* 0x000ea8000c1e1900 */
[----:B------:R-:W4:Y:S04]  /*6320*/  LDG.E R10, desc[UR14][R10.64] ;  /* 0x0000000e0a0a7981 */ /* 0x000f28000c1e1900 */
[----:B------:R-:W4:Y:S01]  /*6330*/  LDG.E R13, desc[UR14][R12.64] ;  /* 0x0000000e0c0d7981 */ /* 0x000f22000c1e1900 */
[----:B------:R-:W-:-:S02]  /*6340*/  SHF.L.U32 R5, R66, 0x1, RZ ;  /* 0x0000000142057819 */ /* 0x000fc400000006ff */
[----:B------:R-:W-:-:S03]  /*6350*/  IADD3 R66, R66, 0x2a0, RZ ;  /* 0x000002a042427810 */ /* 0x000fc60007ffe0ff */
[----:B-1----:R-:W-:-:S04]  /*6360*/  IMAD.WIDE R2, R5, 0x2, R14 ;  /* 0x0000000205027825 */ /* 0x002fc800078e020e */
[----:B---3--:R-:W-:Y:S01]  /*6370*/  IMAD.WIDE R4, R5, 0x2, R16 ;  /* 0x0000000205047825 */ /* 0x008fe200078e0210 */
[----:B------:R-:W-:Y:S02]  /*6380*/  ISETP.GT.U32.AND P0, PT, R25, R66, PT ;  /* 0x000000421900720c */ /* 0x000fe40003f04070 */
[----:B--2---:R-:W-:Y:S02]  /*6390*/  F2FP.BF16.F32.PACK_AB R19, R9, R0 ;  /* 0x000000000913723e */ /* 0x004fe400000010ff */
[----:B------:R-:W-:Y:S02]  /*63a0*/  SHF.R.S32.HI R0, RZ, 0x1f, R66 ;  /* 0x0000001fff007819 */ /* 0x000fe40000011442 */
[----:B----4-:R-:W-:Y:S01]  /*63b0*/  F2FP.BF16.F32.PACK_AB R21, R13, R10 ;  /* 0x0000000a0d15723e */ /* 0x010fe200000010ff */
[----:B------:R4:W-:Y:S04]  /*63c0*/  STG.E desc[UR14][R2.64], R19 ;  /* 0x0000001302007986 */ /* 0x0009e8000c10190e */
[----:B------:R4:W-:Y:S01]  /*63d0*/  STG.E desc[UR14][R4.64], R21 ;  /* 0x0000001504007986 */ /* 0x0009e2000c10190e */
[----:B------:R-:W-:-:S13]  /*63e0*/  ISETP.GT.AND.EX P0, PT, R27, R0, PT, P0 ;  /* 0x000000001b00720c */ /* 0x000fda0003f04300 */
[----:B----4-:R-:W-:Y:S05]  /*63f0*/  @P0 BRA `(.L_x_1701) ;  /* 0xfffffffc00a00947 */ /* 0x010fea000383ffff */
[----:B------:R-:W-:Y:S05]  /*6400*/  EXIT ;  /* 0x000000000000794d */ /* 0x000fea0003800000 */
.L_x_1702:
        /* <DEDUP_REMOVED lines=15> */
.L_x_3254:


//--------------------- .text._Z35group_norm_nhwc_bwd_one_pass_kernelI11Fp32IOBf16WLi512ELi42ELi672EEv26Group_norm_nhwc_bwd_params --------------------------
	.section	.text._Z35group_norm_nhwc_bwd_one_pass_kernelI11Fp32IOBf16WLi512ELi42ELi672EEv26Group_norm_nhwc_bwd_params,"ax",@progbits
	.align	128
        .global         _Z35group_norm_nhwc_bwd_one_pass_kernelI11Fp32IOBf16WLi512ELi42ELi672EEv26Group_norm_nhwc_bwd_params
        .type           _Z35group_norm_nhwc_bwd_one_pass_kernelI11Fp32IOBf16WLi512ELi42ELi672EEv26Group_norm_nhwc_bwd_params,@function
        .size           _Z35group_norm_nhwc_bwd_one_pass_kernelI11Fp32IOBf16WLi512ELi42ELi672EEv26Group_norm_nhwc_bwd_params,(.L_x_3255 - _Z35group_norm_nhwc_bwd_one_pass_kernelI11Fp32IOBf16WLi512ELi42ELi672EEv26Group_norm_nhwc_bwd_params)
        .other          _Z35group_norm_nhwc_bwd_one_pass_kernelI11Fp32IOBf16WLi512ELi42ELi672EEv26Group_norm_nhwc_bwd_params,@"STO_CUDA_ENTRY STV_DEFAULT"
_Z35group_norm_nhwc_bwd_one_pass_kernelI11Fp32IOBf16WLi512ELi42ELi672EEv26Group_norm_nhwc_bwd_params:
.text._Z35group_norm_nhwc_bwd_one_pass_kernelI11Fp32IOBf16WLi512ELi42ELi672EEv26Group_norm_nhwc_bwd_params:
        /* <DEDUP_REMOVED lines=55> */
.L_x_1786:
[----:B--2---:R-:W2:Y:S01]  /*0370*/  LDL R8, [R1+0x34] ;  /* 0x0000340001087983 */ /* 0x004ea20000100800 */
[----:B------:R-:W-:Y:S01]  /*0380*/  ULDC UR14, c[0x0][0x2a0] ;  /* 0x0000a800000e7ab9 */ /* 0x000fe20000000800 */
[----:B0-----:R-:W-:Y:S01]  /*0390*/  IABS R5, UR8 ;  /* 0x0000000800057c13 */ /* 0x001fe20008000000 */
        /* <DEDUP_REMOVED lines=14> */
[----:B-----5:R-:W1:Y:S01]  /*0480*/  @P1 LDC.64 R48, c[0x0][0x228] ;  /* 0x00008a00ff301b82 */ /* 0x020e620000000a00 */
[----:B------:R-:W-:Y:S02]  /*0490*/  ISETP.GE.AND.EX P2, PT, R7, UR19, PT, P2 ;  /* 0x0000001307007c0c */ /* 0x000fe4000bf46320 */
[----:B------:R-:W-:-:S02]  /*04a0*/  ISETP.GE.U32.AND P5, PT, R35, UR18, PT ;  /* 0x0000001223007c0c */ /* 0x000fc4000bfa6070 */
[----:B------:R-:W-:Y:S01]  /*04b0*/  ISETP.GT.U32.OR P2, PT, R0, 0x29f, P2 ;  /* 0x0000029f0000780c */ /* 0x000fe20001744470 */
[----:B---3--:R-:W3:Y:S01]  /*04c0*/  I2F.RP R3, UR15 ;  /* 0x0000000f00037d06 */ /* 0x008ee20008209400 */
[----:B------:R-:W-:Y:S02]  /*04d0*/  SHF.R.S32.HI R19, RZ, 0x1f, R35 ;  /* 0x0000001fff137819 */ /* 0x000fe40000011423 */
[----:B------:R-:W-:Y:S02]  /*04e0*/  IADD3 R26, R2, 0xe0, RZ ;  /* 0x000000e0021a7810 */ /* 0x000fe40007ffe0ff */
[----:B------:R-:W-:Y:S02]  /*04f0*/  ISETP.GE.AND.EX P5, PT, R19, UR19, PT, P5 ;  /* 0x0000001313007c0c */ /* 0x000fe4000bfa6350 */
[----:B------:R-:W-:Y:S02]  /*0500*/  SHF.R.S32.HI R11, RZ, 0x1f, R2 ;  /* 0x0000001fff0b7819 */ /* 0x000fe40000011402 */
[----:B------:R-:W-:-:S02]  /*0510*/  ISETP.GE.U32.AND P4, PT, R26, UR18, PT ;  /* 0x000000121a007c0c */ /* 0x000fc4000bf86070 */
[----:B------:R-:W-:Y:S01]  /*0520*/  SHF.R.S32.HI R29, RZ, 0x1f, R26 ;  /* 0x0000001fff1d7819 */ /* 0x000fe2000001141a */
[----:B----4-:R-:W4:Y:S01]  /*0530*/  @!P2 LDC.64 R16, c[0x0][0x230] ;  /* 0x00008c00ff10ab82 */ /* 0x010f220000000a00 */
[C---:B------:R-:W-:Y:S01]  /*0540*/  ISETP.GT.U32.OR P5, PT, R0.reuse, 0x29f, P5 ;  /* 0x0000029f0000780c */ /* 0x040fe20002fa4470 */
[----:B---3--:R-:W3:Y:S01]  /*0550*/  MUFU.RCP R3, R3 ;  /* 0x0000000300037308 */ /* 0x008ee20000001000 */
[----:B------:R-:W-:Y:S02]  /*0560*/  ISETP.GE.AND.EX P4, PT, R29, UR19, PT, P4 ;  /* 0x000000131d007c0c */ /* 0x000fe4000bf86340 */
[----:B------:R-:W-:Y:S02]  /*0570*/  SHF.R.S32.HI R21, RZ, 0x1f, R23 ;  /* 0x0000001fff157819 */ /* 0x000fe40000011417 */
[----:B------:R-:W-:Y:S01]  /*0580*/  ISETP.GT.U32.OR P4, PT, R0, 0x29f, P4 ;  /* 0x0000029f0000780c */ /* 0x000fe20002784470 */
[----:B------:R-:W4:Y:S08]  /*0590*/  @!P2 LDC.64 R14, c[0x0][0x228] ;  /* 0x00008a00ff0eab82 */ /* 0x000f300000000a00 */
[----:B------:R-:W0:Y:S01]  /*05a0*/  @!P5 LDC.64 R24, c[0x0][0x288] ;  /* 0x0000a200ff18db82 */ /* 0x000e220000000a00 */
[----:B---3--:R-:W-:-:S06]  /*05b0*/  IADD3 R4, R3, 0xffffffe, RZ ;  /* 0x0ffffffe03047810 */ /* 0x008fcc0007ffe0ff */
[----:B------:R-:W3:Y:S02]  /*05c0*/  F2I.FTZ.U32.TRUNC.NTZ R4, R4 ;  /* 0x0000000400047305 */ /* 0x000ee4000021f000 */
[----:B---3--:R-:W-:Y:S01]  /*05d0*/  R2UR UR7, R4 ;  /* 0x00000000040772ca */ /* 0x008fe200000e0000 */
[----:B0-----:R-:W-:Y:S01]  /*05e0*/  @!P5 IMAD R20, R19, R24, RZ ;  /* 0x000000181314d224 */ /* 0x001fe200078e02ff */
[----:B------:R-:W0:Y:S03]  /*05f0*/  @P1 LDC.64 R4, c[0x0][0x288] ;  /* 0x0000a200ff041b82 */ /* 0x000e260000000a00 */
        /* <DEDUP_REMOVED lines=29> */
[----:B------:R-:W-:-:S04]  /*07d0*/  IADD3 R8, P0, R8, UR17, RZ ;  /* 0x0000001108087c10 */ /* 0x000fc8000ff1e0ff */
[----:B------:R-:W-:Y:S02]  /*07e0*/  LEA.HI.X.SX32 R9, R6, R3, 0x1, P0 ;  /* 0x0000000306097211 */ /* 0x000fe400000f0eff */
[----:B------:R-:W-:Y:S01]  /*07f0*/  MOV R3, UR14 ;  /* 0x0000000e00037c02 */ /* 0x000fe20008000f00 */
[----:B------:R-:W2:Y:S04]  /*0800*/  @!P2 LDC.64 R6, c[0x0][0x288] ;  /* 0x0000a200ff06ab82 */ /* 0x000ea80000000a00 */
[----:B------:R-:W-:Y:S01]  /*0810*/  IMAD.WIDE.U32 R8, R3, UR7, R8 ;  /* 0x0000000703087c25 */ /* 0x000fe2000f8e0008 */
[----:B------:R-:W-:-:S03]  /*0820*/  ULDC.64 UR6, c[0x0][0x248] ;  /* 0x0000920000067ab9 */ /* 0x000fc60000000a00 */
[----:B0-----:R-:W-:Y:S01]  /*0830*/  @P1 IMAD R3, R11, R4, RZ ;  /* 0x000000040b031224 */ /* 0x001fe200078e02ff */
[----:B------:R-:W-:Y:S02]  /*0840*/  IADD3 R11, R9, UR5, RZ ;  /* 0x00000005090b7c10 */ /* 0x000fe4000fffe0ff */
[-C--:B------:R-:W-:Y:S01]  /*0850*/  @P1 MOV R10, R8.reuse ;  /* 0x00000008000a1202 */ /* 0x080fe20000000f00 */
[----:B------:R-:W-:Y:S01]  /*0860*/  @P1 IMAD R3, R2, R5, R3 ;  /* 0x0000000502031224 */ /* 0x000fe200078e0203 */
[----:B------:R-:W-:-:S03]  /*0870*/  @!P5 MOV R28, R8 ;  /* 0x00000008001cd202 */ /* 0x000fc60000000f00 */
[----:B------:R-:W-:-:S05]  /*0880*/  @P1 IMAD.WIDE.U32 R4, R2, R4, R10 ;  /* 0x0000000402041225 */ /* 0x000fca00078e000a */
[----:B------:R-:W-:Y:S02]  /*0890*/  @P1 IADD3 R5, R5, R3, RZ ;  /* 0x0000000305051210 */ /* 0x000fe40007ffe0ff */
[----:B------:R-:W-:Y:S01]  /*08a0*/  IADD3 R3, R2, 0x100, RZ ;  /* 0x0000010002037810 */ /* 0x000fe20007ffe0ff */
[----:B--2---:R-:W-:Y:S01]  /*08b0*/  @!P2 IMAD R12, R21, R6, RZ ;  /* 0x00000006150ca224 */ /* 0x004fe200078e02ff */
[C---:B------:R-:W-:Y:S02]  /*08c0*/  @P1 SHF.L.U32 R13, R4.reuse, 0x2, RZ ;  /* 0x00000002040d1819 */ /* 0x040fe400000006ff */
[----:B------:R-:W-:Y:S01]  /*08d0*/  @P1 SHF.L.U64.HI R18, R4, 0x2, R5 ;  /* 0x0000000204121819 */ /* 0x000fe20000010205 */
[----:B------:R-:W-:Y:S01]  /*08e0*/  @!P2 IMAD R21, R23, R7, R12 ;  /* 0x000000071715a224 */ /* 0x000fe200078e020c */
[----:B------:R-:W0:Y:S01]  /*08f0*/  @!P4 LDC.64 R4, c[0x0][0x288] ;  /* 0x0000a200ff04cb82 */ /* 0x000e220000000a00 */
[----:B------:R-:W-:Y:S02]  /*0900*/  ISETP.GE.U32.AND P3, PT, R3, UR18, PT ;  /* 0x0000001203007c0c */ /* 0x000fe4000bf66070 */
[----:B------:R-:W-:-:S02]  /*0910*/  SHF.R.S32.HI R27, RZ, 0x1f, R3 ;  /* 0x0000001fff1b7819 */ /* 0x000fc40000011403 */
[----:B------:R-:W-:Y:S02]  /*0920*/  @P1 IADD3 R64, P0, R13, R64, RZ ;  /* 0x000000400d401210 */ /* 0x000fe40007f1e0ff */
[----:B------:R-:W-:Y:S02]  /*0930*/  ISETP.GE.AND.EX P3, PT, R27, UR19, PT, P3 ;  /* 0x000000131b007c0c */ /* 0x000fe4000bf66330 */
[----:B-1----:R-:W-:Y:S02]  /*0940*/  @P1 IADD3 R48, P6, R13, R48, RZ ;  /* 0x000000300d301210 */ /* 0x002fe40007fde0ff */
[----:B------:R-:W-:Y:S02]  /*0950*/  @!P2 MOV R12, R8 ;  /* 0x00000008000ca202 */ /* 0x000fe40000000f00 */
[----:B------:R-:W-:Y:S02]  /*0960*/  @!P2 MOV R13, R11 ;  /* 0x0000000b000da202 */ /* 0x000fe40000000f00 */
[----:B------:R-:W-:-:S02]  /*0970*/  ISETP.GT.U32.OR P3, PT, R0, 0x29f, P3 ;  /* 0x0000029f0000780c */ /* 0x000fc40001f64470 */
[C---:B------:R-:W-:Y:S01]  /*0980*/  @P1 IADD3.X R65, R18.reuse, R65, RZ, P0, !PT ;  /* 0x0000004112411210 */ /* 0x040fe200007fe4ff */
[----:B------:R-:W-:Y:S01]  /*0990*/  @!P2 IMAD.WIDE.U32 R12, R23, R6, R12 ;  /* 0x00000006170ca225 */ /* 0x000fe200078e000c */
[----:B------:R-:W-:Y:S01]  /*09a0*/  @P1 IADD3.X R49, R18, R49, RZ, P6, !PT ;  /* 0x0000003112311210 */ /* 0x000fe200037fe4ff */
[----:B------:R-:W1:Y:S03]  /*09b0*/  @!P5 LDC.64 R6, c[0x0][0x228] ;  /* 0x00008a00ff06db82 */ /* 0x000e660000000a00 */
[----:B------:R-:W-:Y:S01]  /*09c0*/  @!P2 IADD3 R13, R13, R21, RZ ;  /* 0x000000150d0da210 */ /* 0x000fe20007ffe0ff */
[----:B0-----:R-:W-:Y:S01]  /*09d0*/  @!P4 IMAD R32, R29, R4, RZ ;  /* 0x000000041d20c224 */ /* 0x001fe200078e02ff */
[C---:B------:R-:W-:Y:S02]  /*09e0*/  @!P2 SHF.L.U32 R31, R12.reuse, 0x2, RZ ;  /* 0x000000020c1fa819 */ /* 0x040fe400000006ff */
[----:B------:R-:W-:Y:S01]  /*09f0*/  @!P2 SHF.L.U64.HI R30, R12, 0x2, R13 ;  /* 0x000000020c1ea819 */ /* 0x000fe2000001020d */
[----:B------:R-:W0:Y:S01]  /*0a00*/  @!P5 LDC.64 R22, c[0x0][0x230] ;  /* 0x00008c00ff16db82 */ /* 0x000e220000000a00 */
[----:B------:R-:W-:-:S02]  /*0a10*/  @!P5 MOV R29, R11 ;  /* 0x0000000b001dd202 */ /* 0x000fc40000000f00 */
[C---:B----4-:R-:W-:Y:S02]  /*0a20*/  @!P2 IADD3 R16, P0, R31.reuse, R16, RZ ;  /* 0x000000101f10a210 */ /* 0x050fe40007f1e0ff */
[----:B------:R-:W-:Y:S01]  /*0a30*/  @!P2 IADD3 R14, P6, R31, R14, RZ ;  /* 0x0000000e1f0ea210 */ /* 0x000fe20007fde0ff */
[----:B------:R-:W-:Y:S01]  /*0a40*/  @!P5 IMAD.WIDE.U32 R24, R35, R24, R28 ;  /* 0x000000182318d225 */ /* 0x000fe200078e001c */
[----:B------:R-:W-:Y:S01]  /*0a50*/  @!P4 MOV R28, R8 ;  /* 0x00000008001cc202 */ /* 0x000fe20000000f00 */
[----:B------:R-:W2:Y:S01]  /*0a60*/  @!P4 LDC.64 R20, c[0x0][0x228] ;  /* 0x00008a00ff14cb82 */ /* 0x000ea20000000a00 */
[----:B------:R-:W-:Y:S01]  /*0a70*/  @!P4 MOV R29, R11 ;  /* 0x0000000b001dc202 */ /* 0x000fe20000000f00 */
[----:B------:R-:W-:Y:S01]  /*0a80*/  @!P4 IMAD R31, R26, R5, R32 ;  /* 0x000000051a1fc224 */ /* 0x000fe200078e0220 */
[----:B------:R-:W-:Y:S02]  /*0a90*/  @!P5 IADD3 R25, R25, R33, RZ ;  /* 0x000000211919d210 */ /* 0x000fe40007ffe0ff */
[----:B------:R-:W-:Y:S01]  /*0aa0*/  @!P2 IADD3.X R15, R30, R15, RZ, P6, !PT ;  /* 0x0000000f1e0fa210 */ /* 0x000fe200037fe4ff */
[----:B------:R-:W-:Y:S01]  /*0ab0*/  @!P4 IMAD.WIDE.U32 R4, R26, R4, R28 ;  /* 0x000000041a04c225 */ /* 0x000fe200078e001c */
[C---:B------:R-:W-:Y:S01]  /*0ac0*/  @!P5 SHF.L.U32 R29, R24.reuse, 0x2, RZ ;  /* 0x00000002181dd819 */ /* 0x040fe200000006ff */
[----:B------:R-:W3:Y:S01]  /*0ad0*/  @!P3 LDC.64 R12, c[0x0][0x288] ;  /* 0x0000a200ff0cbb82 */ /* 0x000ee20000000a00 */
[----:B------:R-:W-:-:S02]  /*0ae0*/  @!P5 SHF.L.U64.HI R26, R24, 0x2, R25 ;  /* 0x00000002181ad819 */ /* 0x000fc40000010219 */
[----:B------:R-:W-:Y:S02]  /*0af0*/  @!P4 IADD3 R25, R5, R31, RZ ;  /* 0x0000001f0519c210 */ /* 0x000fe40007ffe0ff */
[C---:B-1----:R-:W-:Y:S02]  /*0b00*/  @!P5 IADD3 R6, P6, R29.reuse, R6, RZ ;  /* 0x000000061d06d210 */ /* 0x042fe40007fde0ff */
[----:B------:R-:W-:Y:S01]  /*0b10*/  @!P2 IADD3.X R17, R30, R17, RZ, P0, !PT ;  /* 0x000000111e11a210 */ /* 0x000fe200007fe4ff */
[----:B------:R-:W-:Y:S01]  /*0b20*/  UIMAD.WIDE UR6, UR8, 0x8, UR6 ;  /* 0x00000008080678a5 */ /* 0x000fe2000f8e0206 */
[C---:B------:R-:W-:Y:S01]  /*0b30*/  @!P4 SHF.L.U32 R5, R4.reuse, 0x2, RZ ;  /* 0x000000020405c819 */ /* 0x040fe200000006ff */
[----:B------:R-:W1:Y:S01]  /*0b40*/  @!P4 LDC.64 R18, c[0x0][0x230] ;  /* 0x00008c00ff12cb82 */ /* 0x000e620000000a00 */
[----:B0-----:R-:W-:Y:S01]  /*0b50*/  @!P5 IADD3 R22, P0, R29, R22, RZ ;  /* 0x000000161d16d210 */ /* 0x001fe20007f1e0ff */
[----:B------:R0:W4:Y:S01]  /*0b60*/  @!P2 LDG.E.64 R60, desc[UR22][R16.64] ;  /* 0x00000016103ca981 */ /* 0x000122000c1e1b00 */
[----:B------:R-:W-:-:S02]  /*0b70*/  @!P4 SHF.L.U64.HI R24, R4, 0x2, R25 ;  /* 0x000000020418c819 */ /* 0x000fc40000010219 */
[C---:B------:R-:W-:Y:S02]  /*0b80*/  @!P5 IADD3.X R7, R26.reuse, R7, RZ, P6, !PT ;  /* 0x000000071a07d210 */ /* 0x040fe400037fe4ff */
[----:B--2---:R-:W-:Y:S01]  /*0b90*/  @!P4 IADD3 R4, P6, R5, R20, RZ ;  /* 0x000000140504c210 */ /* 0x004fe20007fde0ff */
[----:B------:R-:W2:Y:S01]  /*0ba0*/  @!P3 LDC.64 R28, c[0x0][0x228] ;  /* 0x00008a00ff1cbb82 */ /* 0x000ea20000000a00 */
[----:B------:R-:W-:Y:S02]  /*0bb0*/  @!P5 IADD3.X R23, R26, R23, RZ, P0, !PT ;  /* 0x000000171a17d210 */ /* 0x000fe400007fe4ff */
[----:B------:R-:W-:Y:S02]  /*0bc0*/  @!P3 MOV R26, R8 ;  /* 0x00000008001ab202 */ /* 0x000fe40000000f00 */
[----:B------:R-:W-:Y:S01]  /*0bd0*/  MOV R72, UR6 ;  /* 0x0000000600487c02 */ /* 0x000fe20008000f00 */
[----:B---3--:R-:W-:Y:S01]  /*0be0*/  @!P3 IMAD R20, R27, R12, RZ ;  /* 0x0000000c1b14b224 */ /* 0x008fe200078e02ff */
[----:B------:R-:W-:-:S02]  /*0bf0*/  @!P3 MOV R27, R11 ;  /* 0x0000000b001bb202 */ /* 0x000fc40000000f00 */
[----:B------:R-:W-:Y:S01]  /*0c00*/  MOV R73, UR7 ;  /* 0x0000000700497c02 */ /* 0x000fe20008000f00 */
[C---:B------:R-:W-:Y:S01]  /*0c10*/  @!P3 IMAD R31, R3.reuse, R13, R20 ;  /* 0x0000000d031fb224 */ /* 0x040fe200078e0214 */
[----:B------:R-:W-:Y:S01]  /*0c20*/  IADD3 R25, R2, 0x120, RZ ;  /* 0x0000012002197810 */ /* 0x000fe20007ffe0ff */
[----:B------:R-:W-:Y:S01]  /*0c30*/  @!P3 IMAD.WIDE.U32 R26, R3, R12, R26 ;  /* 0x0000000c031ab225 */ /* 0x000fe200078e001a */
[----:B------:R-:W-:Y:S02]  /*0c40*/  CS2R R12, SRZ ;  /* 0x00000000000c7805 */ /* 0x000fe4000001ff00 */
[----:B------:R-:W3:Y:S01]  /*0c50*/  LDG.E.64 R72, desc[UR22][R72.64] ;  /* 0x0000001648487981 */ /* 0x000ee2000c1e1b00 */
[----:B-1----:R-:W-:Y:S02]  /*0c60*/  @!P4 IADD3 R18, P0, R5, R18, RZ ;  /* 0x000000120512c210 */ /* 0x002fe40007f1e0ff */
[----:B------:R-:W-:Y:S01]  /*0c70*/  SHF.R.S32.HI R35, RZ, 0x1f, R25 ;  /* 0x0000001fff237819 */ /* 0x000fe20000011419 */
[----:B------:R2:W3:Y:S01]  /*0c80*/  @!P2 LDG.E.64 R12, desc[UR22][R14.64] ;  /* 0x000000160e0ca981 */ /* 0x0004e2000c1e1b00 */
[----:B------:R-:W-:-:S02]  /*0c90*/  @!P4 IADD3.X R19, R24, R19, RZ, P0, !PT ;  /* 0x000000131813c210 */ /* 0x000fc400007fe4ff */
[----:B------:R-:W-:Y:S02]  /*0ca0*/  ISETP.GE.U32.AND P0, PT, R25, UR18, PT ;  /* 0x0000001219007c0c */ /* 0x000fe4000bf06070 */
[----:B------:R-:W-:Y:S02]  /*0cb0*/  @!P4 IADD3.X R5, R24, R21, RZ, P6, !PT ;  /* 0x000000151805c210 */ /* 0x000fe400037fe4ff */
[----:B------:R-:W-:Y:S01]  /*0cc0*/  ISETP.GE.AND.EX P0, PT, R35, UR19, PT, P0 ;  /* 0x0000001323007c0c */ /* 0x000fe2000bf06300 */
[----:B------:R-:W0:Y:S01]  /*0cd0*/  @!P3 LDC.64 R20, c[0x0][0x230] ;  /* 0x00008c00ff14bb82 */ /* 0x000e220000000a00 */
[----:B------:R-:W-:Y:S02]  /*0ce0*/  CS2R R58, SRZ ;  /* 0x00000000003a7805 */ /* 0x000fe4000001ff00 */
[----:B------:R-:W-:Y:S02]  /*0cf0*/  CS2R R40, SRZ ;  /* 0x0000000000287805 */ /* 0x000fe4000001ff00 */
[----:B------:R-:W-:-:S02]  /*0d00*/  ISETP.GT.U32.OR P0, PT, R0, 0x29f, P0 ;  /* 0x0000029f0000780c */ /* 0x000fc40000704470 */
[C---:B------:R-:W-:Y:S02]  /*0d10*/  IADD3 R30, R2.reuse, 0x1c0, RZ ;  /* 0x000001c0021e7810 */ /* 0x040fe40007ffe0ff */
[----:B------:R-:W-:Y:S01]  /*0d20*/  IADD3 R24, R2, 0x160, RZ ;  /* 0x0000016002187810 */ /* 0x000fe20007ffe0ff */
[----:B------:R-:W5:Y:S01]  /*0d30*/  @!P5 LDG.E.64 R58, desc[UR22][R22.64] ;  /* 0x00000016163ad981 */ /* 0x000f62000c1e1b00 */
[----:B------:R-:W-:-:S03]  /*0d40*/  @!P3 IADD3 R27, R27, R31, RZ ;  /* 0x0000001f1b1bb210 */ /* 0x000fc60007ffe0ff */
[----:B------:R1:W5:Y:S04]  /*0d50*/  @!P5 LDG.E.64 R40, desc[UR22][R6.64] ;  /* 0x000000160628d981 */ /* 0x000368000c1e1b00 */
[----:B------:R-:W1:Y:S01]  /*0d60*/  @!P0 LDC.64 R32, c[0x0][0x288] ;  /* 0x0000a200ff208b82 */ /* 0x000e620000000a00 */
[----:B------:R-:W-:Y:S02]  /*0d70*/  ISETP.GE.U32.AND P5, PT, R30, UR18, PT ;  /* 0x000000121e007c0c */ /* 0x000fe4000bfa6070 */
[----:B------:R-:W-:Y:S02]  /*0d80*/  SHF.R.S32.HI R36, RZ, 0x1f, R30 ;  /* 0x0000001fff247819 */ /* 0x000fe4000001141e */
[----:B------:R-:W-:Y:S02]  /*0d90*/  ISETP.GE.U32.AND P2, PT, R24, UR18, PT ;  /* 0x0000001218007c0c */ /* 0x000fe4000bf46070 */
[----:B------:R-:W-:-:S02]  /*0da0*/  SHF.R.S32.HI R31, RZ, 0x1f, R24 ;  /* 0x0000001fff1f7819 */ /* 0x000fc40000011418 */
[----:B------:R-:W-:Y:S02]  /*0db0*/  ISETP.GE.AND.EX P5, PT, R36, UR19, PT, P5 ;  /* 0x0000001324007c0c */ /* 0x000fe4000bfa6350 */
[----:B------:R-:W-:Y:S02]  /*0dc0*/  @!P3 SHF.L.U32 R3, R26, 0x2, RZ ;  /* 0x000000021a03b819 */ /* 0x000fe400000006ff */
[----:B------:R-:W-:Y:S02]  /*0dd0*/  ISETP.GE.AND.EX P2, PT, R31, UR19, PT, P2 ;  /* 0x000000131f007c0c */ /* 0x000fe4000bf46320 */
[----:B------:R-:W-:Y:S02]  /*0de0*/  ISETP.GT.U32.OR P5, PT, R0, 0x29f, P5 ;  /* 0x0000029f0000780c */ /* 0x000fe40002fa4470 */
[----:B------:R-:W-:Y:S02]  /*0df0*/  @!P3 SHF.L.U64.HI R34, R26, 0x2, R27 ;  /* 0x000000021a22b819 */ /* 0x000fe4000001021b */
[----:B0-----:R-:W-:Y:S01]  /*0e00*/  @!P3 IADD3 R16, P6, R3, R20, RZ ;  /* 0x000000140310b210 */ /* 0x001fe20007fde0ff */
[----:B------:R-:W0:Y:S01]  /*0e10*/  @!P0 LDC.64 R26, c[0x0][0x230] ;  /* 0x00008c00ff1a8b82 */ /* 0x000e220000000a00 */
[----:B------:R-:W-:-:S02]  /*0e20*/  ISETP.GT.U32.OR P2, PT, R0, 0x29f, P2 ;  /* 0x0000029f0000780c */ /* 0x000fc40001744470 */
[C---:B------:R-:W-:Y:S02]  /*0e30*/  @!P3 IADD3.X R17, R34.reuse, R21, RZ, P6, !PT ;  /* 0x000000152211b210 */ /* 0x040fe400037fe4ff */
[----:B--2---:R-:W-:Y:S01]  /*0e40*/  @!P3 IADD3 R14, P6, R3, R28, RZ ;  /* 0x0000001c030eb210 */ /* 0x004fe20007fde0ff */
[----:B-1----:R-:W-:Y:S01]  /*0e50*/  @!P0 IMAD R28, R35, R32, RZ ;  /* 0x00000020231c8224 */ /* 0x002fe200078e02ff */
[----:B------:R-:W-:Y:S02]  /*0e60*/  @!P0 MOV R6, R8 ;  /* 0x0000000800068202 */ /* 0x000fe40000000f00 */
[----:B------:R-:W-:Y:S01]  /*0e70*/  @!P0 MOV R7, R11 ;  /* 0x0000000b00078202 */ /* 0x000fe20000000f00 */
[C---:B------:R-:W-:Y:S02]  /*0e80*/  @!P0 IMAD R35, R25.reuse, R33, R28 ;  /* 0x0000002119238224 */ /* 0x040fe400078e021c */
[----:B------:R-:W-:Y:S02]  /*0e90*/  @!P0 IMAD.WIDE.U32 R32, R25, R32, R6 ;  /* 0x0000002019208225 */ /* 0x000fe400078e0006 */
[----:B------:R-:W1:Y:S01]  /*0ea0*/  @!P2 LDC.64 R20, c[0x0][0x288] ;  /* 0x0000a200ff14ab82 */ /* 0x000e620000000a00 */
[----:B------:R-:W-:-:S07]  /*0eb0*/  @!P3 IADD3.X R15, R34, R29, RZ, P6, !PT ;  /* 0x0000001d220fb210 */ /* 0x000fce00037fe4ff */
[----:B------:R-:W2:Y:S01]  /*0ec0*/  @!P5 LDC.64 R6, c[0x0][0x288] ;  /* 0x0000a200ff06db82 */ /* 0x000ea20000000a00 */
[----:B------:R-:W-:Y:S02]  /*0ed0*/  CS2R R56, SRZ ;  /* 0x0000000000387805 */ /* 0x000fe4000001ff00 */
[----:B------:R-:W-:Y:S02]  /*0ee0*/  CS2R R38, SRZ ;  /* 0x0000000000267805 */ /* 0x000fe4000001ff00 */
[----:B------:R-:W-:Y:S02]  /*0ef0*/  IADD3 R3, R2, 0x1a0, RZ ;  /* 0x000001a002037810 */ /* 0x000fe40007ffe0ff */
[----:B------:R2:W5:Y:S01]  /*0f00*/  @!P4 LDG.E.64 R56, desc[UR22][R18.64] ;  /* 0x000000161238c981 */ /* 0x000562000c1e1b00 */
[----:B------:R-:W0:Y:S01]  /*0f10*/  @!P0 LDC.64 R28, c[0x0][0x228] ;  /* 0x00008a00ff1c8b82 */ /* 0x000e220000000a00 */
[----:B------:R-:W-:Y:S02]  /*0f20*/  SHF.R.S32.HI R42, RZ, 0x1f, R3 ;  /* 0x0000001fff2a7819 */ /* 0x000fe40000011403 */
[----:B------:R0:W5:Y:S01]  /*0f30*/  @!P4 LDG.E.64 R38, desc[UR22][R4.64] ;  /* 0x000000160426c981 */ /* 0x000162000c1e1b00 */
[----:B------:R-:W-:-:S04]  /*0f40*/  ISETP.GE.U32.AND P4, PT, R3, UR18, PT ;  /* 0x0000001203007c0c */ /* 0x000fc8000bf86070 */
[----:B------:R-:W-:Y:S01]  /*0f50*/  ISETP.GE.AND.EX P4, PT, R42, UR19, PT, P4 ;  /* 0x000000132a007c0c */ /* 0x000fe2000bf86340 */
[----:B------:R-:W0:Y:S01]  /*0f60*/  @!P2 LDC.64 R22, c[0x0][0x230] ;  /* 0x00008c00ff16ab82 */ /* 0x000e220000000a00 */
[----:B------:R-:W-:Y:S02]  /*0f70*/  @!P0 IADD3 R33, R33, R35, RZ ;  /* 0x0000002321218210 */ /* 0x000fe40007ffe0ff */
[----:B------:R-:W-:Y:S02]  /*0f80*/  ISETP.GT.U32.OR P4, PT, R0, 0x29f, P4 ;  /* 0x0000029f0000780c */ /* 0x000fe40002784470 */
[----:B------:R-:W-:Y:S01]  /*0f90*/  @!P0 SHF.L.U32 R25, R32, 0x2, RZ ;  /* 0x0000000220198819 */ /* 0x000fe200000006ff */
[----:B--2---:R-:W-:Y:S01]  /*0fa0*/  @!P5 IMAD R18, R36, R6, RZ ;  /* 0x000000062412d224 */ /* 0x004fe200078e02ff */
[----:B------:R-:W-:Y:S01]  /*0fb0*/  @!P0 SHF.L.U64.HI R32, R32, 0x2, R33 ;  /* 0x0000000220208819 */ /* 0x000fe20000010221 */
[----:B-1----:R-:W-:Y:S01]  /*0fc0*/  @!P2 IMAD R31, R31, R20, RZ ;  /* 0x000000141f1fa224 */ /* 0x002fe200078e02ff */
[----:B0-----:R-:W-:Y:S01]  /*0fd0*/  @!P0 IADD3 R26, P6, R25, R26, RZ ;  /* 0x0000001a191a8210 */ /* 0x001fe20007fde0ff */
[----:B------:R-:W-:Y:S01]  /*0fe0*/  @!P5 IMAD R33, R30, R7, R18 ;  /* 0x000000071e21d224 */ /* 0x000fe200078e0212 */
[----:B------:R-:W-:-:S02]  /*0ff0*/  @!P2 MOV R4, R8 ;  /* 0x000000080004a202 */ /* 0x000fc40000000f00 */
[-C--:B------:R-:W-:Y:S02]  /*1000*/  @!P2 MOV R5, R11.reuse ;  /* 0x0000000b0005a202 */ /* 0x080fe40000000f00 */
[----:B------:R-:W-:Y:S02]  /*1010*/  @!P5 MOV R18, R8 ;  /* 0x000000080012d202 */ /* 0x000fe40000000f00 */
[----:B------:R-:W-:Y:S01]  /*1020*/  @!P5 MOV R19, R11 ;  /* 0x0000000b0013d202 */ /* 0x000fe20000000f00 */
[----:B------:R-:W-:Y:S01]  /*1030*/  @!P2 IMAD R31, R24, R21, R31 ;  /* 0x00000015181fa224 */ /* 0x000fe200078e021f */
[----:B------:R-:W-:Y:S01]  /*1040*/  @!P0 IADD3.X R27, R32, R27, RZ, P6, !PT ;  /* 0x0000001b201b8210 */ /* 0x000fe200037fe4ff */
[----:B------:R-:W-:Y:S01]  /*1050*/  @!P2 IMAD.WIDE.U32 R20, R24, R20, R4 ;  /* 0x000000141814a225 */ /* 0x000fe200078e0004 */
[----:B------:R-:W-:Y:S02]  /*1060*/  @!P0 IADD3 R28, P6, R25, R28, RZ ;  /* 0x0000001c191c8210 */ /* 0x000fe40007fde0ff */
[----:B------:R-:W0:Y:S01]  /*1070*/  @!P2 LDC.64 R24, c[0x0][0x228] ;  /* 0x00008a00ff18ab82 */ /* 0x000e220000000a00 */
[----:B------:R-:W-:Y:S01]  /*1080*/  @!P5 IMAD.WIDE.U32 R6, R30, R6, R18 ;  /* 0x000000061e06d225 */ /* 0x000fe200078e0012 */
[----:B------:R-:W-:-:S06]  /*1090*/  @!P2 IADD3 R5, R21, R31, RZ ;  /* 0x0000001f1505a210 */ /* 0x000fcc0007ffe0ff */
[----:B------:R-:W1:Y:S01]  /*10a0*/  @!P4 LDC.64 R18, c[0x0][0x288] ;  /* 0x0000a200ff12cb82 */ /* 0x000e620000000a00 */
[----:B------:R-:W-:Y:S02]  /*10b0*/  @!P0 IADD3.X R29, R32, R29, RZ, P6, !PT ;  /* 0x0000001d201d8210 */ /* 0x000fe400037fe4ff */
[C---:B------:R-:W-:Y:S02]  /*10c0*/  @!P2 SHF.L.U64.HI R32, R20.reuse, 0x2, R5 ;  /* 0x000000021420a819 */ /* 0x040fe40000010205 */
[----:B------:R-:W-:-:S03]  /*10d0*/  @!P2 SHF.L.U32 R31, R20, 0x2, RZ ;  /* 0x00000002141fa819 */ /* 0x000fc600000006ff */
[----:B------:R-:W2:Y:S01]  /*10e0*/  @!P5 LDC.64 R4, c[0x0][0x230] ;  /* 0x00008c00ff04db82 */ /* 0x000ea20000000a00 */
[C---:B------:R-:W-:Y:S02]  /*10f0*/  @!P2 IADD3 R22, P6, R31.reuse, R22, RZ ;  /* 0x000000161f16a210 */ /* 0x040fe40007fde0ff */
[----:B------:R-:W-:Y:S02]  /*1100*/  CS2R R36, SRZ ;  /* 0x0000000000247805 */ /* 0x000fe4000001ff00 */
[----:B------:R-:W-:Y:S02]  /*1110*/  CS2R R54, SRZ ;  /* 0x0000000000367805 */ /* 0x000fe4000001ff00 */
[----:B------:R-:W-:Y:S01]  /*1120*/  IADD3 R44, R2, 0x180, RZ ;  /* 0x00000180022c7810 */ /* 0x000fe20007ffe0ff */
[----:B------:R-:W2:Y:S01]  /*1130*/  @!P5 LDC.64 R20, c[0x0][0x228] ;  /* 0x00008a00ff14db82 */ /* 0x000ea20000000a00 */
[----:B------:R-:W-:Y:S01]  /*1140*/  @!P2 IADD3.X R23, R32, R23, RZ, P6, !PT ;  /* 0x000000172017a210 */ /* 0x000fe200037fe4ff */
[----:B------:R1:W5:Y:S01]  /*1150*/  @!P3 LDG.E.64 R36, desc[UR22][R14.64] ;  /* 0x000000160e24b981 */ /* 0x000362000c1e1b00 */
[----:B0-----:R-:W-:-:S02]  /*1160*/  @!P2 IADD3 R24, P6, R31, R24, RZ ;  /* 0x000000181f18a210 */ /* 0x001fc40007fde0ff */
[----:B------:R-:W-:Y:S01]  /*1170*/  @!P5 IADD3 R31, R7, R33, RZ ;  /* 0x00000021071fd210 */ /* 0x000fe20007ffe0ff */
[----:B------:R0:W5:Y:S01]  /*1180*/  @!P3 LDG.E.64 R54, desc[UR22][R16.64] ;  /* 0x000000161036b981 */ /* 0x000162000c1e1b00 */
[----:B------:R-:W-:Y:S02]  /*1190*/  ISETP.GE.U32.AND P3, PT, R44, UR18, PT ;  /* 0x000000122c007c0c */ /* 0x000fe4000bf66070 */
[----:B------:R-:W-:Y:S01]  /*11a0*/  @!P5 SHF.L.U32 R7, R6, 0x2, RZ ;  /* 0x000000020607d819 */ /* 0x000fe200000006ff */
[----:B-1----:R-:W-:Y:S01]  /*11b0*/  @!P4 IMAD R14, R42, R18, RZ ;  /* 0x000000122a0ec224 */ /* 0x002fe200078e02ff */
[----:B------:R-:W-:Y:S02]  /*11c0*/  @!P5 SHF.L.U64.HI R6, R6, 0x2, R31 ;  /* 0x000000020606d819 */ /* 0x000fe4000001021f */
[----:B------:R-:W-:Y:S01]  /*11d0*/  CS2R R52, SRZ ;  /* 0x0000000000347805 */ /* 0x000fe2000001ff00 */
[----:B------:R-:W-:Y:S01]  /*11e0*/  @!P4 IMAD R31, R3, R19, R14 ;  /* 0x00000013031fc224 */ /* 0x000fe200078e020e */
[----:B------:R-:W-:-:S02]  /*11f0*/  CS2R R14, SRZ ;  /* 0x00000000000e7805 */ /* 0x000fc4000001ff00 */
[----:B------:R-:W-:Y:S02]  /*1200*/  IADD3 R46, R2, 0x20, RZ ;  /* 0x00000020022e7810 */ /* 0x000fe40007ffe0ff */
[----:B------:R-:W-:Y:S01]  /*1210*/  @!P2 IADD3.X R25, R32, R25, RZ, P6, !PT ;  /* 0x000000192019a210 */ /* 0x000fe200037fe4ff */
[----:B------:R-:W5:Y:S01]  /*1220*/  @!P0 LDG.E.64 R52, desc[UR22][R26.64] ;  /* 0x000000161a348981 */ /* 0x000f62000c1e1b00 */
[----:B--2---:R-:W-:Y:S02]  /*1230*/  @!P5 IADD3 R4, P6, R7, R4, RZ ;  /* 0x000000040704d210 */ /* 0x004fe40007fde0ff */
[----:B------:R-:W-:Y:S01]  /*1240*/  SHF.R.S32.HI R47, RZ, 0x1f, R46 ;  /* 0x0000001fff2f7819 */ /* 0x000fe2000001142e */
[----:B------:R1:W5:Y:S01]  /*1250*/  @!P0 LDG.E.64 R14, desc[UR22][R28.64] ;  /* 0x000000161c0e8981 */ /* 0x000362000c1e1b00 */
[----:B------:R-:W-:Y:S02]  /*1260*/  ISETP.GE.U32.AND P0, PT, R46, UR18, PT ;  /* 0x000000122e007c0c */ /* 0x000fe4000bf06070 */
[----:B0-----:R-:W-:-:S02]  /*1270*/  @!P4 MOV R16, R8 ;  /* 0x000000080010c202 */ /* 0x001fc40000000f00 */
[----:B------:R-:W-:Y:S02]  /*1280*/  @!P4 MOV R17, R11 ;  /* 0x0000000b0011c202 */ /* 0x000fe40000000f00 */
[----:B------:R-:W-:Y:S02]  /*1290*/  @!P5 IADD3.X R5, R6, R5, RZ, P6, !PT ;  /* 0x000000050605d210 */ /* 0x000fe400037fe4ff */
[----:B------:R-:W-:Y:S02]  /*12a0*/  ISETP.GE.AND.EX P0, PT, R47, UR19, PT, P0 ;  /* 0x000000132f007c0c */ /* 0x000fe4000bf06300 */
[----:B------:R-:W-:Y:S02]  /*12b0*/  CS2R R34, SRZ ;  /* 0x0000000000227805 */ /* 0x000fe4000001ff00 */
[----:B------:R-:W-:Y:S01]  /*12c0*/  @!P5 IADD3 R20, P6, R7, R20, RZ ;  /* 0x000000140714d210 */ /* 0x000fe20007fde0ff */
[----:B------:R-:W-:Y:S01]  /*12d0*/  @!P4 IMAD.WIDE.U32 R18, R3, R18, R16 ;  /* 0x000000120312c225 */ /* 0x000fe200078e0010 */
[----:B------:R-:W-:-:S02]  /*12e0*/  CS2R R16, SRZ ;  /* 0x0000000000107805 */ /* 0x000fc4000001ff00 */
[----:B------:R-:W-:Y:S01]  /*12f0*/  ISETP.GT.U32.OR P0, PT, R0, 0x29f, P0 ;  /* 0x0000029f0000780c */ /* 0x000fe20000704470 */
[----:B-1----:R-:W0:Y:S01]  /*1300*/  @!P4 LDC.64 R28, c[0x0][0x230] ;  /* 0x00008c00ff1ccb82 */ /* 0x002e220000000a00 */
[----:B------:R-:W-:Y:S01]  /*1310*/  @!P5 IADD3.X R21, R6, R21, RZ, P6, !PT ;  /* 0x000000150615d210 */ /* 0x000fe200037fe4ff */
[----:B------:R1:W5:Y:S04]  /*1320*/  @!P2 LDG.E.64 R34, desc[UR22][R22.64] ;  /* 0x000000161622a981 */ /* 0x000368000c1e1b00 */
[----:B------:R2:W5:Y:S01]  /*1330*/  @!P2 LDG.E.64 R16, desc[UR22][R24.64] ;  /* 0x000000161810a981 */ /* 0x000562000c1e1b00 */
[----:B------:R-:W-:-:S05]  /*1340*/  @!P4 IADD3 R3, R19, R31, RZ ;  /* 0x0000001f1303c210 */ /* 0x000fca0007ffe0ff */
[----:B------:R-:W0:Y:S01]  /*1350*/  @!P0 LDC.64 R30, c[0x0][0x288] ;  /* 0x0000a200ff1e8b82 */ /* 0x000e220000000a00 */
[C---:B------:R-:W-:Y:S02]  /*1360*/  @!P4 SHF.L.U32 R43, R18.reuse, 0x2, RZ ;  /* 0x00000002122bc819 */ /* 0x040fe400000006ff */
[----:B------:R-:W-:Y:S02]  /*1370*/  CS2R R32, SRZ ;  /* 0x0000000000207805 */ /* 0x000fe4000001ff00 */
[----:B------:R-:W-:Y:S02]  /*1380*/  @!P4 SHF.L.U64.HI R3, R18, 0x2, R3 ;  /* 0x000000021203c819 */ /* 0x000fe40000010203 */
[----:B------:R-:W-:Y:S01]  /*1390*/  CS2R R18, SRZ ;  /* 0x0000000000127805 */ /* 0x000fe2000001ff00 */
[----:B-1----:R-:W1:Y:S01]  /*13a0*/  @!P4 LDC.64 R22, c[0x0][0x228] ;  /* 0x00008a00ff16cb82 */ /* 0x002e620000000a00 */
[----:B------:R-:W-:Y:S01]  /*13b0*/  IADD3 R62, R2, 0x60, RZ ;  /* 0x00000060023e7810 */ /* 0x000fe20007ffe0ff */
[----:B------:R2:W5:Y:S03]  /*13c0*/  @!P5 LDG.E.64 R32, desc[UR22][R4.64] ;  /* 0x000000160420d981 */ /* 0x000566000c1e1b00 */
[----:B------:R-:W-:Y:S01]  /*13d0*/  ISETP.GE.U32.AND P6, PT, R62, UR18, PT ;  /* 0x000000123e007c0c */ /* 0x000fe2000bfc6070 */
[----:B------:R0:W5:Y:S02]  /*13e0*/  @!P5 LDG.E.64 R18, desc[UR22][R20.64] ;  /* 0x000000161412d981 */ /* 0x000164000c1e1b00 */
[----:B------:R-:W1:Y:S02]  /*13f0*/  @!P0 LDC.64 R50, c[0x0][0x230] ;  /* 0x00008c00ff328b82 */ /* 0x000e640000000a00 */
[----:B----4-:R-:W-:Y:S04]  /*1400*/  STL [R1+0x40], R60 ;  /* 0x0000403c01007387 */ /* 0x010fe80000100800 */
[----:B------:R-:W-:Y:S04]  /*1410*/  STL [R1+0x3c], R61 ;  /* 0x00003c3d01007387 */ /* 0x000fe80000100800 */
[----:B---3--:R3:W-:Y:S02]  /*1420*/  STL.64 [R1+0x48], R12 ;  /* 0x0000480c01007387 */ /* 0x0087e40000100a00 */
[----:B---3--:R-:W-:-:S04]  /*1430*/  SHF.R.S32.HI R12, RZ, 0x1f, R44 ;  /* 0x0000001fff0c7819 */ /* 0x008fc8000001142c */
[----:B------:R-:W-:-:S04]  /*1440*/  ISETP.GE.AND.EX P3, PT, R12, UR19, PT, P3 ;  /* 0x000000130c007c0c */ /* 0x000fc8000bf66330 */
[----:B------:R-:W-:Y:S02]  /*1450*/  ISETP.GT.U32.OR P3, PT, R0, 0x29f, P3 ;  /* 0x0000029f0000780c */ /* 0x000fe40001f64470 */
[----:B------:R-:W-:-:S04]  /*1460*/  IADD3 R13, R2, 0x40, RZ ;  /* 0x00000040020d7810 */ /* 0x000fc80007ffe0ff */
[----:B------:R-:W-:Y:S02]  /*1470*/  SHF.R.S32.HI R45, RZ, 0x1f, R13 ;  /* 0x0000001fff2d7819 */ /* 0x000fe4000001140d */
[----:B------:R-:W-:-:S05]  /*1480*/  ISETP.GE.U32.AND P2, PT, R13, UR18, PT ;  /* 0x000000120d007c0c */ /* 0x000fca000bf46070 */
[----:B------:R-:W3:Y:S01]  /*1490*/  @!P3 LDC.64 R6, c[0x0][0x288] ;  /* 0x0000a200ff06bb82 */ /* 0x000ee20000000a00 */
[----:B------:R-:W-:-:S04]  /*14a0*/  ISETP.GE.AND.EX P2, PT, R45, UR19, PT, P2 ;  /* 0x000000132d007c0c */ /* 0x000fc8000bf46320 */
[----:B------:R-:W-:-:S03]  /*14b0*/  ISETP.GT.U32.OR P2, PT, R0, 0x29f, P2 ;  /* 0x0000029f0000780c */ /* 0x000fc60001744470 */
[----:B------:R-:W4:Y:S01]  /*14c0*/  @!P3 LDC.64 R26, c[0x0][0x230] ;  /* 0x00008c00ff1abb82 */ /* 0x000f220000000a00 */
[----:B--2---:R-:W-:Y:S02]  /*14d0*/  @!P3 MOV R24, R8 ;  /* 0x000000080018b202 */ /* 0x004fe40000000f00 */
[----:B------:R-:W-:-:S05]  /*14e0*/  @!P3 MOV R25, R11 ;  /* 0x0000000b0019b202 */ /* 0x000fca0000000f00 */
[----:B------:R-:W2:Y:S01]  /*14f0*/  @!P3 LDC.64 R4, c[0x0][0x228] ;  /* 0x00008a00ff04bb82 */ /* 0x000ea20000000a00 */
[----:B---3--:R-:W-:Y:S01]  /*1500*/  @!P3 IMAD R42, R12, R6, RZ ;  /* 0x000000060c2ab224 */ /* 0x008fe200078e02ff */
[----:B------:R-:W-:-:S06]  /*1510*/  SHF.R.S32.HI R12, RZ, 0x1f, R62 ;  /* 0x0000001fff0c7819 */ /* 0x000fcc000001143e */
[----:B0-----:R-:W0:Y:S01]  /*1520*/  @!P2 LDC.64 R20, c[0x0][0x288] ;  /* 0x0000a200ff14ab82 */ /* 0x001e220000000a00 */
[----:B------:R-:W-:Y:S01]  /*1530*/  @!P3 IMAD R42, R44, R7, R42 ;  /* 0x000000072c2ab224 */ /* 0x000fe200078e022a */
[----:B------:R-:W-:Y:S01]  /*1540*/  ISETP.GE.AND.EX P6, PT, R12, UR19, PT, P6 ;  /* 0x000000130c007c0c */ /* 0x000fe2000bfc6360 */
[----:B------:R-:W-:-:S03]  /*1550*/  @!P3 IMAD.WIDE.U32 R6, R44, R6, R24 ;  /* 0x000000062c06b225 */ /* 0x000fc600078e0018 */
[----:B------:R-:W-:Y:S02]  /*1560*/  ISETP.GT.U32.OR P5, PT, R0, 0x29f, P6 ;  /* 0x0000029f0000780c */ /* 0x000fe400037a4470 */
[----:B------:R-:W3:Y:S01]  /*1570*/  @!P0 LDC.64 R24, c[0x0][0x228] ;  /* 0x00008a00ff188b82 */ /* 0x000ee20000000a00 */
[----:B------:R-:W-:Y:S02]  /*1580*/  @!P4 IADD3 R28, P6, R43, R28, RZ ;  /* 0x0000001c2b1cc210 */ /* 0x000fe40007fde0ff */
[----:B------:R-:W-:Y:S01]  /*1590*/  @!P3 IADD3 R7, R7, R42, RZ ;  /* 0x0000002a0707b210 */ /* 0x000fe20007ffe0ff */
[----:B------:R-:W-:Y:S01]  /*15a0*/  @!P0 IMAD R42, R47, R30, RZ ;  /* 0x0000001e2f2a8224 */ /* 0x000fe200078e02ff */
[----:B------:R-:W-:Y:S02]  /*15b0*/  @!P4 IADD3.X R29, R3, R29, RZ, P6, !PT ;  /* 0x0000001d031dc210 */ /* 0x000fe400037fe4ff */
[----:B-1----:R-:W-:Y:S01]  /*15c0*/  @!P4 IADD3 R22, P6, R43, R22, RZ ;  /* 0x000000162b16c210 */ /* 0x002fe20007fde0ff */
[----:B------:R-:W-:Y:S01]  /*15d0*/  @!P0 IMAD R31, R46, R31, R42 ;  /* 0x0000001f2e1f8224 */ /* 0x000fe200078e022a */
[----:B------:R-:W-:-:S02]  /*15e0*/  @!P3 SHF.L.U32 R44, R6, 0x2, RZ ;  /* 0x00000002062cb819 */ /* 0x000fc400000006ff */
[----:B------:R-:W-:Y:S01]  /*15f0*/  @!P0 MOV R42, R8 ;  /* 0x00000008002a8202 */ /* 0x000fe20000000f00 */
[----:B------:R-:W1:Y:S01]  /*1600*/  @!P5 LDC.64 R66, c[0x0][0x230] ;  /* 0x00008c00ff42db82 */ /* 0x000e620000000a00 */
[----:B------:R-:W-:Y:S02]  /*1610*/  @!P0 MOV R43, R11 ;  /* 0x0000000b002b8202 */ /* 0x000fe40000000f00 */
[----:B------:R-:W-:Y:S02]  /*1620*/  @!P4 IADD3.X R23, R3, R23, RZ, P6, !PT ;  /* 0x000000170317c210 */ /* 0x000fe400037fe4ff */
[----:B------:R-:W-:Y:S01]  /*1630*/  @!P3 SHF.L.U64.HI R3, R6, 0x2, R7 ;  /* 0x000000020603b819 */ /* 0x000fe20000010207 */
[----:B------:R-:W-:Y:S01]  /*1640*/  @!P0 IMAD.WIDE.U32 R42, R46, R30, R42 ;  /* 0x0000001e2e2a8225 */ /* 0x000fe200078e002a */
[C---:B----4-:R-:W-:Y:S01]  /*1650*/  @!P3 IADD3 R26, P6, R44.reuse, R26, RZ ;  /* 0x0000001a2c1ab210 */ /* 0x050fe20007fde0ff */
[----:B------:R-:W4:Y:S03]  /*1660*/  @!P5 LDC.64 R6, c[0x0][0x288] ;  /* 0x0000a200ff06db82 */ /* 0x000f260000000a00 */
[----:B------:R-:W-:Y:S01]  /*1670*/  @!P3 IADD3.X R27, R3, R27, RZ, P6, !PT ;  /* 0x0000001b031bb210 */ /* 0x000fe200037fe4ff */
[----:B0-----:R-:W-:Y:S01]  /*1680*/  @!P2 IMAD R30, R45, R20, RZ ;  /* 0x000000142d1ea224 */ /* 0x001fe200078e02ff */
[----:B--2---:R-:W-:-:S02]  /*1690*/  @!P3 IADD3 R4, P6, R44, R4, RZ ;  /* 0x000000042c04b210 */ /* 0x004fc40007fde0ff */
[----:B------:R-:W-:Y:S01]  /*16a0*/  @!P0 IADD3 R31, R43, R31, RZ ;  /* 0x0000001f2b1f8210 */ /* 0x000fe20007ffe0ff */
[----:B------:R-:W0:Y:S01]  /*16b0*/  @!P2 LDC.64 R46, c[0x0][0x230] ;  /* 0x00008c00ff2eab82 */ /* 0x000e220000000a00 */
[C---:B------:R-:W-:Y:S02]  /*16c0*/  @!P0 SHF.L.U32 R43, R42.reuse, 0x2, RZ ;  /* 0x000000022a2b8819 */ /* 0x040fe400000006ff */
[----:B------:R-:W-:Y:S01]  /*16d0*/  @!P3 IADD3.X R5, R3, R5, RZ, P6, !PT ;  /* 0x000000050305b210 */ /* 0x000fe200037fe4ff */
[----:B------:R-:W-:Y:S01]  /*16e0*/  @!P2 IMAD R3, R13, R21, R30 ;  /* 0x000000150d03a224 */ /* 0x000fe200078e021e */
[----:B------:R-:W-:Y:S02]  /*16f0*/  @!P0 SHF.L.U64.HI R42, R42, 0x2, R31 ;  /* 0x000000022a2a8819 */ /* 0x000fe4000001021f */
[----:B------:R-:W-:Y:S01]  /*1700*/  @!P2 MOV R30, R8 ;  /* 0x00000008001ea202 */ /* 0x000fe20000000f00 */
[----:B------:R-:W2:Y:S01]  /*1710*/  @!P2 LDC.64 R44, c[0x0][0x228] ;  /* 0x00008a00ff2cab82 */ /* 0x000ea20000000a00 */
[----:B------:R-:W-:-:S02]  /*1720*/  @!P2 MOV R31, R11 ;  /* 0x0000000b001fa202 */ /* 0x000fc40000000f00 */
[----:B------:R-:W-:Y:S01]  /*1730*/  @!P0 IADD3 R50, P6, R43, R50, RZ ;  /* 0x000000322b328210 */ /* 0x000fe20007fde0ff */
[----:B------:R-:W-:-:S03]  /*1740*/  @!P2 IMAD.WIDE.U32 R20, R13, R20, R30 ;  /* 0x000000140d14a225 */ /* 0x000fc600078e001e */
[----:B------:R-:W-:Y:S01]  /*1750*/  @!P0 IADD3.X R51, R42, R51, RZ, P6, !PT ;  /* 0x000000332a338210 */ /* 0x000fe200037fe4ff */
[----:B------:R-:W1:Y:S01]  /*1760*/  @!P5 LDC.64 R68, c[0x0][0x228] ;  /* 0x00008a00ff44db82 */ /* 0x000e620000000a00 */
[----:B------:R-:W-:Y:S02]  /*1770*/  @!P2 IADD3 R3, R21, R3, RZ ;  /* 0x000000031503a210 */ /* 0x000fe40007ffe0ff */
[----:B---3--:R-:W-:Y:S02]  /*1780*/  @!P0 IADD3 R24, P6, R43, R24, RZ ;  /* 0x000000182b188210 */ /* 0x008fe40007fde0ff */
[----:B------:R-:W-:Y:S02]  /*1790*/  CS2R R30, SRZ ;  /* 0x00000000001e7805 */ /* 0x000fe4000001ff00 */
[C---:B------:R-:W-:Y:S02]  /*17a0*/  @!P2 SHF.L.U32 R43, R20.reuse, 0x2, RZ ;  /* 0x00000002142ba819 */ /* 0x040fe400000006ff */
[----:B------:R-:W-:-:S02]  /*17b0*/  @!P2 SHF.L.U64.HI R3, R20, 0x2, R3 ;  /* 0x000000021403a819 */ /* 0x000fc40000010203 */
[----:B------:R-:W-:Y:S01]  /*17c0*/  CS2R R20, SRZ ;  /* 0x0000000000147805 */ /* 0x000fe2000001ff00 */
[----:B------:R3:W5:Y:S01]  /*17d0*/  @!P4 LDG.E.64 R30, desc[UR22][R28.64] ;  /* 0x000000161c1ec981 */ /* 0x000762000c1e1b00 */
[----:B------:R-:W-:-:S04]  /*17e0*/  @!P0 IADD3.X R25, R42, R25, RZ, P6, !PT ;  /* 0x000000192a198210 */ /* 0x000fc800037fe4ff */
[----:B------:R0:W5:Y:S01]  /*17f0*/  @!P4 LDG.E.64 R20, desc[UR22][R22.64] ;  /* 0x000000161614c981 */ /* 0x000162000c1e1b00 */
[----:B------:R-:W-:Y:S01]  /*1800*/  IADD3 R60, R2, 0x80, RZ ;  /* 0x00000080023c7810 */ /* 0x000fe20007ffe0ff */
[----:B----4-:R-:W-:Y:S01]  /*1810*/  @!P5 IMAD R42, R12, R6, RZ ;  /* 0x000000060c2ad224 */ /* 0x010fe200078e02ff */
[----:B------:R-:W-:Y:S02]  /*1820*/  IADD3 R12, R2, 0xa0, RZ ;  /* 0x000000a0020c7810 */ /* 0x000fe40007ffe0ff */
[----:B---3--:R-:W-:Y:S02]  /*1830*/  CS2R R28, SRZ ;  /* 0x00000000001c7805 */ /* 0x008fe4000001ff00 */
[----:B0-----:R-:W-:Y:S02]  /*1840*/  CS2R R22, SRZ ;  /* 0x0000000000167805 */ /* 0x001fe4000001ff00 */
[----:B------:R-:W-:Y:S02]  /*1850*/  SHF.R.S32.HI R61, RZ, 0x1f, R60 ;  /* 0x0000001fff3d7819 */ /* 0x000fe4000001143c */
[----:B------:R0:W5:Y:S01]  /*1860*/  @!P3 LDG.E.64 R28, desc[UR22][R26.64] ;  /* 0x000000161a1cb981 */ /* 0x000162000c1e1b00 */
[----:B------:R-:W-:-:S02]  /*1870*/  ISETP.GE.U32.AND P4, PT, R60, UR18, PT ;  /* 0x000000123c007c0c */ /* 0x000fc4000bf86070 */
[----:B------:R-:W-:Y:S01]  /*1880*/  SHF.R.S32.HI R13, RZ, 0x1f, R12 ;  /* 0x0000001fff0d7819 */ /* 0x000fe2000001140c */
[----:B------:R3:W5:Y:S01]  /*1890*/  @!P3 LDG.E.64 R22, desc[UR22][R4.64] ;  /* 0x000000160416b981 */ /* 0x000762000c1e1b00 */
[----:B------:R-:W-:Y:S02]  /*18a0*/  ISETP.GE.U32.AND P3, PT, R12, UR18, PT ;  /* 0x000000120c007c0c */ /* 0x000fe4000bf66070 */
[----:B------:R-:W-:Y:S02]  /*18b0*/  ISETP.GE.AND.EX P4, PT, R61, UR19, PT, P4 ;  /* 0x000000133d007c0c */ /* 0x000fe4000bf86340 */
[----:B------:R-:W-:Y:S02]  /*18c0*/  ISETP.GE.AND.EX P3, PT, R13, UR19, PT, P3 ;  /* 0x000000130d007c0c */ /* 0x000fe4000bf66330 */
[----:B------:R-:W-:Y:S02]  /*18d0*/  ISETP.GT.U32.OR P4, PT, R0, 0x29f, P4 ;  /* 0x0000029f0000780c */ /* 0x000fe40002784470 */
[----:B0-----:R-:W-:-:S02]  /*18e0*/  CS2R R26, SRZ ;  /* 0x00000000001a7805 */ /* 0x001fc4000001ff00 */
[----:B------:R-:W-:Y:S02]  /*18f0*/  ISETP.GT.U32.OR P3, PT, R0, 0x29f, P3 ;  /* 0x0000029f0000780c */ /* 0x000fe40001f64470 */
[----:B------:R-:W-:Y:S02]  /*1900*/  IADD3 R63, R2, 0x1e0, RZ ;  /* 0x000001e0023f7810 */ /* 0x000fe40007ffe0ff */
[----:B------:R0:W5:Y:S01]  /*1910*/  @!P0 LDG.E.64 R26, desc[UR22][R50.64] ;  /* 0x00000016321a8981 */ /* 0x000162000c1e1b00 */
[----:B------:R-:W-:Y:S01]  /*1920*/  @!P5 IMAD R42, R62, R7, R42 ;  /* 0x000000073e2ad224 */ /* 0x000fe200078e022a */
[----:B------:R-:W-:Y:S02]  /*1930*/  ISETP.GE.U32.AND P6, PT, R63, UR18, PT ;  /* 0x000000123f007c0c */ /* 0x000fe4000bfc6070 */
[----:B------:R-:W-:Y:S01]  /*1940*/  SHF.R.S32.HI R7, RZ, 0x1f, R63 ;  /* 0x0000001fff077819 */ /* 0x000fe2000001143f */
[----:B---3--:R-:W3:Y:S01]  /*1950*/  @!P4 LDC.64 R4, c[0x0][0x288] ;  /* 0x0000a200ff04cb82 */ /* 0x008ee20000000a00 */
[----:B0-----:R-:W-:-:S02]  /*1960*/  CS2R R50, SRZ ;  /* 0x0000000000327805 */ /* 0x001fc4000001ff00 */
[----:B------:R-:W-:-:S05]  /*1970*/  ISETP.GE.AND.EX P6, PT, R7, UR19, PT, P6 ;  /* 0x0000001307007c0c */ /* 0x000fca000bfc6360 */
[----:B------:R-:W0:Y:S01]  /*1980*/  @!P3 LDC.64 R70, c[0x0][0x288] ;  /* 0x0000a200ff46bb82 */ /* 0x000e220000000a00 */
[----:B------:R4:W5:Y:S01]  /*1990*/  @!P0 LDG.E.64 R50, desc[UR22][R24.64] ;  /* 0x0000001618328981 */ /* 0x000962000c1e1b00 */
[----:B------:R-:W-:Y:S02]  /*19a0*/  @!P2 IADD3 R46, P0, R43, R46, RZ ;  /* 0x0000002e2b2ea210 */ /* 0x000fe40007f1e0ff */
[----:B------:R-:W-:-:S04]  /*19b0*/  ISETP.GT.U32.OR P6, PT, R0, 0x29f, P6 ;  /* 0x0000029f0000780c */ /* 0x000fc800037c4470 */
[----:B------:R-:W0:Y:S01]  /*19c0*/  @!P3 LDC.64 R76, c[0x0][0x228] ;  /* 0x00008a00ff4cbb82 */ /* 0x000e220000000a00 */
[----:B----4-:R-:W-:Y:S02]  /*19d0*/  @!P5 MOV R24, R8 ;  /* 0x000000080018d202 */ /* 0x010fe40000000f00 */
[----:B------:R-:W-:-:S03]  /*19e0*/  @!P5 MOV R25, R11 ;  /* 0x0000000b0019d202 */ /* 0x000fc60000000f00 */
[----:B------:R-:W-:Y:S01]  /*19f0*/  @!P5 IMAD.WIDE.U32 R6, R62, R6, R24 ;  /* 0x000000063e06d225 */ /* 0x000fe200078e0018 */
[----:B------:R-:W-:Y:S02]  /*1a00*/  @!P2 IADD3.X R47, R3, R47, RZ, P0, !PT ;  /* 0x0000002f032fa210 */ /* 0x000fe400007fe4ff */
[----:B------:R-:W4:Y:S01]  /*1a10*/  @!P6 LDC.64 R62, c[0x0][0x288] ;  /* 0x0000a200ff3eeb82 */ /* 0x000f220000000a00 */
[----:B--2---:R-:W-:Y:S02]  /*1a20*/  @!P2 IADD3 R44, P0, R43, R44, RZ ;  /* 0x0000002c2b2ca210 */ /* 0x004fe40007f1e0ff */
[----:B------:R-:W-:Y:S02]  /*1a30*/  @!P5 IADD3 R7, R7, R42, RZ ;  /* 0x0000002a0707d210 */ /* 0x000fe40007ffe0ff */
[C---:B------:R-:W-:Y:S02]  /*1a40*/  @!P5 SHF.L.U32 R42, R6.reuse, 0x2, RZ ;  /* 0x00000002062ad819 */ /* 0x040fe400000006ff */
[----:B------:R-:W-:Y:S01]  /*1a50*/  @!P2 IADD3.X R45, R3, R45, RZ, P0, !PT ;  /* 0x0000002d032da210 */ /* 0x000fe200007fe4ff */
[----:B---3--:R-:W-:Y:S01]  /*1a60*/  @!P4 IMAD R74, R61, R4, RZ ;  /* 0x000000043d4ac224 */ /* 0x008fe200078e02ff */
[----:B------:R-:W-:Y:S01]  /*1a70*/  @!P5 SHF.L.U64.HI R3, R6, 0x2, R7 ;  /* 0x000000020603d819 */ /* 0x000fe20000010207 */
[----:B------:R-:W2:Y:S01]  /*1a80*/  @!P4 LDC.64 R24, c[0x0][0x228] ;  /* 0x00008a00ff18cb82 */ /* 0x000ea20000000a00 */
[----:B-1----:R-:W-:-:S02]  /*1a90*/  @!P5 IADD3 R66, P0, R42, R66, RZ ;  /* 0x000000422a42d210 */ /* 0x002fc40007f1e0ff */
[----:B------:R-:W-:Y:S02]  /*1aa0*/  @!P4 MOV R43, R11 ;  /* 0x0000000b002bc202 */ /* 0x000fe40000000f00 */
[----:B------:R-:W-:-:S03]  /*1ab0*/  @!P5 IADD3.X R67, R3, R67, RZ, P0, !PT ;  /* 0x000000430343d210 */ /* 0x000fc600007fe4ff */
[----:B------:R-:W1:Y:S01]  /*1ac0*/  @!P4 LDC.64 R6, c[0x0][0x230] ;  /* 0x00008c00ff06cb82 */ /* 0x000e620000000a00 */
[----:B------:R-:W-:Y:S02]  /*1ad0*/  @!P5 IADD3 R68, P0, R42, R68, RZ ;  /* 0x000000442a44d210 */ /* 0x000fe40007f1e0ff */
[----:B------:R-:W-:Y:S01]  /*1ae0*/  @!P4 MOV R42, R8 ;  /* 0x00000008002ac202 */ /* 0x000fe20000000f00 */
[----:B0-----:R-:W-:Y:S02]  /*1af0*/  @!P3 IMAD R75, R13, R70, RZ ;  /* 0x000000460d4bb224 */ /* 0x001fe400078e02ff */
[C---:B------:R-:W-:Y:S01]  /*1b00*/  @!P4 IMAD R74, R60.reuse, R5, R74 ;  /* 0x000000053c4ac224 */ /* 0x040fe200078e024a */
[----:B------:R-:W-:Y:S01]  /*1b10*/  MOV R61, R73 ;  /* 0x00000049003d7202 */ /* 0x000fe20000000f00 */
[----:B------:R-:W-:Y:S01]  /*1b20*/  @!P4 IMAD.WIDE.U32 R4, R60, R4, R42 ;  /* 0x000000043c04c225 */ /* 0x000fe200078e002a */
[----:B------:R-:W-:Y:S01]  /*1b30*/  MOV R60, R72 ;  /* 0x00000048003c7202 */ /* 0x000fe20000000f00 */
[----:B------:R-:W0:Y:S01]  /*1b40*/  @!P3 LDC.64 R42, c[0x0][0x230] ;  /* 0x00008c00ff2abb82 */ /* 0x000e220000000a00 */
[----:B------:R-:W-:Y:S01]  /*1b50*/  @!P3 MOV R72, R8 ;  /* 0x000000080048b202 */ /* 0x000fe20000000f00 */
[----:B------:R-:W-:Y:S01]  /*1b60*/  @!P3 IMAD R75, R12, R71, R75 ;  /* 0x000000470c4bb224 */ /* 0x000fe200078e024b */
[----:B------:R-:W-:-:S02]  /*1b70*/  IADD3 R71, R2, 0xa0, RZ ;  /* 0x000000a002477810 */ /* 0x000fc40007ffe0ff */
[----:B------:R-:W-:Y:S02]  /*1b80*/  @!P3 MOV R73, R11 ;  /* 0x0000000b0049b202 */ /* 0x000fe40000000f00 */
[----:B------:R-:W-:Y:S01]  /*1b90*/  @!P5 IADD3.X R69, R3, R69, RZ, P0, !PT ;  /* 0x000000450345d210 */ /* 0x000fe200007fe4ff */
[----:B------:R-:W-:Y:S01]  /*1ba0*/  @!P3 IMAD.WIDE.U32 R70, R71, R70, R72 ;  /* 0x000000464746b225 */ /* 0x000fe200078e0048 */
[----:B------:R-:W-:Y:S02]  /*1bb0*/  IADD3 R73, R2, 0x1e0, RZ ;  /* 0x000001e002497810 */ /* 0x000fe40007ffe0ff */
[----:B------:R-:W-:Y:S02]  /*1bc0*/  @!P4 IADD3 R74, R5, R74, RZ ;  /* 0x0000004a054ac210 */ /* 0x000fe40007ffe0ff */
[----:B------:R-:W-:Y:S02]  /*1bd0*/  @!P4 SHF.L.U32 R3, R4, 0x2, RZ ;  /* 0x000000020403c819 */ /* 0x000fe400000006ff */
[----:B------:R-:W-:-:S02]  /*1be0*/  SHF.R.S32.HI R73, RZ, 0x1f, R73 ;  /* 0x0000001fff497819 */ /* 0x000fc40000011449 */
[----:B------:R-:W-:Y:S02]  /*1bf0*/  @!P4 SHF.L.U64.HI R74, R4, 0x2, R74 ;  /* 0x00000002044ac819 */ /* 0x000fe4000001024a */
[----:B------:R-:W3:Y:S01]  /*1c00*/  @!P6 LDC.64 R4, c[0x0][0x230] ;  /* 0x00008c00ff04eb82 */ /* 0x000ee20000000a00 */
[----:B-1----:R-:W-:Y:S02]  /*1c10*/  @!P4 IADD3 R12, P0, R3, R6, RZ ;  /* 0x00000006030cc210 */ /* 0x002fe40007f1e0ff */
[----:B------:R-:W-:Y:S01]  /*1c20*/  @!P3 IADD3 R72, R71, R75, RZ ;  /* 0x0000004b4748b210 */ /* 0x000fe20007ffe0ff */
[----:B----4-:R-:W-:Y:S01]  /*1c30*/  @!P6 IMAD R71, R73, R62, RZ ;  /* 0x0000003e4947e224 */ /* 0x010fe200078e02ff */
[----:B------:R-:W-:Y:S02]  /*1c40*/  IADD3 R75, R2, 0x1e0, RZ ;  /* 0x000001e0024b7810 */ /* 0x000fe40007ffe0ff */
[----:B------:R-:W-:Y:S02]  /*1c50*/  @!P4 IADD3.X R13, R74, R7, RZ, P0, !PT ;  /* 0x000000074a0dc210 */ /* 0x000fe400007fe4ff */
[----:B--2---:R-:W-:Y:S01]  /*1c60*/  @!P4 IADD3 R24, P0, R3, R24, RZ ;  /* 0x000000180318c210 */ /* 0x004fe20007f1e0ff */
[----:B------:R-:W1:Y:S01]  /*1c70*/  @!P6 LDC.64 R6, c[0x0][0x228] ;  /* 0x00008a00ff06eb82 */ /* 0x000e620000000a00 */
[C---:B------:R-:W-:Y:S01]  /*1c80*/  @!P3 SHF.L.U32 R3, R70.reuse, 0x2, RZ ;  /* 0x000000024603b819 */ /* 0x040fe200000006ff */
[----:B------:R-:W-:Y:S01]  /*1c90*/  @!P6 IMAD R73, R75, R63, R71 ;  /* 0x0000003f4b49e224 */ /* 0x000fe200078e0247 */
[----:B------:R-:W-:-:S02]  /*1ca0*/  @!P3 SHF.L.U64.HI R72, R70, 0x2, R72 ;  /* 0x000000024648b819 */ /* 0x000fc40000010248 */
[----:B------:R-:W-:Y:S02]  /*1cb0*/  @!P6 MOV R70, R8 ;  /* 0x000000080046e202 */ /* 0x000fe40000000f00 */
[----:B------:R-:W-:Y:S02]  /*1cc0*/  @!P6 MOV R71, R11 ;  /* 0x0000000b0047e202 */ /* 0x000fe40000000f00 */
[----:B------:R-:W-:Y:S01]  /*1cd0*/  @!P4 IADD3.X R25, R74, R25, RZ, P0, !PT ;  /* 0x000000194a19c210 */ /* 0x000fe200007fe4ff */
[----:B------:R-:W-:Y:S01]  /*1ce0*/  @!P6 IMAD.WIDE.U32 R62, R75, R62, R70 ;  /* 0x0000003e4b3ee225 */ /* 0x000fe200078e0046 */
[----:B------:R-:W-:Y:S02]  /*1cf0*/  CS2R R74, SRZ ;  /* 0x00000000004a7805 */ /* 0x000fe4000001ff00 */
[----:B0-----:R-:W-:Y:S02]  /*1d00*/  @!P3 IADD3 R42, P0, R3, R42, RZ ;  /* 0x0000002a032ab210 */ /* 0x001fe40007f1e0ff */
[----:B------:R-:W-:-:S02]  /*1d10*/  R2UR UR6, R60 ;  /* 0x000000003c0672ca */ /* 0x000fc400000e0000 */
[----:B------:R-:W-:Y:S01]  /*1d20*/  @!P3 IADD3.X R43, R72, R43, RZ, P0, !PT ;  /* 0x0000002b482bb210 */ /* 0x000fe200007fe4ff */
[----:B------:R0:W2:Y:S01]  /*1d30*/  @P1 LDG.E.64 R74, desc[UR22][R64.64] ;  /* 0x00000016404a1981 */ /* 0x0000a2000c1e1b00 */
[----:B------:R-:W-:Y:S02]  /*1d40*/  @!P3 IADD3 R76, P0, R3, R76, RZ ;  /* 0x0000004c034cb210 */ /* 0x000fe40007f1e0ff */
[----:B------:R-:W-:Y:S02]  /*1d50*/  @!P6 IADD3 R63, R63, R73, RZ ;  /* 0x000000493f3fe210 */ /* 0x000fe40007ffe0ff */
[----:B------:R-:W-:Y:S02]  /*1d60*/  @!P6 SHF.L.U32 R3, R62, 0x2, RZ ;  /* 0x000000023e03e819 */ /* 0x000fe400000006ff */
[----:B------:R-:W-:Y:S02]  /*1d70*/  @!P3 IADD3.X R77, R72, R77, RZ, P0, !PT ;  /* 0x0000004d484db210 */ /* 0x000fe400007fe4ff */
[----:B0-----:R-:W-:-:S02]  /*1d80*/  CS2R R64, SRZ ;  /* 0x0000000000407805 */ /* 0x001fc4000001ff00 */
[----:B------:R-:W-:Y:S02]  /*1d90*/  @!P6 SHF.L.U64.HI R62, R62, 0x2, R63 ;  /* 0x000000023e3ee819 */ /* 0x000fe4000001023f */
[C---:B---3--:R-:W-:Y:S02]  /*1da0*/  @!P6 IADD3 R4, P0, R3.reuse, R4, RZ ;  /* 0x000000040304e210 */ /* 0x048fe40007f1e0ff */
[----:B------:R0:W5:Y:S02]  /*1db0*/  @!P5 LDG.E.64 R64, desc[UR22][R66.64] ;  /* 0x000000164240d981 */ /* 0x000164000c1e1b00 */
[----:B------:R-:W-:Y:S02]  /*1dc0*/  @!P6 IADD3.X R5, R62, R5, RZ, P0, !PT ;  /* 0x000000053e05e210 */ /* 0x000fe400007fe4ff */
[----:B-1----:R-:W-:Y:S02]  /*1dd0*/  @!P6 IADD3 R6, P0, R3, R6, RZ ;  /* 0x000000060306e210 */ /* 0x002fe40007f1e0ff */
[----:B------:R-:W-:-:S02]  /*1de0*/  MOV R3, UR6 ;  /* 0x0000000600037c02 */ /* 0x000fc40008000f00 */
[----:B0-----:R-:W-:-:S03]  /*1df0*/  CS2R R66, SRZ ;  /* 0x0000000000427805 */ /* 0x001fc6000001ff00 */
[----:B------:R-:W-:-:S03]  /*1e00*/  FFMA.FTZ R3, -R3, UR6, R61 ;  /* 0x0000000603037c23 */ /* 0x000fc6000801013d */
[----:B------:R-:W5:Y:S04]  /*1e10*/  @!P4 LDG.E.64 R66, desc[UR22][R12.64] ;  /* 0x000000160c42c981 */ /* 0x000f68000c1e1b00 */
[----:B------:R-:W5:Y:S04]  /*1e20*/  LDL.LU.64 R12, [R1+0x48] ;  /* 0x00004800010c7983 */ /* 0x000f680000300a00 */
[----:B------:R-:W5:Y:S04]  /*1e30*/  LDL.LU R60, [R1+0x40] ;  /* 0x00004000013c7983 */ /* 0x000f680000300800 */
[----:B------:R-:W5:Y:S01]  /*1e40*/  LDL.LU R61, [R1+0x3c] ;  /* 0x00003c00013d7983 */ /* 0x000f620000300800 */
[----:B------:R-:W-:-:S02]  /*1e50*/  @!P6 IADD3.X R7, R62, R7, RZ, P0, !PT ;  /* 0x000000073e07e210 */ /* 0x000fc400007fe4ff */
[----:B------:R-:W-:-:S13]  /*1e60*/  FSETP.GTU.FTZ.AND P0, PT, R3, RZ, PT ;  /* 0x000000ff0300720b */ /* 0x000fda0003f1c000 */
[----:B------:R-:W-:Y:S01]  /*1e70*/  VOTEU.ANY UP0, P0 ;  /* 0x00000000003f7886 */ /* 0x000fe20000000100 */
[----:B------:R-:W-:-:S04]  /*1e80*/  PLOP3.LUT P0, PT, PT, PT, UP0, 0x80, 0x0 ;  /* 0x000000000000781c */ /* 0x000fc80003f0f008 */
[----:B------:R-:W-:-:S09]  /*1e90*/  @UP0 ULDC UR5, c[0x0][0x250] ;  /* 0x0000940000050ab9 */ /* 0x000fd20000000800 */
[----:B------:R-:W-:Y:S01]  /*1ea0*/  @P0 FADD.FTZ R3, R3, UR5 ;  /* 0x0000000503030e21 */ /* 0x000fe20008010000 */
[----:B------:R-:W-:-:S05]  /*1eb0*/  CS2R R72, SRZ ;  /* 0x0000000000487805 */ /* 0x000fca000001ff00 */
[----:B------:R-:W0:Y:S01]  /*1ec0*/  @P0 MUFU.RSQ R3, R3 ;  /* 0x0000000300030308 */ /* 0x000e220000001400 */
[----:B------:R-:W-:Y:S01]  /*1ed0*/  CS2R R62, SRZ ;  /* 0x00000000003e7805 */ /* 0x000fe2000001ff00 */
[----:B------:R1:W5:Y:S05]  /*1ee0*/  @P1 LDG.E.64 R72, desc[UR22][R48.64] ;  /* 0x0000001630481981 */ /* 0x00036a000c1e1b00 */
[----:B------:R3:W5:Y:S01]  /*1ef0*/  @!P2 LDG.E.64 R62, desc[UR22][R46.64] ;  /* 0x000000162e3ea981 */ /* 0x000762000c1e1b00 */
[----:B-1----:R-:W-:Y:S02]  /*1f00*/  CS2R R48, SRZ ;  /* 0x0000000000307805 */ /* 0x002fe4000001ff00 */
[----:B---3--:R-:W-:-:S02]  /*1f10*/  CS2R R46, SRZ ;  /* 0x00000000002e7805 */ /* 0x008fc4000001ff00 */
[----:B0-----:R-:W-:Y:S02]  /*1f20*/  @P0 R2UR UR5, R3 ;  /* 0x00000000030502ca */ /* 0x001fe400000e0000 */
[----:B------:R0:W5:Y:S01]  /*1f30*/  @!P2 LDG.E.64 R48, desc[UR22][R44.64] ;  /* 0x000000162c30a981 */ /* 0x000162000c1e1b00 */
[----:B------:R-:W-:-:S03]  /*1f40*/  ISETP.GT.U32.AND P0, PT, R0, 0x29f, PT ;  /* 0x0000029f0000780c */ /* 0x000fc60003f04070 */
[----:B------:R1:W5:Y:S01]  /*1f50*/  @!P5 LDG.E.64 R46, desc[UR22][R68.64] ;  /* 0x00000016442ed981 */ /* 0x000362000c1e1b00 */
[----:B0-----:R-:W-:Y:S02]  /*1f60*/  CS2R R44, SRZ ;  /* 0x00000000002c7805 */ /* 0x001fe4000001ff00 */
[----:B-1----:R-:W-:Y:S02]  /*1f70*/  CS2R R68, SRZ ;  /* 0x0000000000447805 */ /* 0x002fe4000001ff00 */
[----:B------:R-:W-:Y:S02]  /*1f80*/  CS2R R70, SRZ ;  /* 0x0000000000467805 */ /* 0x000fe4000001ff00 */
[----:B------:R0:W5:Y:S04]  /*1f90*/  @!P4 LDG.E.64 R44, desc[UR22][R24.64] ;  /* 0x00000016182cc981 */ /* 0x000168000c1e1b00 */
[----:B------:R1:W5:Y:S01]  /*1fa0*/  @!P3 LDG.E.64 R68, desc[UR22][R42.64] ;  /* 0x000000162a44b981 */ /* 0x000362000c1e1b00 */
[----:B------:R-:W-:Y:S01]  /*1fb0*/  UMOV UR26, 0x3f800000 ;  /* 0x3f800000001a7882 */ /* 0x000fe20000000000 */
[----:B------:R-:W-:Y:S01]  /*1fc0*/  @UP0 UMOV UR26, UR5 ;  /* 0x00000005001a0c82 */ /* 0x000fe20008000000 */
[----:B------:R-:W-:Y:S01]  /*1fd0*/  BSSY B0, `(.L_x_1704) ;  /* 0x000001e000007945 */ /* 0x000fe20003800000 */
[----:B------:R-:W-:Y:S01]  /*1fe0*/  HFMA2.MMA R3, -RZ, RZ, 0, 0 ;  /* 0x00000000ff037435 */ /* 0x000fe200000001ff */
[----:B------:R3:W5:Y:S01]  /*1ff0*/  @!P6 LDG.E.64 R70, desc[UR22][R4.64] ;  /* 0x000000160446e981 */ /* 0x000762000c1e1b00 */
[----:B0-----:R-:W-:-:S02]  /*2000*/  CS2R R24, SRZ ;  /* 0x0000000000187805 */ /* 0x001fc4000001ff00 */
[----:B-1----:R-:W-:Y:S02]  /*2010*/  CS2R R42, SRZ ;  /* 0x00000000002a7805 */ /* 0x002fe4000001ff00 */
[----:B------:R-:W-:Y:S02]  /*2020*/  ISETP.NE.AND P5, PT, RZ, UR25, PT ;  /* 0x00000019ff007c0c */ /* 0x000fe4000bfa5270 */
[----:B------:R0:W5:Y:S01]  /*2030*/  @!P6 LDG.E.64 R24, desc[UR22][R6.64] ;  /* 0x000000160618e981 */ /* 0x000162000c1e1b00 */
[----:B---3--:R-:W-:-:S03]  /*2040*/  CS2R R4, SRZ ;  /* 0x0000000000047805 */ /* 0x008fc6000001ff00 */
[----:B------:R2:W5:Y:S01]  /*2050*/  @!P3 LDG.E.64 R42, desc[UR22][R76.64] ;  /* 0x000000164c2ab981 */ /* 0x000562000c1e1b00 */
[----:B0-----:R-:W-:Y:S01]  /*2060*/  MOV R6, RZ ;  /* 0x000000ff00067202 */ /* 0x001fe20000000f00 */
[----:B--2---:R-:W-:Y:S01]  /*2070*/  FADD.FTZ R76, R74, -UR6 ;  /* 0x800000064a4c7e21 */ /* 0x004fe20008010000 */
[----:B------:R-:W-:Y:S01]  /*2080*/  FADD.FTZ R75, R75, -UR6 ;  /* 0x800000064b4b7e21 */ /* 0x000fe20008010000 */
[----:B------:R-:W-:Y:S06]  /*2090*/  @P0 BRA `(.L_x_1705) ;  /* 0x0000000000440947 */ /* 0x000fec0003800000 */
[----:B------:R-:W2:Y:S01]  /*20a0*/  LDL R77, [R1+0x34] ;  /* 0x00003400014d7983 */ /* 0x000ea20000100800 */
[----:B------:R-:W-:-:S13]  /*20b0*/  ISETP.NE.AND P0, PT, RZ, UR25, PT ;  /* 0x00000019ff007c0c */ /* 0x000fda000bf05270 */
[----:B------:R-:W0:Y:S01]  /*20c0*/  @P0 LDC.64 R6, c[0x0][0x240] ;  /* 0x00009000ff060b82 */ /* 0x000e220000000a00 */
[----:B--2---:R-:W-:-:S04]  /*20d0*/  IADD3 R3, R77, UR17, RZ ;  /* 0x000000114d037c10 */ /* 0x004fc8000fffe0ff */
[----:B0-----:R-:W-:Y:S02]  /*20e0*/  @P0 LEA R6, P2, R3, R6, 0x1 ;  /* 0x0000000603060211 */ /* 0x001fe400078408ff */
[----:B------:R-:W-:-:S04]  /*20f0*/  SHF.R.S32.HI R74, RZ, 0x1f, R3 ;  /* 0x0000001fff4a7819 */ /* 0x000fc80000011403 */
[----:B------:R-:W-:-:S05]  /*2100*/  @P0 LEA.HI.X R7, R3, R7, R74, 0x1, P2 ;  /* 0x0000000703070211 */ /* 0x000fca00010f0c4a */
[----:B------:R-:W2:Y:S04]  /*2110*/  @P0 LDG.E.U16 R74, desc[UR22][R6.64] ;  /* 0x00000016064a0981 */ /* 0x000ea8000c1e1500 */
[----:B------:R0:W3:Y:S02]  /*2120*/  @P0 LDG.E.U16 R77, desc[UR22][R6.64+0x2] ;  /* 0x00000216064d0981 */ /* 0x0000e4000c1e1500 */
[----:B0-----:R-:W0:Y:S02]  /*2130*/  LDC.64 R6, c[0x0][0x238] ;  /* 0x00008e00ff067b82 */ /* 0x001e240000000a00 */
[----:B0-----:R-:W-:-:S05]  /*2140*/  IMAD.WIDE R6, R3, 0x2, R6 ;  /* 0x0000000203067825 */ /* 0x001fca00078e0206 */
[----:B------:R-:W4:Y:S04]  /*2150*/  LDG.E.U16 R3, desc[UR22][R6.64] ;  /* 0x0000001606037981 */ /* 0x000f28000c1e1500 */
[----:B------:R-:W4:Y:S01]  /*2160*/  LDG.E.U16 R6, desc[UR22][R6.64+0x2] ;  /* 0x0000021606067981 */ /* 0x000f22000c1e1500 */
[----:B--2---:R-:W-:Y:S02]  /*2170*/  @P0 SHF.L.U32 R4, R74, 0x10, RZ ;  /* 0x000000104a040819 */ /* 0x004fe400000006ff */
[----:B---3--:R-:W-:Y:S02]  /*2180*/  @P0 SHF.L.U32 R5, R77, 0x10, RZ ;  /* 0x000000104d050819 */ /* 0x008fe400000006ff */
[----:B----4-:R-:W-:Y:S02]  /*2190*/  SHF.L.U32 R3, R3, 0x10, RZ ;  /* 0x0000001003037819 */ /* 0x010fe400000006ff */
[----:B------:R-:W-:-:S07]  /*21a0*/  SHF.L.U32 R6, R6, 0x10, RZ ;  /* 0x0000001006067819 */ /* 0x000fce00000006ff */
.L_x_1705:
[----:B------:R-:W-:Y:S05]  /*21b0*/  BSYNC B0 ;  /* 0x0000000000007941 */ /* 0x000fea0003800000 */
.L_x_1704:
[----:B------:R-:W-:Y:S01]  /*21c0*/  FMUL.FTZ R77, R76, UR26 ;  /* 0x0000001a4c4d7c20 */ /* 0x000fe20008410000 */
[----:B------:R-:W-:Y:S01]  /*21d0*/  FMUL.FTZ R76, R75, UR26 ;  /* 0x0000001a4b4c7c20 */ /* 0x000fe20008410000 */
[----:B-----5:R-:W-:Y:S02]  /*21e0*/  MOV R7, R72 ;  /* 0x0000004800077202 */ /* 0x020fe40000000f00 */
[----:B------:R-:W-:Y:S01]  /*21f0*/  MOV R74, R73 ;  /* 0x00000049004a7202 */ /* 0x000fe20000000f00 */
        /* <DEDUP_REMOVED lines=10> */
[----:B------:R-:W-:-:S04]  /*22a0*/  FFMA.FTZ R7, R7, R75, 1 ;  /* 0x3f80000007077423 */ /* 0x000fc8000001004b */
[----:B------:R-:W-:Y:S01]  /*22b0*/  FMUL.FTZ R7, R74, R7 ;  /* 0x000000074a077220 */ /* 0x000fe20000410000 */
        /* <DEDUP_REMOVED lines=9> */
.L_x_1706:
[----:B------:R1:W-:Y:S01]  /*2350*/  STL [R1+0x3c], R0 ;  /* 0x00003c0001007387 */ /* 0x0003e20000100800 */
[----:B------:R-:W-:-:S03]  /*2360*/  MOV R75, R77 ;  /* 0x0000004d004b7202 */ /* 0x000fc60000000f00 */
[----:B-1----:R-:W2:Y:S01]  /*2370*/  LDL R0, [R1+0x24] ;  /* 0x0000240001007983 */ /* 0x002ea20000100800 */
[----:B0-----:R-:W-:Y:S01]  /*2380*/  FMUL.FTZ R77, R7, R3 ;  /* 0x00000003074d7220 */ /* 0x001fe20000410000 */
[----:B------:R-:W-:-:S03]  /*2390*/  FMUL.FTZ R76, R74, R6 ;  /* 0x000000064a4c7220 */ /* 0x000fc60000410000 */
[----:B------:R-:W-:Y:S01]  /*23a0*/  FFMA.FTZ R75, R75, R77, RZ ;  /* 0x0000004d4b4b7223 */ /* 0x000fe200000100ff */
[----:B------:R-:W-:-:S04]  /*23b0*/  FADD.FTZ R77, RZ, R77 ;  /* 0x0000004dff4d7221 */ /* 0x000fc80000010000 */
[----:B------:R-:W-:Y:S01]  /*23c0*/  FADD.FTZ R77, R76, R77 ;  /* 0x0000004d4c4d7221 */ /* 0x000fe20000010000 */
[----:B--2---:R-:W-:Y:S02]  /*23d0*/  FFMA.FTZ R75, R0, R76, R75 ;  /* 0x0000004c004b7223 */ /* 0x004fe4000001004b */
        /* <DEDUP_REMOVED lines=29> */
.L_x_1707:
        /* <DEDUP_REMOVED lines=10> */
[----:B------:R-:W-:Y:S01]  /*2650*/  FADD.FTZ R63, R63, -UR6 ;  /* 0x800000063f3f7e21 */ /* 0x000fe20008010000 */
[----:B------:R-:W-:Y:S01]  /*2660*/  FMUL.FTZ R7, R26, R6 ;  /* 0x000000061a077220 */ /* 0x000fe20000410000 */
[----:B------:R-:W-:Y:S01]  /*2670*/  FADD.FTZ R77, R77, R27 ;  /* 0x0000001b4d4d7221 */ /* 0x000fe20000010000 */
[C---:B----4-:R-:W-:Y:S01]  /*2680*/  FFMA.FTZ R75, R0.reuse, R76, R75 ;  /* 0x0000004c004b7223 */ /* 0x050fe2000001004b */
[----:B------:R-:W-:Y:S01]  /*2690*/  FFMA.FTZ R0, R0, R27, R2 ;  /* 0x0000001b00007223 */ /* 0x000fe20000010002 */
[----:B---3--:R-:W-:-:S02]  /*26a0*/  FADD.FTZ R76, R4, R76 ;  /* 0x0000004c044c7221 */ /* 0x008fc40000010000 */
        /* <DEDUP_REMOVED lines=19> */
[----:B--2--5:R-:W-:-:S04]  /*27e0*/  FFMA.FTZ R7, R63, R3, R4 ;  /* 0x000000033f077223 */ /* 0x024fc80000010004 */
        /* <DEDUP_REMOVED lines=17> */
.L_x_1708:
        /* <DEDUP_REMOVED lines=14> */
[----:B------:R-:W-:Y:S01]  /*29e0*/  FMUL.FTZ R26, R7, R6 ;  /* 0x00000006071a7220 */ /* 0x000fe20000410000 */
[----:B------:R-:W-:-:S03]  /*29f0*/  FADD.FTZ R64, R64, -UR6 ;  /* 0x8000000640407e21 */ /* 0x000fc60008010000 */
[----:B----4-:R-:W-:Y:S01]  /*2a00*/  FFMA.FTZ R75, R77, R26, R75 ;  /* 0x0000001a4d4b7223 */ /* 0x010fe2000001004b */
[----:B------:R-:W-:Y:S01]  /*2a10*/  FADD.FTZ R77, R65, -UR6 ;  /* 0x80000006414d7e21 */ /* 0x000fe20008010000 */
[----:B------:R-:W-:-:S03]  /*2a20*/  FMUL.FTZ R64, R64, UR26 ;  /* 0x0000001a40407c20 */ /* 0x000fc60008410000 */
[----:B------:R-:W-:Y:S01]  /*2a30*/  FMUL.FTZ R77, R77, UR26 ;  /* 0x0000001a4d4d7c20 */ /* 0x000fe20008410000 */
[----:B------:R-:W-:Y:S01]  /*2a40*/  FADD.FTZ R76, R26, R76 ;  /* 0x0000004c1a4c7221 */ /* 0x000fe20000010000 */
        /* <DEDUP_REMOVED lines=9> */
[----:B-----5:R-:W-:-:S04]  /*2ae0*/  FFMA.FTZ R26, R64, R3, R4 ;  /* 0x00000003401a7223 */ /* 0x020fc80000010004 */
[----:B0-----:R-:W-:-:S06]  /*2af0*/  FMUL.FTZ R64, R26, -1.4426950216293334961 ;  /* 0xbfb8aa3b1a407820 */ /* 0x001fcc0000410000 */
        /* <DEDUP_REMOVED lines=16> */
.L_x_1709:
[----:B-----5:R1:W-:Y:S04]  /*2c00*/  STL [R1+0x40], R2 ;  /* 0x0000400201007387 */ /* 0x0203e80000100800 */
[----:B-1----:R-:W2:Y:S04]  /*2c10*/  LDL R2, [R1+0x1c] ;  /* 0x00001c0001027983 */ /* 0x002ea80000100800 */
[----:B------:R1:W-:Y:S04]  /*2c20*/  STL [R1+0x3c], R0 ;  /* 0x00003c0001007387 */ /* 0x0003e80000100800 */
[----:B-1----:R-:W3:Y:S01]  /*2c30*/  LDL R0, [R1+0x18] ;  /* 0x0000180001007983 */ /* 0x002ee20000100800 */
[----:B0-----:R-:W-:Y:S01]  /*2c40*/  FADD.FTZ R64, R74, R7 ;  /* 0x000000074a407221 */ /* 0x001fe20000010000 */
[----:B------:R-:W-:-:S02]  /*2c50*/  FMUL.FTZ R77, R65, R3 ;  /* 0x00000003414d7220 */ /* 0x000fc40000410000 */
[----:B------:R-:W4:Y:S01]  /*2c60*/  LDL R74, [R1+0x14] ;  /* 0x00001400014a7983 */ /* 0x000f220000100800 */
[----:B------:R-:W-:Y:S01]  /*2c70*/  FADD.FTZ R66, R66, -UR6 ;  /* 0x8000000642427e21 */ /* 0x000fe20008010000 */
[----:B------:R-:W-:Y:S01]  /*2c80*/  FADD.FTZ R76, R76, R77 ;  /* 0x0000004d4c4c7221 */ /* 0x000fe20000010000 */
[----:B------:R-:W-:Y:S01]  /*2c90*/  FADD.FTZ R67, R67, -UR6 ;  /* 0x8000000643437e21 */ /* 0x000fe20008010000 */
[----:B------:R-:W-:Y:S01]  /*2ca0*/  FADD.FTZ R63, R63, R65 ;  /* 0x000000413f3f7221 */ /* 0x000fe20000010000 */
[----:B--2---:R-:W-:Y:S02]  /*2cb0*/  FFMA.FTZ R62, R2, R7, R62 ;  /* 0x00000007023e7223 */ /* 0x004fe4000001003e */
[----:B------:R0:W5:Y:S01]  /*2cc0*/  LDL.LU R2, [R1+0x40] ;  /* 0x0000400001027983 */ /* 0x0001620000300800 */
[----:B------:R-:W-:Y:S01]  /*2cd0*/  FMUL.FTZ R7, R26, R6 ;  /* 0x000000061a077220 */ /* 0x000fe20000410000 */
[----:B---3--:R-:W-:Y:S01]  /*2ce0*/  FFMA.FTZ R75, R0, R77, R75 ;  /* 0x0000004d004b7223 */ /* 0x008fe2000001004b */
[----:B------:R-:W-:Y:S01]  /*2cf0*/  FMUL.FTZ R77, R66, UR26 ;  /* 0x0000001a424d7c20 */ /* 0x000fe20008410000 */
[----:B------:R-:W-:-:S02]  /*2d00*/  FFMA.FTZ R27, R0, R65, R27 ;  /* 0x00000041001b7223 */ /* 0x000fc4000001001b */
[----:B------:R0:W5:Y:S01]  /*2d10*/  LDL.LU R0, [R1+0x3c] ;  /* 0x00003c0001007983 */ /* 0x0001620000300800 */
[----:B----4-:R-:W-:Y:S01]  /*2d20*/  FFMA.FTZ R75, R74, R7, R75 ;  /* 0x000000074a4b7223 */ /* 0x010fe2000001004b */
[----:B------:R-:W-:Y:S01]  /*2d30*/  FADD.FTZ R76, R7, R76 ;  /* 0x0000004c074c7221 */ /* 0x000fe20000010000 */
[----:B------:R-:W-:Y:S01]  /*2d40*/  MOV R65, R44 ;  /* 0x0000002c00417202 */ /* 0x000fe20000000f00 */
[----:B------:R0:W-:Y:S01]  /*2d50*/  STL [R1+0x10], R77 ;  /* 0x0000104d01007387 */ /* 0x0001e20000100800 */
        /* <DEDUP_REMOVED lines=21> */
.L_x_1710:
[----:B------:R-:W2:Y:S01]  /*2eb0*/  LDL R67, [R1+0x14] ;  /* 0x0000140001437983 */ /* 0x000ea20000100800 */
[----:B------:R-:W-:Y:S01]  /*2ec0*/  FMUL.FTZ R66, R65, R3 ;  /* 0x0000000341427220 */ /* 0x000fe20000410000 */
[----:B------:R-:W-:Y:S01]  /*2ed0*/  FADD.FTZ R64, R64, R26 ;  /* 0x0000001a40407221 */ /* 0x000fe20000010000 */
[----:B------:R-:W-:Y:S01]  /*2ee0*/  FADD.FTZ R68, R68, -UR6 ;  /* 0x8000000644447e21 */ /* 0x000fe20008010000 */
[----:B------:R-:W-:Y:S01]  /*2ef0*/  FADD.FTZ R63, R63, R65 ;  /* 0x000000413f3f7221 */ /* 0x000fe20000010000 */
[C---:B------:R-:W-:Y:S01]  /*2f00*/  FFMA.FTZ R75, R77.reuse, R66, R75 ;  /* 0x000000424d4b7223 */ /* 0x040fe2000001004b */
[----:B------:R-:W-:Y:S01]  /*2f10*/  FADD.FTZ R76, R76, R66 ;  /* 0x000000424c4c7221 */ /* 0x000fe20000010000 */
[----:B------:R-:W-:Y:S01]  /*2f20*/  FFMA.FTZ R27, R77, R65, R27 ;  /* 0x000000414d1b7223 */ /* 0x000fe2000001001b */
[----:B--2---:R-:W-:Y:S01]  /*2f30*/  FFMA.FTZ R62, R67, R26, R62 ;  /* 0x0000001a433e7223 */ /* 0x004fe2000001003e */
[----:B------:R-:W-:Y:S01]  /*2f40*/  FMUL.FTZ R26, R7, R6 ;  /* 0x00000006071a7220 */ /* 0x000fe20000410000 */
[----:B------:R-:W-:-:S03]  /*2f50*/  MOV R67, R42 ;  /* 0x0000002a00437202 */ /* 0x000fc60000000f00 */
[----:B------:R-:W-:Y:S01]  /*2f60*/  FFMA.FTZ R66, R74, R26, R75 ;  /* 0x0000001a4a427223 */ /* 0x000fe2000001004b */
[----:B------:R-:W-:Y:S01]  /*2f70*/  FADD.FTZ R75, R69, -UR6 ;  /* 0x80000006454b7e21 */ /* 0x000fe20008010000 */
[----:B------:R-:W-:Y:S01]  /*2f80*/  FADD.FTZ R65, R26, R76 ;  /* 0x0000004c1a417221 */ /* 0x000fe20000010000 */
        /* <DEDUP_REMOVED lines=22> */
.L_x_1711:
[----:B------:R-:W-:Y:S01]  /*30f0*/  FMUL.FTZ R75, R67, R3 ;  /* 0x00000003434b7220 */ /* 0x000fe20000410000 */
[----:B------:R-:W-:Y:S01]  /*3100*/  FADD.FTZ R63, R63, R67 ;  /* 0x000000433f3f7221 */ /* 0x000fe20000010000 */
[----:B------:R-:W-:Y:S01]  /*3110*/  FFMA.FTZ R27, R69, R67, R27 ;  /* 0x00000043451b7223 */ /* 0x000fe2000001001b */
[----:B------:R-:W-:Y:S01]  /*3120*/  FADD.FTZ R59, R59, -UR6 ;  /* 0x800000063b3b7e21 */ /* 0x000fe20008010000 */
[----:B------:R-:W-:Y:S01]  /*3130*/  FADD.FTZ R67, R58, -UR6 ;  /* 0x800000063a437e21 */ /* 0x000fe20008010000 */
[----:B------:R-:W-:Y:S01]  /*3140*/  FADD.FTZ R64, R64, R7 ;  /* 0x0000000740407221 */ /* 0x000fe20000010000 */
[----:B------:R-:W-:Y:S01]  /*3150*/  FFMA.FTZ R62, R74, R7, R62 ;  /* 0x000000074a3e7223 */ /* 0x000fe2000001003e */
[----:B------:R-:W-:Y:S01]  /*3160*/  FMUL.FTZ R76, R59, UR26 ;  /* 0x0000001a3b4c7c20 */ /* 0x000fe20008410000 */
[----:B0-----:R-:W-:Y:S01]  /*3170*/  FMUL.FTZ R77, R67, UR26 ;  /* 0x0000001a434d7c20 */ /* 0x001fe20008410000 */
[----:B------:R-:W-:Y:S01]  /*3180*/  FFMA.FTZ R66, R69, R75, R66 ;  /* 0x0000004b45427223 */ /* 0x000fe20000010042 */
[----:B------:R-:W-:Y:S01]  /*3190*/  FADD.FTZ R65, R65, R75 ;  /* 0x0000004b41417221 */ /* 0x000fe20000010000 */
[----:B------:R-:W-:Y:S01]  /*31a0*/  FMUL.FTZ R7, R26, R6 ;  /* 0x000000061a077220 */ /* 0x000fe20000410000 */
[----:B------:R0:W-:Y:S01]  /*31b0*/  STL [R1+0x4], R76 ;  /* 0x0000044c01007387 */ /* 0x0001e20000100800 */
[----:B------:R-:W-:-:S02]  /*31c0*/  MOV R58, R40 ;  /* 0x00000028003a7202 */ /* 0x000fc40000000f00 */
[----:B------:R-:W-:Y:S01]  /*31d0*/  FFMA.FTZ R66, R68, R7, R66 ;  /* 0x0000000744427223 */ /* 0x000fe20000010042 */
[----:B------:R0:W-:Y:S01]  /*31e0*/  STL [R1+0x8], R77 ;  /* 0x0000084d01007387 */ /* 0x0001e20000100800 */
[----:B------:R-:W-:Y:S01]  /*31f0*/  FADD.FTZ R65, R7, R65 ;  /* 0x0000004107417221 */ /* 0x000fe20000010000 */
        /* <DEDUP_REMOVED lines=20> */
.L_x_1712:
[----:B------:R-:W-:Y:S01]  /*3340*/  FMUL.FTZ R59, R58, R3 ;  /* 0x000000033a3b7220 */ /* 0x000fe20000410000 */
[----:B------:R-:W-:Y:S01]  /*3350*/  FADD.FTZ R64, R64, R26 ;  /* 0x0000001a40407221 */ /* 0x000fe20000010000 */
[----:B------:R-:W-:Y:S01]  /*3360*/  FFMA.FTZ R62, R68, R26, R62 ;  /* 0x0000001a443e7223 */ /* 0x000fe2000001003e */
[----:B------:R-:W-:Y:S01]  /*3370*/  FMUL.FTZ R26, R7, R6 ;  /* 0x00000006071a7220 */ /* 0x000fe20000410000 */
[----:B------:R-:W-:Y:S01]  /*3380*/  FADD.FTZ R65, R65, R59 ;  /* 0x0000003b41417221 */ /* 0x000fe20000010000 */
[----:B------:R-:W-:Y:S01]  /*3390*/  FADD.FTZ R63, R63, R58 ;  /* 0x0000003a3f3f7221 */ /* 0x000fe20000010000 */
[C---:B------:R-:W-:Y:S01]  /*33a0*/  FFMA.FTZ R27, R77.reuse, R58, R27 ;  /* 0x0000003a4d1b7223 */ /* 0x040fe2000001001b */
[----:B------:R-:W-:Y:S01]  /*33b0*/  FFMA.FTZ R66, R77, R59, R66 ;  /* 0x0000003b4d427223 */ /* 0x000fe20000010042 */
[----:B------:R-:W-:Y:S01]  /*33c0*/  FADD.FTZ R58, R26, R65 ;  /* 0x000000411a3a7221 */ /* 0x000fe20000010000 */
[----:B------:R-:W-:Y:S01]  /*33d0*/  FADD.FTZ R65, R56, -UR6 ;  /* 0x8000000638417e21 */ /* 0x000fe20008010000 */
[----:B------:R-:W-:Y:S01]  /*33e0*/  FADD.FTZ R57, R57, -UR6 ;  /* 0x8000000639397e21 */ /* 0x000fe20008010000 */
[----:B------:R-:W-:Y:S01]  /*33f0*/  FFMA.FTZ R59, R76, R26, R66 ;  /* 0x0000001a4c3b7223 */ /* 0x000fe20000010042 */
[----:B------:R-:W-:Y:S01]  /*3400*/  MOV R56, R38 ;  /* 0x0000002600387202 */ /* 0x000fe20000000f00 */
[----:B------:R-:W-:Y:S01]  /*3410*/  FMUL.FTZ R75, R65, UR26 ;  /* 0x0000001a414b7c20 */ /* 0x000fe20008410000 */
[----:B------:R-:W-:Y:S01]  /*3420*/  MOV R26, R39 ;  /* 0x00000027001a7202 */ /* 0x000fe20000000f00 */
[----:B------:R-:W-:-:S03]  /*3430*/  FMUL.FTZ R67, R57, UR26 ;  /* 0x0000001a39437c20 */ /* 0x000fc60008410000 */
[----:B------:R1:W-:Y:S01]  /*3440*/  STL [R1], R75 ;  /* 0x0000004b01007387 */ /* 0x0003e20000100800 */
[----:B------:R-:W-:Y:S05]  /*3450*/  @!P5 BRA `(.L_x_1713) ;  /* 0x000000000048d947 */ /* 0x000fea0003800000 */
[----:B------:R-:W-:-:S04]  /*3460*/  FFMA.FTZ R26, R75, R3, R4 ;  /* 0x000000034b1a7223 */ /* 0x000fc80000010004 */
[----:B------:R-:W-:-:S06]  /*3470*/  FMUL.FTZ R56, R26, -1.4426950216293334961 ;  /* 0xbfb8aa3b1a387820 */ /* 0x000fcc0000410000 */
[----:B------:R-:W2:Y:S02]  /*3480*/  MUFU.EX2 R56, R56 ;  /* 0x0000003800387308 */ /* 0x000ea40000000800 */
[----:B--2---:R-:W-:-:S06]  /*3490*/  FADD.FTZ R56, R56, 1 ;  /* 0x3f80000038387421 */ /* 0x004fcc0000010000 */
[----:B------:R-:W2:Y:S02]  /*34a0*/  MUFU.RCP R56, R56 ;  /* 0x0000003800387308 */ /* 0x000ea40000001000 */
[----:B--2---:R-:W-:Y:S01]  /*34b0*/  FADD.FTZ R57, -R56, 1 ;  /* 0x3f80000038397421 */ /* 0x004fe20000010100 */
[----:B------:R-:W-:-:S03]  /*34c0*/  FMUL.FTZ R56, R38, R56 ;  /* 0x0000003826387220 */ /* 0x000fc60000410000 */
[----:B------:R-:W-:Y:S01]  /*34d0*/  FFMA.FTZ R57, R26, R57, 1 ;  /* 0x3f8000001a397423 */ /* 0x000fe20000010039 */
[----:B------:R-:W-:-:S03]  /*34e0*/  FFMA.FTZ R26, R67, R6, R5 ;  /* 0x00000006431a7223 */ /* 0x000fc60000010005 */
[----:B------:R-:W-:Y:S01]  /*34f0*/  FMUL.FTZ R56, R56, R57 ;  /* 0x0000003938387220 */ /* 0x000fe20000410000 */
[----:B------:R-:W-:-:S06]  /*3500*/  FMUL.FTZ R57, R26, -1.4426950216293334961 ;  /* 0xbfb8aa3b1a397820 */ /* 0x000fcc0000410000 */
[----:B------:R-:W2:Y:S02]  /*3510*/  MUFU.EX2 R57, R57 ;  /* 0x0000003900397308 */ /* 0x000ea40000000800 */
[----:B--2---:R-:W-:-:S06]  /*3520*/  FADD.FTZ R57, R57, 1 ;  /* 0x3f80000039397421 */ /* 0x004fcc0000010000 */
[----:B------:R-:W2:Y:S02]  /*3530*/  MUFU.RCP R57, R57 ;  /* 0x0000003900397308 */ /* 0x000ea40000001000 */
[----:B--2---:R-:W-:Y:S01]  /*3540*/  FADD.FTZ R65, -R57, 1 ;  /* 0x3f80000039417421 */ /* 0x004fe20000010100 */
[----:B------:R-:W-:-:S03]  /*3550*/  FMUL.FTZ R57, R39, R57 ;  /* 0x0000003927397220 */ /* 0x000fc60000410000 */
[----:B------:R-:W-:-:S04]  /*3560*/  FFMA.FTZ R26, R26, R65, 1 ;  /* 0x3f8000001a1a7423 */ /* 0x000fc80000010041 */
[----:B------:R-:W-:-:S07]  /*3570*/  FMUL.FTZ R26, R57, R26 ;  /* 0x0000001a391a7220 */ /* 0x000fce0000410000 */
.L_x_1713:
        /* <DEDUP_REMOVED lines=13> */
[----:B-1----:R-:W-:Y:S01]  /*3650*/  FMUL.FTZ R75, R58, UR26 ;  /* 0x0000001a3a4b7c20 */ /* 0x002fe20008410000 */
[----:B------:R-:W-:Y:S01]  /*3660*/  MOV R7, R37 ;  /* 0x0000002500077202 */ /* 0x000fe20000000f00 */
[----:B------:R-:W-:-:S03]  /*3670*/  FMUL.FTZ R66, R54, UR26 ;  /* 0x0000001a36427c20 */ /* 0x000fc60008410000 */
[----:B------:R1:W-:Y:S01]  /*3680*/  STL [R1+0xc], R75 ;  /* 0x00000c4b01007387 */ /* 0x0003e20000100800 */
        /* <DEDUP_REMOVED lines=19> */
.L_x_1714:
        /* <DEDUP_REMOVED lines=35> */
.L_x_1715:
[----:B------:R-:W-:Y:S01]  /*39f0*/  FMUL.FTZ R53, R52, R3 ;  /* 0x0000000334357220 */ /* 0x000fe20000410000 */
[----:B------:R-:W-:Y:S01]  /*3a00*/  FMUL.FTZ R57, R26, R6 ;  /* 0x000000061a397220 */ /* 0x000fe20000410000 */
[----:B------:R-:W-:Y:S01]  /*3a10*/  FADD.FTZ R60, R60, -UR6 ;  /* 0x800000063c3c7e21 */ /* 0x000fe20008010000 */
[----:B------:R-:W-:Y:S01]  /*3a20*/  FADD.FTZ R61, R61, -UR6 ;  /* 0x800000063d3d7e21 */ /* 0x000fe20008010000 */
[----:B------:R-:W-:Y:S01]  /*3a30*/  FFMA.FTZ R56, R65, R53, R56 ;  /* 0x0000003541387223 */ /* 0x000fe20000010038 */
[----:B------:R-:W-:Y:S01]  /*3a40*/  FADD.FTZ R55, R55, R53 ;  /* 0x0000003537377221 */ /* 0x000fe20000010000 */
[----:B------:R-:W-:Y:S01]  /*3a50*/  FADD.FTZ R54, R54, R7 ;  /* 0x0000000736367221 */ /* 0x000fe20000010000 */
        /* <DEDUP_REMOVED lines=28> */
.L_x_1716:
        /* <DEDUP_REMOVED lines=35> */
.L_x_1717:
[----:B------:R-:W-:Y:S01]  /*3e50*/  FMUL.FTZ R35, R34, R3 ;  /* 0x0000000322237220 */ /* 0x000fe20000410000 */
[----:B------:R-:W-:Y:S01]  /*3e60*/  FADD.FTZ R54, R54, R52 ;  /* 0x0000003436367221 */ /* 0x000fe20000010000 */
[----:B------:R-:W-:Y:S01]  /*3e70*/  FFMA.FTZ R53, R62, R52, R7 ;  /* 0x000000343e357223 */ /* 0x000fe20000010007 */
[----:B------:R-:W-:Y:S01]  /*3e80*/  FADD.FTZ R28, R28, -UR6 ;  /* 0x800000061c1c7e21 */ /* 0x000fe20008010000 */
[----:B------:R-:W-:Y:S01]  /*3e90*/  FADD.FTZ R52, R56, R35 ;  /* 0x0000002338347221 */ /* 0x000fe20000010000 */
[----:B------:R-:W-:Y:S01]  /*3ea0*/  FFMA.FTZ R57, R61, R35, R57 ;  /* 0x000000233d397223 */ /* 0x000fe20000010039 */
[----:B------:R-:W-:Y:S01]  /*3eb0*/  FMUL.FTZ R56, R27, R6 ;  /* 0x000000061b387220 */ /* 0x000fe20000410000 */
        /* <DEDUP_REMOVED lines=28> */
.L_x_1718:
[----:B------:R-:W-:Y:S01]  /*4080*/  FMUL.FTZ R55, R34, R3 ;  /* 0x0000000322377220 */ /* 0x000fe20000410000 */
[----:B------:R-:W-:Y:S01]  /*4090*/  FADD.FTZ R28, R54, R27 ;  /* 0x0000001b361c7221 */ /* 0x000fe20000010000 */
[----:B------:R-:W-:Y:S01]  /*40a0*/  FFMA.FTZ R27, R60, R27, R53 ;  /* 0x0000001b3c1b7223 */ /* 0x000fe20000010035 */
[----:B------:R-:W-:Y:S01]  /*40b0*/  FADD.FTZ R30, R30, -UR6 ;  /* 0x800000061e1e7e21 */ /* 0x000fe20008010000 */
[----:B------:R-:W-:Y:S01]  /*40c0*/  FFMA.FTZ R35, R59, R55, R35 ;  /* 0x000000373b237223 */ /* 0x000fe20000010023 */
[----:B------:R-:W-:Y:S01]  /*40d0*/  FADD.FTZ R52, R52, R55 ;  /* 0x0000003734347221 */ /* 0x000fe20000010000 */
[----:B------:R-:W-:Y:S01]  /*40e0*/  FMUL.FTZ R53, R29, R6 ;  /* 0x000000061d357220 */ /* 0x000fe20000410000 */
[----:B------:R-:W-:Y:S01]  /*40f0*/  FADD.FTZ R56, R31, -UR6 ;  /* 0x800000061f387e21 */ /* 0x000fe20008010000 */
        /* <DEDUP_REMOVED lines=25> */
.L_x_1719:
[----:B------:R-:W-:Y:S01]  /*4290*/  FMUL.FTZ R53, R31, R3 ;  /* 0x000000031f357220 */ /* 0x000fe20000410000 */
[----:B------:R-:W-:Y:S01]  /*42a0*/  FMUL.FTZ R54, R30, R6 ;  /* 0x000000061e367220 */ /* 0x000fe20000410000 */
[----:B------:R-:W-:Y:S01]  /*42b0*/  FADD.FTZ R32, R32, -UR6 ;  /* 0x8000000620207e21 */ /* 0x000fe20008010000 */
[----:B------:R-:W-:Y:S01]  /*42c0*/  FADD.FTZ R33, R33, -UR6 ;  /* 0x8000000621217e21 */ /* 0x000fe20008010000 */
[----:B------:R-:W-:Y:S01]  /*42d0*/  FFMA.FTZ R35, R57, R53, R35 ;  /* 0x0000003539237223 */ /* 0x000fe20000010023 */
[----:B------:R-:W-:Y:S01]  /*42e0*/  FADD.FTZ R52, R52, R53 ;  /* 0x0000003534347221 */ /* 0x000fe20000010000 */
[----:B------:R-:W-:Y:S01]  /*42f0*/  FMUL.FTZ R53, R32, UR26 ;  /* 0x0000001a20357c20 */ /* 0x000fe20008410000 */
[----:B0-----:R-:W-:Y:S01]  /*4300*/  MOV R76, R18 ;  /* 0x00000012004c7202 */ /* 0x001fe20000000f00 */
[----:B------:R-:W-:Y:S01]  /*4310*/  FFMA.FTZ R35, R56, R54, R35 ;  /* 0x0000003638237223 */ /* 0x000fe20000010023 */
[----:B------:R-:W-:Y:S01]  /*4320*/  FADD.FTZ R54, R54, R52 ;  /* 0x0000003436367221 */ /* 0x000fe20000010000 */
[----:B------:R-:W-:Y:S01]  /*4330*/  FMUL.FTZ R52, R33, UR26 ;  /* 0x0000001a21347c20 */ /* 0x000fe20008410000 */
[----:B-1----:R-:W-:Y:S01]  /*4340*/  MOV R75, R19 ;  /* 0x00000013004b7202 */ /* 0x002fe20000000f00 */
        /* <DEDUP_REMOVED lines=19> */
.L_x_1720:
[----:B------:R-:W-:Y:S01]  /*4480*/  FMUL.FTZ R32, R76, R3 ;  /* 0x000000034c207220 */ /* 0x000fe20000410000 */
[----:B------:R-:W-:Y:S01]  /*4490*/  FADD.FTZ R55, R70, -UR6 ;  /* 0x8000000646377e21 */ /* 0x000fe20008010000 */
[----:B------:R-:W-:Y:S02]  /*44a0*/  MOV R70, R24 ;  /* 0x0000001800467202 */ /* 0x000fe40000000f00 */
[----:B------:R-:W-:Y:S01]  /*44b0*/  FADD.FTZ R33, R54, R32 ;  /* 0x0000002036217221 */ /* 0x000fe20000010000 */
[----:B------:R-:W-:Y:S01]  /*44c0*/  FFMA.FTZ R35, R53, R32, R35 ;  /* 0x0000002035237223 */ /* 0x000fe20000010023 */
[----:B------:R-:W-:Y:S01]  /*44d0*/  FMUL.FTZ R54, R75, R6 ;  /* 0x000000064b367220 */ /* 0x000fe20000410000 */
[----:B------:R-:W-:-:S03]  /*44e0*/  FMUL.FTZ R55, R55, UR26 ;  /* 0x0000001a37377c20 */ /* 0x000fc60008410000 */
[----:B------:R-:W-:Y:S01]  /*44f0*/  FFMA.FTZ R32, R52, R54, R35 ;  /* 0x0000003634207223 */ /* 0x000fe20000010023 */
[----:B------:R-:W-:Y:S01]  /*4500*/  FADD.FTZ R33, R54, R33 ;  /* 0x0000002136217221 */ /* 0x000fe20000010000 */
[----:B------:R-:W-:Y:S01]  /*4510*/  FADD.FTZ R54, R71, -UR6 ;  /* 0x8000000647367e21 */ /* 0x000fe20008010000 */
[----:B------:R-:W-:-:S03]  /*4520*/  MOV R35, R25 ;  /* 0x0000001900237202 */ /* 0x000fc60000000f00 */
        /* <DEDUP_REMOVED lines=20> */
.L_x_1721:
[----:B-----5:R0:W-:Y:S01]  /*4670*/  STL [R1+0x3c], R2 ;  /* 0x00003c0201007387 */ /* 0x0201e20000100800 */
[----:B------:R-:W-:Y:S01]  /*4680*/  FMUL.FTZ R71, R70, R3 ;  /* 0x0000000346477220 */ /* 0x000fe20000410000 */
[----:B------:R-:W-:Y:S01]  /*4690*/  FMUL.FTZ R77, R35, R6 ;  /* 0x00000006234d7220 */ /* 0x000fe20000410000 */
[----:B------:R-:W-:Y:S01]  /*46a0*/  FADD.FTZ R26, R26, R34 ;  /* 0x000000221a1a7221 */ /* 0x000fe20000010000 */
[----:B------:R-:W-:Y:S01]  /*46b0*/  FFMA.FTZ R7, R59, R34, R7 ;  /* 0x000000223b077223 */ /* 0x000fe20000010007 */
[----:B------:R-:W-:Y:S01]  /*46c0*/  FFMA.FTZ R32, R55, R71, R32 ;  /* 0x0000004737207223 */ /* 0x000fe20000010020 */
[----:B------:R-:W-:Y:S01]  /*46d0*/  FADD.FTZ R71, R33, R71 ;  /* 0x0000004721477221 */ /* 0x000fe20000010000 */
[----:B------:R-:W2:Y:S01]  /*46e0*/  LDL R34, [R1+0x38] ;  /* 0x0000380001227983 */ /* 0x000ea20000100800 */
[----:B------:R-:W1:Y:S01]  /*46f0*/  S2UR UR7, SR_CgaCtaId ;  /* 0x00000000000779c3 */ /* 0x000e620000008800 */
[----:B------:R-:W-:Y:S01]  /*4700*/  FFMA.FTZ R33, R54, R77, R32 ;  /* 0x0000004d36217223 */ /* 0x000fe20000010020 */
[----:B------:R-:W-:Y:S01]  /*4710*/  FADD.FTZ R32, R77, R71 ;  /* 0x000000474d207221 */ /* 0x000fe20000010000 */
[----:B0-----:R-:W0:Y:S03]  /*4720*/  S2R R2, SR_LANEID ;  /* 0x0000000000027919 */ /* 0x001e260000000000 */
        /* <DEDUP_REMOVED lines=21> */
[----:B------:R-:W-:Y:S01]  /*4880*/  FADD.FTZ R28, R28, R29 ;  /* 0x0000001d1c1c7221 */ /* 0x000fe20000010000 */
[----:B------:R0:W5:Y:S01]  /*4890*/  LDL.LU R2, [R1+0x3c] ;  /* 0x00003c0001027983 */ /* 0x0001620000300800 */
[----:B------:R-:W-:-:S02]  /*48a0*/  FFMA.FTZ R27, R58, R29, R27 ;  /* 0x0000001d3a1b7223 */ /* 0x000fc4000001001b */
[----:B------:R-:W3:Y:S01]  /*48b0*/  S2R R29, SR_LANEID ;  /* 0x00000000001d7919 */ /* 0x000ee20000000000 */
[----:B------:R-:W4:Y:S04]  /*48c0*/  SHFL.DOWN PT, R71, R33, 0x10, 0x1f ;  /* 0x0a001f0021477f89 */ /* 0x000f2800000e0000 */
[----:B------:R-:W0:Y:S01]  /*48d0*/  SHFL.DOWN PT, R77, R32, 0x10, 0x1f ;  /* 0x0a001f00204d7f89 */ /* 0x000e2200000e0000 */
[----:B------:R-:W-:Y:S01]  /*48e0*/  UMOV UR6, 0x400 ;  /* 0x0000040000067882 */ /* 0x000fe20000000000 */
[----:B------:R-:W-:Y:S01]  /*48f0*/  FFMA.FTZ R7, R57, R31, R7 ;  /* 0x0000001f39077223 */ /* 0x000fe20000010007 */
[----:B------:R-:W-:Y:S01]  /*4900*/  UIADD3 UR5, UR6, 0xd0, URZ ;  /* 0x000000d006057890 */ /* 0x000fe2000fffe03f */
[----:B------:R-:W-:Y:S01]  /*4910*/  FADD.FTZ R26, R26, R31 ;  /* 0x0000001f1a1a7221 */ /* 0x000fe20000010000 */
[----:B------:R-:W-:Y:S01]  /*4920*/  FADD.FTZ R28, R28, R30 ;  /* 0x0000001e1c1c7221 */ /* 0x000fe20000010000 */
[----:B------:R-:W-:Y:S01]  /*4930*/  FFMA.FTZ R27, R56, R30, R27 ;  /* 0x0000001e381b7223 */ /* 0x000fe2000001001b */
[----:B-1----:R-:W-:Y:S01]  /*4940*/  ULEA UR5, UR7, UR5, 0x18 ;  /* 0x0000000507057291 */ /* 0x002fe2000f8ec03f */
[----:B------:R-:W-:Y:S01]  /*4950*/  FFMA.FTZ R7, R53, R76, R7 ;  /* 0x0000004c35077223 */ /* 0x000fe20000010007 */
[----:B------:R-:W-:Y:S01]  /*4960*/  ISETP.NE.AND P2, PT, R0, RZ, PT ;  /* 0x000000ff0000720c */ /* 0x000fe20003f45270 */
[----:B------:R-:W-:Y:S01]  /*4970*/  FADD.FTZ R26, R26, R76 ;  /* 0x0000004c1a1a7221 */ /* 0x000fe20000010000 */
[----:B------:R-:W-:Y:S01]  /*4980*/  FADD.FTZ R31, R28, R75 ;  /* 0x0000004b1c1f7221 */ /* 0x000fe20000010000 */
[----:B------:R-:W-:Y:S01]  /*4990*/  FFMA.FTZ R27, R52, R75, R27 ;  /* 0x0000004b341b7223 */ /* 0x000fe2000001001b */
[----:B------:R-:W-:Y:S01]  /*49a0*/  FFMA.FTZ R28, R55, R70, R7 ;  /* 0x00000046371c7223 */ /* 0x000fe20000010007 */
[----:B----4-:R-:W-:Y:S01]  /*49b0*/  @!P0 FADD.FTZ R33, R33, R71 ;  /* 0x0000004721218221 */ /* 0x010fe20000010000 */
[----:B0-----:R-:W-:Y:S01]  /*49c0*/  @!P0 FADD.FTZ R32, R32, R77 ;  /* 0x0000004d20208221 */ /* 0x001fe20000010000 */
[----:B---3--:R-:W-:Y:S01]  /*49d0*/  ISETP.NE.AND P0, PT, R29, RZ, PT ;  /* 0x000000ff1d00720c */ /* 0x008fe20003f05270 */
[----:B------:R-:W-:Y:S01]  /*49e0*/  FADD.FTZ R30, R26, R70 ;  /* 0x000000461a1e7221 */ /* 0x000fe20000010000 */
[----:B------:R-:W-:Y:S01]  /*49f0*/  FFMA.FTZ R29, R54, R35, R27 ;  /* 0x00000023361d7223 */ /* 0x000fe2000001001b */
[----:B------:R-:W-:Y:S01]  /*4a00*/  FADD.FTZ R31, R31, R35 ;  /* 0x000000231f1f7221 */ /* 0x000fe20000010000 */
[----:B------:R-:W-:-:S02]  /*4a10*/  LEA R7, R0, UR5, 0x4 ;  /* 0x0000000500077c11 */ /* 0x000fc4000f8e20ff */
[----:B------:R-:W-:Y:S02]  /*4a20*/  MOV R26, R33 ;  /* 0x00000021001a7202 */ /* 0x000fe40000000f00 */
[----:B------:R-:W-:Y:S01]  /*4a30*/  MOV R27, R32 ;  /* 0x00000020001b7202 */ /* 0x000fe20000000f00 */
[----:B------:R0:W-:Y:S01]  /*4a40*/  STS.128 [R7], R28 ;  /* 0x0000001c07007388 */ /* 0x0001e20000000c00 */
[----:B------:R-:W-:Y:S01]  /*4a50*/  BSSY B0, `(.L_x_1722) ;  /* 0x0000038000007945 */ /* 0x000fe20003800000 */
[----:B------:R-:W-:Y:S02]  /*4a60*/  ISETP.GT.U32.AND P3, PT, R0, 0x14, PT ;  /* 0x000000140000780c */ /* 0x000fe40003f64070 */
[----:B--2---:R0:W-:Y:S01]  /*4a70*/  @!P0 STS.64 [R34+0x18], R26 ;  /* 0x0000181a22008388 */ /* 0x0041e20000000a00 */
[----:B------:R-:W-:Y:S06]  /*4a80*/  BAR.SYNC.DEFER_BLOCKING 0x0 ;  /* 0x0000000000007b1d */ /* 0x000fec0000010000 */
[----:B------:R-:W-:Y:S05]  /*4a90*/  @P2 BRA `(.L_x_1723) ;  /* 0x0000000000cc2947 */ /* 0x000fea0003800000 */
[----:B------:R-:W-:-:S09]  /*4aa0*/  ULEA UR5, UR7, UR6, 0x18 ;  /* 0x0000000607057291 */ /* 0x000fd2000f8ec03f */
[----:B0-----:R-:W0:Y:S02]  /*4ab0*/  LDS.128 R32, [UR5+0x20] ;  /* 0x00002005ff207984 */ /* 0x001e240008000c00 */
        /* <DEDUP_REMOVED lines=49> */
.L_x_1723:
[----:B------:R-:W-:Y:S05]  /*4dd0*/  BSYNC B0 ;  /* 0x0000000000007941 */ /* 0x000fea0003800000 */
.L_x_1722:
[----:B------:R-:W-:Y:S06]  /*4de0*/  BAR.SYNC.DEFER_BLOCKING 0x0 ;  /* 0x0000000000007b1d */ /* 0x000fec0000010000 */
[----:B------:R-:W-:Y:S04]  /*4df0*/  BSSY B0, `(.L_x_1724) ;  /* 0x000009d000007945 */ /* 0x000fe80003800000 */
[----:B------:R-:W-:Y:S05]  /*4e00*/  @P3 BRA `(.L_x_1725) ;  /* 0x00000008006c3947 */ /* 0x000fea0003800000 */
[----:B0-----:R-:W0:Y:S02]  /*4e10*/  LDS.128 R32, [R7+0x150] ;  /* 0x0001500007207984 */ /* 0x001e240000000c00 */
        /* <DEDUP_REMOVED lines=154> */
.L_x_1725:
[----:B------:R-:W-:Y:S05]  /*57c0*/  BSYNC B0 ;  /* 0x0000000000007941 */ /* 0x000fea0003800000 */
.L_x_1724:
[----:B------:R-:W1:Y:S01]  /*57d0*/  LDC.64 R32, c[0x0][0x268] ;  /* 0x00009a00ff207b82 */ /* 0x000e620000000a00 */
[----:B0-----:R-:W-:Y:S01]  /*57e0*/  MOV R7, UR16 ;  /* 0x0000001000077c02 */ /* 0x001fe20008000f00 */
        /* <DEDUP_REMOVED lines=10> */
[----:B0-----:R-:W0:Y:S01]  /*5890*/  LDC.64 R34, c[0x0][0x288] ;  /* 0x0000a200ff227b82 */ /* 0x001e220000000a00 */
[----:B------:R-:W-:Y:S02]  /*58a0*/  MOV R7, UR10 ;  /* 0x0000000a00077c02 */ /* 0x000fe40008000f00 */
[CC--:B0-----:R-:W-:Y:S02]  /*58b0*/  LEA R28, P0, R34.reuse, R32.reuse, 0x2 ;  /* 0x00000020221c7211 */ /* 0x0c1fe400078010ff */
[----:B------:R-:W-:Y:S02]  /*58c0*/  LEA R32, P3, R7, R32, 0x2 ;  /* 0x0000002007207211 */ /* 0x000fe400078610ff */
[----:B------:R-:W-:Y:S02]  /*58d0*/  LEA.HI.X R29, R34, R33, R35, 0x2, P0 ;  /* 0x00000021221d7211 */ /* 0x000fe400000f1423 */
[----:B------:R-:W-:-:S03]  /*58e0*/  IADD3.X R33, R33, UR12, RZ, P3, !PT ;  /* 0x0000000c21217c10 */ /* 0x000fc60009ffe4ff */
[----:B------:R0:W-:Y:S04]  /*58f0*/  REDG.E.ADD.F32.FTZ.RN.STRONG.GPU desc[UR22][R28.64], R30 ;  /* 0x0000001e1c0079a6 */ /* 0x0001e8000c10f396 */
[----:B------:R0:W-:Y:S02]  /*5900*/  REDG.E.ADD.F32.FTZ.RN.STRONG.GPU desc[UR22][R32.64], R31 ;  /* 0x0000001f200079a6 */ /* 0x0001e4000c10f396 */
.L_x_1727:
[----:B------:R-:W-:Y:S05]  /*5910*/  BSYNC B0 ;  /* 0x0000000000007941 */ /* 0x000fea0003800000 */
.L_x_1726:
[----:B------:R-:W-:-:S06]  /*5920*/  UISETP.GE.U32.AND UP0, UPT, UR15, 0x2, UPT ;  /* 0x000000020f00788c */ /* 0x000fcc000bf06070 */
[----:B------:R-:W-:-:S13]  /*5930*/  PLOP3.LUT P0, PT, PT, PT, UP0, 0x80, 0x0 ;  /* 0x000000000000781c */ /* 0x000fda0003f0f008 */
[----:B------:R-:W-:Y:S05]  /*5940*/  @!P0 BRA `(.L_x_1728) ;  /* 0x0000001800448947 */ /* 0x000fea0003800000 */
[----:B------:R-:W1:Y:S01]  /*5950*/  S2UR UR13, SR_CTAID.Y ;  /* 0x00000000000d79c3 */ /* 0x000e620000002600 */
[----:B------:R-:W-:Y:S01]  /*5960*/  ULOP3.LUT UR5, UR4, 0x1, URZ, 0xc0, !UPT ;  /* 0x0000000104057892 */ /* 0x000fe2000f8ec03f */
[----:B------:R-:W-:Y:S01]  /*5970*/  ULDC UR14, c[0x0][0x10] ;  /* 0x00000400000e7ab9 */ /* 0x000fe20000000800 */
[----:B------:R-:W-:Y:S02]  /*5980*/  ULDC.64 UR16, c[0x0][0x260] ;  /* 0x0000980000107ab9 */ /* 0x000fe40000000a00 */
[----:B------:R-:W-:-:S04]  /*5990*/  UIMAD UR5, UR5, UR14, URZ ;  /* 0x0000000e050572a4 */ /* 0x000fc8000f8e023f */
[----:B------:R-:W-:Y:S02]  /*59a0*/  UIMAD UR6, UR5, UR15, URZ ;  /* 0x0000000f050672a4 */ /* 0x000fe4000f8e023f */
[----:B-1----:R-:W-:Y:S02]  /*59b0*/  UIADD3 UR18, UR5, UR13, URZ ;  /* 0x0000000d05127290 */ /* 0x002fe4000fffe03f */
[----:B------:R-:W-:-:S03]  /*59c0*/  USHF.L.U32 UR5, UR6, 0x1, URZ ;  /* 0x0000000106057899 */ /* 0x000fc6000800063f */
[----:B------:R-:W-:Y:S02]  /*59d0*/  ULDC.64 UR6, c[0x0][0x258] ;  /* 0x0000960000067ab9 */ /* 0x000fe40000000a00 */
[----:B------:R-:W-:Y:S02]  /*59e0*/  UIMAD.WIDE.U32 UR18, UR18, 0x4, UR6 ;  /* 0x00000004121278a5 */ /* 0x000fe4000f8e0006 */
[----:B------:R-:W-:Y:S01]  /*59f0*/  UIMAD.WIDE UR6, UR5, 0x4, UR16 ;  /* 0x00000004050678a5 */ /* 0x000fe2000f8e0210 */
[----:B------:R-:W-:Y:S11]  /*5a00*/  @P2 BRA `(.L_x_1729) ;  /* 0x0000000000802947 */ /* 0x000ff60003800000 */
[----:B------:R-:W1:Y:S01]  /*5a10*/  S2R R7, SR_LANEID ;  /* 0x0000000000077919 */ /* 0x000e620000000000 */
[----:B------:R-:W-:Y:S02]  /*5a20*/  UIMAD UR16, UR24, UR14, UR13 ;  /* 0x0000000e181072a4 */ /* 0x000fe4000f8e020d */
[----:B------:R-:W-:Y:S02]  /*5a30*/  ULOP3.LUT UP0, URZ, UR4, 0x2, URZ, 0xc0, !UPT ;  /* 0x00000002043f7892 */ /* 0x000fe4000f80c03f */
[----:B------:R-:W-:Y:S01]  /*5a40*/  UIMAD.WIDE.U32 UR16, UR16, 0x8, UR6 ;  /* 0x00000008101078a5 */ /* 0x000fe2000f8e0006 */
[----:B------:R-:W-:Y:S02]  /*5a50*/  UMOV UR5, 0x1 ;  /* 0x0000000100057882 */ /* 0x000fe40000000000 */
[----:B------:R-:W-:-:S03]  /*5a60*/  USEL UR5, UR5, 0xffffffff, !UP0 ;  /* 0xffffffff05057887 */ /* 0x000fc6000c000000 */
[----:B0-----:R-:W-:Y:S01]  /*5a70*/  MOV R28, UR16 ;  /* 0x00000010001c7c02 */ /* 0x001fe20008000f00 */
[----:B------:R-:W-:Y:S01]  /*5a80*/  VOTEU.ANY UR16, UPT, PT ;  /* 0x0000000000107886 */ /* 0x000fe200038e0100 */
[----:B------:R-:W-:Y:S01]  /*5a90*/  MOV R29, UR17 ;  /* 0x00000011001d7c02 */ /* 0x000fe20008000f00 */
[----:B------:R-:W-:Y:S02]  /*5aa0*/  UFLO.U32 UR17, UR16 ;  /* 0x00000010001172bd */ /* 0x000fe400080e0000 */
[----:B------:R-:W-:Y:S02]  /*5ab0*/  UPOPC UR16, UR16 ;  /* 0x00000010001072bf */ /* 0x000fe40008000000 */
[----:B------:R0:W-:Y:S02]  /*5ac0*/  STG.E.64 desc[UR22][R28.64], R26 ;  /* 0x0000001a1c007986 */ /* 0x0001e4000c101b16 */
[----:B------:R-:W-:Y:S01]  /*5ad0*/  UIMAD UR5, UR5, UR16, URZ ;  /* 0x00000010050572a4 */ /* 0x000fe2000f8e023f */
[----:B-1----:R-:W-:-:S05]  /*5ae0*/  ISETP.EQ.U32.AND P0, PT, R7, UR17, PT ;  /* 0x0000001107007c0c */ /* 0x002fca000bf02070 */
[----:B------:R-:W-:Y:S02]  /*5af0*/  MOV R7, UR5 ;  /* 0x0000000500077c02 */ /* 0x000fe40008000f00 */
[----:B0-----:R-:W-:Y:S02]  /*5b00*/  MOV R28, UR18 ;  /* 0x00000012001c7c02 */ /* 0x001fe40008000f00 */
[----:B------:R-:W-:-:S04]  /*5b10*/  MOV R29, UR19 ;  /* 0x00000013001d7c02 */ /* 0x000fc80008000f00 */
[----:B------:R-:W-:Y:S06]  /*5b20*/  @P0 MEMBAR.ALL.GPU ;  /* 0x0000000000000992 */ /* 0x000fec000000a000 */
[----:B------:R-:W-:-:S00]  /*5b30*/  @P0 ERRBAR ;  /* 0x00000000000009ab */ /* 0x000fc00000000000 */
[----:B------:R-:W-:Y:S06]  /*5b40*/  @P0 CGAERRBAR ;  /* 0x00000000000005ab */ /* 0x000fec0000000000 */
[----:B------:R0:W-:Y:S01]  /*5b50*/  @P0 REDG.E.ADD.S32.STRONG.GPU desc[UR22][R28.64], R7 ;  /* 0x000000071c00098e */ /* 0x0001e2000c10e396 */
[----:B------:R-:W-:-:S04]  /*5b60*/  PLOP3.LUT P0, PT, PT, PT, UP0, 0x80, 0x0 ;  /* 0x000000000000781c */ /* 0x000fc80003f0f008 */
[----:B0-----:R-:W-:-:S04]  /*5b70*/  SEL R7, RZ, UR15, P0 ;  /* 0x0000000fff077c07 */ /* 0x001fc80008000000 */
[----:B------:R-:W-:-:S13]  /*5b80*/  ISETP.NE.AND P0, PT, R7, -0x1, PT ;  /* 0xffffffff0700780c */ /* 0x000fda0003f05270 */
[----:B------:R-:W-:Y:S05]  /*5b90*/  @!P0 BRA `(.L_x_1729) ;  /* 0x00000000001c8947 */ /* 0x000fea0003800000 */
.L_x_1730:
[----:B------:R-:W-:Y:S02]  /*5ba0*/  MOV R28, UR18 ;  /* 0x00000012001c7c02 */ /* 0x000fe40008000f00 */
[----:B------:R-:W-:-:S05]  /*5bb0*/  MOV R29, UR19 ;  /* 0x00000013001d7c02 */ /* 0x000fca0008000f00 */
[----:B------:R-:W2:Y:S04]  /*5bc0*/  LDG.E.STRONG.GPU R28, desc[UR22][R28.64] ;  /* 0x000000161c1c7981 */ /* 0x000ea8000c1ef900 */
[----:B--2---:R-:W-:Y:S01]  /*5bd0*/  CCTL.IVALL ;  /* 0x00000000ff00798f */ /* 0x004fe20002000000 */
[----:B------:R-:W-:Y:S05]  /*5be0*/  YIELD ;  /* 0x0000000000007946 */ /* 0x000fea0003800000 */
[----:B------:R-:W-:-:S13]  /*5bf0*/  ISETP.NE.AND P0, PT, R28, R7, PT ;  /* 0x000000071c00720c */ /* 0x000fda0003f05270 */
[----:B------:R-:W-:Y:S05]  /*5c00*/  @P0 BRA `(.L_x_1730) ;  /* 0xfffffffc00e40947 */ /* 0x000fea000383ffff */
.L_x_1729:
        /* <DEDUP_REMOVED lines=19> */
.L_x_1734:
[----:B------:R-:W1:Y:S02]  /*5d40*/  S2R R7, SR_CTAID.X ;  /* 0x0000000000077919 */ /* 0x000e640000002500 */
[----:B-1----:R-:W-:-:S13]  /*5d50*/  ISETP.EQ.OR P6, PT, R7, UR5, P2 ;  /* 0x0000000507007c0c */ /* 0x002fda00097c2670 */
[----:B------:R-:W-:-:S05]  /*5d60*/  VOTEU.ALL UP0, P6 ;  /* 0x00000000003f7886 */ /* 0x000fca0003000000 */
[----:B------:R-:W-:-:S04]  /*5d70*/  @!UP0 UIMAD UR18, UR14, UR5, UR13 ;  /* 0x000000050e1282a4 */ /* 0x000fc8000f8e020d */
[----:B------:R-:W-:-:S06]  /*5d80*/  @!UP0 UIMAD.WIDE.U32 UR18, UR18, 0x8, UR6 ;  /* 0x00000008121288a5 */ /* 0x000fcc000f8e0006 */
[----:B0-----:R-:W-:Y:S02]  /*5d90*/  MOV R28, UR18 ;  /* 0x00000012001c7c02 */ /* 0x001fe40008000f00 */
[----:B------:R-:W-:-:S06]  /*5da0*/  MOV R29, UR19 ;  /* 0x00000013001d7c02 */ /* 0x000fcc0008000f00 */
[----:B------:R-:W2:Y:S01]  /*5db0*/  @!P6 LDG.E.64 R28, desc[UR22][R28.64] ;  /* 0x000000161c1ce981 */ /* 0x000ea2000c1e1b00 */
        /* <DEDUP_REMOVED lines=13> */
[----:B------:R-:W3:Y:S01]  /*5e90*/  @!P4 LDG.E.64 R30, desc[UR22][R30.64] ;  /* 0x000000161e1ec981 */ /* 0x000ee2000c1e1b00 */
[----:B--2---:R-:W-:Y:S01]  /*5ea0*/  @!P6 FADD.FTZ R26, R26, R28 ;  /* 0x0000001c1a1ae221 */ /* 0x004fe20000010000 */
[----:B------:R-:W-:Y:S01]  /*5eb0*/  @!P6 FADD.FTZ R27, R27, R29 ;  /* 0x0000001d1b1be221 */ /* 0x000fe20000010000 */
[----:B------:R-:W-:Y:S02]  /*5ec0*/  ISETP.EQ.OR P6, PT, R7, UR17, P2 ;  /* 0x0000001107007c0c */ /* 0x000fe400097c2670 */
[----:B------:R-:W-:-:S11]  /*5ed0*/  MOV R28, UR20 ;  /* 0x00000014001c7c02 */ /* 0x000fd60008000f00 */
[----:B------:R-:W-:-:S05]  /*5ee0*/  VOTEU.ALL UP0, P6 ;  /* 0x00000000003f7886 */ /* 0x000fca0003000000 */
[----:B------:R-:W-:Y:S01]  /*5ef0*/  @!UP0 UIMAD UR18, UR14, UR17, UR13 ;  /* 0x000000110e1282a4 */ /* 0x000fe2000f8e020d */
[----:B------:R-:W-:-:S03]  /*5f00*/  MOV R29, UR21 ;  /* 0x00000015001d7c02 */ /* 0x000fc60008000f00 */
[----:B------:R-:W-:-:S03]  /*5f10*/  @!UP0 UIMAD.WIDE.U32 UR18, UR18, 0x8, UR6 ;  /* 0x00000008121288a5 */ /* 0x000fc6000f8e0006 */
[----:B------:R-:W2:Y:S03]  /*5f20*/  @!P3 LDG.E.64 R28, desc[UR22][R28.64] ;  /* 0x000000161c1cb981 */ /* 0x000ea6000c1e1b00 */
[----:B------:R-:W-:Y:S02]  /*5f30*/  MOV R32, UR18 ;  /* 0x0000001200207c02 */ /* 0x000fe40008000f00 */
[----:B------:R-:W-:-:S06]  /*5f40*/  MOV R33, UR19 ;  /* 0x0000001300217c02 */ /* 0x000fcc0008000f00 */
[----:B------:R-:W4:Y:S01]  /*5f50*/  @!P6 LDG.E.64 R32, desc[UR22][R32.64] ;  /* 0x000000162020e981 */ /* 0x000f22000c1e1b00 */
[----:B------:R-:W-:Y:S01]  /*5f60*/  UIADD3 UR18, UR5, 0x4, URZ ;  /* 0x0000000405127890 */ /* 0x000fe2000fffe03f */
[----:B---3--:R-:W-:Y:S01]  /*5f70*/  @!P4 FADD.FTZ R26, R26, R30 ;  /* 0x0000001e1a1ac221 */ /* 0x008fe20000010000 */
        /* <DEDUP_REMOVED lines=9> */
[----:B------:R-:W3:Y:S01]  /*6010*/  @!P4 LDG.E.64 R30, desc[UR22][R30.64] ;  /* 0x000000161e1ec981 */ /* 0x000ee2000c1e1b00 */
[----:B--2---:R-:W-:Y:S01]  /*6020*/  @!P3 FADD.FTZ R26, R26, R28 ;  /* 0x0000001c1a1ab221 */ /* 0x004fe20000010000 */
        /* <DEDUP_REMOVED lines=14> */
[----:B------:R-:W2:Y:S01]  /*6110*/  @!P3 LDG.E.64 R28, desc[UR22][R28.64] ;  /* 0x000000161c1cb981 */ /* 0x000ea2000c1e1b00 */
        /* <DEDUP_REMOVED lines=30> */
[----:B------:R-:W2:Y:S05]  /*6300*/  @!P3 LDG.E.64 R28, desc[UR22][R28.64] ;  /* 0x000000161c1cb981 */ /* 0x000eaa000c1e1b00 */
        /* <DEDUP_REMOVED lines=59> */
[----:B------:R-:W2:Y:S04]  /*66c0*/  @!P3 LDG.E.64 R28, desc[UR22][R28.64] ;  /* 0x000000161c1cb981 */ /* 0x000ea8000c1e1b00 */
[----:B------:R-:W4:Y:S01]  /*66d0*/  @!P6 LDG.E.64 R32, desc[UR22][R32.64] ;  /* 0x000000162020e981 */ /* 0x000f22000c1e1b00 */
[----:B------:R-:W-:-:S04]  /*66e0*/  UIADD3 UR16, UR16, -0x10, URZ ;  /* 0xfffffff010107890 */ /* 0x000fc8000fffe03f */
[----:B------:R-:W-:Y:S01]  /*66f0*/  UISETP.GT.AND UP0, UPT, UR16, 0xc, UPT ;  /* 0x0000000c1000788c */ /* 0x000fe2000bf04270 */
[----:B---3--:R-:W-:Y:S01]  /*6700*/  @!P4 FADD.FTZ R26, R26, R30 ;  /* 0x0000001e1a1ac221 */ /* 0x008fe20000010000 */
[----:B------:R-:W-:-:S04]  /*6710*/  @!P4 FADD.FTZ R27, R27, R31 ;  /* 0x0000001f1b1bc221 */ /* 0x000fc80000010000 */
[----:B------:R-:W-:Y:S01]  /*6720*/  PLOP3.LUT P4, PT, PT, PT, UP0, 0x80, 0x0 ;  /* 0x000000000000781c */ /* 0x000fe20003f8f008 */
[----:B------:R-:W-:Y:S01]  /*6730*/  UIADD3 UR5, UR5, 0x10, URZ ;  /* 0x0000001005057890 */ /* 0x000fe2000fffe03f */
[----:B--2---:R-:W-:Y:S01]  /*6740*/  @!P3 FADD.FTZ R26, R26, R28 ;  /* 0x0000001c1a1ab221 */ /* 0x004fe20000010000 */
[----:B------:R-:W-:-:S03]  /*6750*/  @!P3 FADD.FTZ R27, R27, R29 ;  /* 0x0000001d1b1bb221 */ /* 0x000fc60000010000 */
[----:B----4-:R-:W-:Y:S01]  /*6760*/  @!P6 FADD.FTZ R26, R26, R32 ;  /* 0x000000201a1ae221 */ /* 0x010fe20000010000 */
[----:B------:R-:W-:-:S06]  /*6770*/  @!P6 FADD.FTZ R27, R27, R33 ;  /* 0x000000211b1be221 */ /* 0x000fcc0000010000 */
[----:B------:R-:W-:Y:S05]  /*6780*/  @P4 BRA `(.L_x_1734) ;  /* 0xfffffff4006c4947 */ /* 0x000fea000383ffff */
.L_x_1733:
[----:B------:R-:W-:-:S06]  /*6790*/  UISETP.GT.AND UP0, UPT, UR16, 0x4, UPT ;  /* 0x000000041000788c */ /* 0x000fcc000bf04270 */
[----:B------:R-:W-:-:S13]  /*67a0*/  PLOP3.LUT P3, PT, PT, PT, UP0, 0x80, 0x0 ;  /* 0x000000000000781c */ /* 0x000fda0003f6f008 */
[----:B------:R-:W-:Y:S05]  /*67b0*/  @!P3 BRA `(.L_x_1735) ;  /* 0x000000040050b947 */ /* 0x000fea0003800000 */
[----:B------:R-:W1:Y:S02]  /*67c0*/  S2R R7, SR_CTAID.X ;  /* 0x0000000000077919 */ /* 0x000e640000002500 */
[----:B-1----:R-:W-:-:S13]  /*67d0*/  ISETP.EQ.OR P0, PT, R7, UR5, P2 ;  /* 0x0000000507007c0c */ /* 0x002fda0009702670 */
[----:B------:R-:W-:-:S05]  /*67e0*/  VOTEU.ALL UP0, P0 ;  /* 0x00000000003f7886 */ /* 0x000fca0000000000 */
[----:B------:R-:W-:-:S04]  /*67f0*/  @!UP0 UIMAD UR18, UR5, UR14, UR13 ;  /* 0x0000000e051282a4 */ /* 0x000fc8000f8e020d */
[----:B------:R-:W-:-:S06]  /*6800*/  @!UP0 UIMAD.WIDE.U32 UR18, UR18, 0x8, UR6 ;  /* 0x00000008121288a5 */ /* 0x000fcc000f8e0006 */
[----:B0-----:R-:W-:Y:S01]  /*6810*/  MOV R28, UR18 ;  /* 0x00000012001c7c02 */ /* 0x001fe20008000f00 */
[----:B------:R-:W-:Y:S01]  /*6820*/  UIADD3 UR18, UR5, 0x1, URZ ;  /* 0x0000000105127890 */ /* 0x000fe2000fffe03f */
[----:B------:R-:W-:Y:S01]  /*6830*/  MOV R29, UR19 ;  /* 0x00000013001d7c02 */ /* 0x000fe20008000f00 */
[----:B------:R-:W-:-:S04]  /*6840*/  UIADD3 UR20, UR5, 0x2, URZ ;  /* 0x0000000205147890 */ /* 0x000fc8000fffe03f */
[C---:B------:R-:W-:Y:S01]  /*6850*/  ISETP.EQ.OR P4, PT, R7.reuse, UR18, P2 ;  /* 0x0000001207007c0c */ /* 0x040fe20009782670 */
[----:B------:R-:W-:Y:S01]  /*6860*/  UIADD3 UR17, UR5, 0x3, URZ ;  /* 0x0000000305117890 */ /* 0x000fe2000fffe03f */
[C---:B------:R-:W-:Y:S01]  /*6870*/  ISETP.EQ.OR P6, PT, R7.reuse, UR20, P2 ;  /* 0x0000001407007c0c */ /* 0x040fe200097c2670 */
[----:B------:R-:W2:Y:S04]  /*6880*/  @!P0 LDG.E.64 R28, desc[UR22][R28.64] ;  /* 0x000000161c1c8981 */ /* 0x000ea8000c1e1b00 */
        /* <DEDUP_REMOVED lines=14> */
[----:B------:R-:W3:Y:S03]  /*6970*/  @!P4 LDG.E.64 R32, desc[UR22][R32.64] ;  /* 0x000000162020c981 */ /* 0x000ee6000c1e1b00 */
[----:B------:R-:W-:Y:S01]  /*6980*/  MOV R34, UR18 ;  /* 0x0000001200227c02 */ /* 0x000fe20008000f00 */
[----:B------:R-:W4:Y:S01]  /*6990*/  @!P6 LDG.E.64 R30, desc[UR22][R30.64] ;  /* 0x000000161e1ee981 */ /* 0x000f22000c1e1b00 */
[----:B------:R-:W-:-:S06]  /*69a0*/  MOV R35, UR19 ;  /* 0x0000001300237c02 */ /* 0x000fcc0008000f00 */
[----:B------:R-:W4:Y:S01]  /*69b0*/  @!P3 LDG.E.64 R34, desc[UR22][R34.64] ;  /* 0x000000162222b981 */ /* 0x000f22000c1e1b00 */
[----:B------:R-:W-:-:S04]  /*69c0*/  UIADD3 UR17, UR5, 0x4, URZ ;  /* 0x0000000405117890 */ /* 0x000fc8000fffe03f */
[----:B------:R-:W-:Y:S02]  /*69d0*/  UIADD3 UR20, UR17, 0x1, URZ ;  /* 0x0000000111147890 */ /* 0x000fe4000fffe03f */
[----:B------:R-:W-:Y:S02]  /*69e0*/  UIADD3 UR5, UR17, 0x2, URZ ;  /* 0x0000000211057890 */ /* 0x000fe4000fffe03f */
[----:B------:R-:W-:Y:S01]  /*69f0*/  UIADD3 UR27, UR17, 0x3, URZ ;  /* 0x00000003111b7890 */ /* 0x000fe2000fffe03f */
[----:B--2---:R-:W-:Y:S01]  /*6a00*/  @!P0 FADD.FTZ R26, R26, R28 ;  /* 0x0000001c1a1a8221 */ /* 0x004fe20000010000 */
[----:B------:R-:W-:Y:S01]  /*6a10*/  @!P0 FADD.FTZ R27, R27, R29 ;  /* 0x0000001d1b1b8221 */ /* 0x000fe20000010000 */
[----:B------:R-:W-:-:S13]  /*6a20*/  ISETP.EQ.OR P0, PT, R7, UR17, P2 ;  /* 0x0000001107007c0c */ /* 0x000fda0009702670 */
[----:B------:R-:W-:Y:S01]  /*6a30*/  VOTEU.ALL UP0, P0 ;  /* 0x00000000003f7886 */ /* 0x000fe20000000000 */
[----:B---3--:R-:W-:Y:S01]  /*6a40*/  @!P4 FADD.FTZ R26, R26, R32 ;  /* 0x000000201a1ac221 */ /* 0x008fe20000010000 */
[----:B------:R-:W-:Y:S01]  /*6a50*/  @!P4 FADD.FTZ R27, R27, R33 ;  /* 0x000000211b1bc221 */ /* 0x000fe20000010000 */
[----:B------:R-:W-:Y:S02]  /*6a60*/  ISETP.EQ.OR P4, PT, R7, UR20, P2 ;  /* 0x0000001407007c0c */ /* 0x000fe40009782670 */
[----:B----4-:R-:W-:Y:S01]  /*6a70*/  @!P6 FADD.FTZ R26, R26, R30 ;  /* 0x0000001e1a1ae221 */ /* 0x010fe20000010000 */
[----:B------:R-:W-:Y:S01]  /*6a80*/  @!P6 FADD.FTZ R27, R27, R31 ;  /* 0x0000001f1b1be221 */ /* 0x000fe20000010000 */
[----:B------:R-:W-:Y:S02]  /*6a90*/  ISETP.EQ.OR P6, PT, R7, UR5, P2 ;  /* 0x0000000507007c0c */ /* 0x000fe400097c2670 */
[----:B------:R-:W-:Y:S01]  /*6aa0*/  @!P3 FADD.FTZ R26, R26, R34 ;  /* 0x000000221a1ab221 */ /* 0x000fe20000010000 */
        /* <DEDUP_REMOVED lines=24> */
[----:B------:R-:W4:Y:S01]  /*6c30*/  @!P3 LDG.E.64 R34, desc[UR22][R34.64] ;  /* 0x000000162222b981 */ /* 0x000f22000c1e1b00 */
        /* <DEDUP_REMOVED lines=10> */
[----:B------:R-:W-:Y:S01]  /*6ce0*/  @!P3 FADD.FTZ R26, R26, R34 ;  /* 0x000000221a1ab221 */ /* 0x000fe20000010000 */
[----:B------:R-:W-:-:S10]  /*6cf0*/  @!P3 FADD.FTZ R27, R27, R35 ;  /* 0x000000231b1bb221 */ /* 0x000fd40000010000 */
.L_x_1735:
[----:B------:R-:W-:-:S13]  /*6d00*/  ISETP.NE.OR P0, PT, RZ, UR16, P0 ;  /* 0x00000010ff007c0c */ /* 0x000fda0008705670 */
[----:B------:R-:W-:Y:S05]  /*6d10*/  @!P0 BRA `(.L_x_1731) ;  /* 0x0000000000b08947 */ /* 0x000fea0003800000 */
.L_x_1732:
[----:B------:R-:W1:Y:S02]  /*6d20*/  S2R R7, SR_CTAID.X ;  /* 0x0000000000077919 */ /* 0x000e640000002500 */
[----:B-1----:R-:W-:-:S13]  /*6d30*/  ISETP.EQ.OR P3, PT, R7, UR5, P2 ;  /* 0x0000000507007c0c */ /* 0x002fda0009762670 */
[----:B------:R-:W-:-:S05]  /*6d40*/  VOTEU.ALL UP0, P3 ;  /* 0x00000000003f7886 */ /* 0x000fca0001800000 */
[----:B------:R-:W-:-:S04]  /*6d50*/  @!UP0 UIMAD UR18, UR14, UR5, UR13 ;  /* 0x000000050e1282a4 */ /* 0x000fc8000f8e020d */
[----:B------:R-:W-:-:S06]  /*6d60*/  @!UP0 UIMAD.WIDE.U32 UR18, UR18, 0x8, UR6 ;  /* 0x00000008121288a5 */ /* 0x000fcc000f8e0006 */
[----:B0-----:R-:W-:Y:S01]  /*6d70*/  MOV R30, UR18 ;  /* 0x00000012001e7c02 */ /* 0x001fe20008000f00 */
[----:B------:R-:W-:Y:S01]  /*6d80*/  UIADD3 UR18, UR5, 0x1, URZ ;  /* 0x0000000105127890 */ /* 0x000fe2000fffe03f */
[----:B------:R-:W-:-:S05]  /*6d90*/  MOV R31, UR19 ;  /* 0x00000013001f7c02 */ /* 0x000fca0008000f00 */
[----:B------:R-:W-:Y:S01]  /*6da0*/  ISETP.EQ.OR P4, PT, R7, UR18, P2 ;  /* 0x0000001207007c0c */ /* 0x000fe20009782670 */
[----:B------:R-:W2:Y:S01]  /*6db0*/  @!P3 LDG.E.64 R30, desc[UR22][R30.64] ;  /* 0x000000161e1eb981 */ /* 0x000ea2000c1e1b00 */
        /* <DEDUP_REMOVED lines=9> */
[----:B------:R-:W3:Y:S01]  /*6e50*/  @!P4 LDG.E.64 R28, desc[UR22][R28.64] ;  /* 0x000000161c1cc981 */ /* 0x000ee2000c1e1b00 */
[----:B------:R-:W-:-:S05]  /*6e60*/  VOTEU.ALL UP0, P6 ;  /* 0x00000000003f7886 */ /* 0x000fca0003000000 */
[----:B------:R-:W-:-:S04]  /*6e70*/  @!UP0 UIMAD UR18, UR14, UR17, UR13 ;  /* 0x000000110e1282a4 */ /* 0x000fc8000f8e020d */
[----:B------:R-:W-:Y:S01]  /*6e80*/  @!UP0 UIMAD.WIDE.U32 UR18, UR18, 0x8, UR6 ;  /* 0x00000008121288a5 */ /* 0x000fe2000f8e0006 */
[----:B------:R-:W-:Y:S01]  /*6e90*/  VOTEU.ALL UP0, P0 ;  /* 0x00000000003f7886 */ /* 0x000fe20000000000 */
[----:B--2---:R-:W-:-:S04]  /*6ea0*/  @!P3 FADD.FTZ R26, R26, R30 ;  /* 0x0000001e1a1ab221 */ /* 0x004fc80000010000 */
[----:B------:R-:W-:Y:S01]  /*6eb0*/  MOV R30, UR18 ;  /* 0x00000012001e7c02 */ /* 0x000fe20008000f00 */
[----:B------:R-:W-:Y:S01]  /*6ec0*/  @!UP0 UIMAD UR18, UR14, UR20, UR13 ;  /* 0x000000140e1282a4 */ /* 0x000fe2000f8e020d */
[----:B------:R-:W-:Y:S01]  /*6ed0*/  @!P3 FADD.FTZ R27, R27, R31 ;  /* 0x0000001f1b1bb221 */ /* 0x000fe20000010000 */
[----:B------:R-:W-:Y:S02]  /*6ee0*/  MOV R31, UR19 ;  /* 0x00000013001f7c02 */ /* 0x000fe40008000f00 */
[----:B------:R-:W-:-:S04]  /*6ef0*/  @!UP0 UIMAD.WIDE.U32 UR18, UR18, 0x8, UR6 ;  /* 0x00000008121288a5 */ /* 0x000fc8000f8e0006 */
[----:B------:R-:W2:Y:S01]  /*6f00*/  @!P6 LDG.E.64 R30, desc[UR22][R30.64] ;  /* 0x000000161e1ee981 */ /* 0x000ea2000c1e1b00 */
[----:B---3--:R-:W-:Y:S01]  /*6f10*/  @!P4 FADD.FTZ R26, R26, R28 ;  /* 0x0000001c1a1ac221 */ /* 0x008fe20000010000 */
[----:B------:R-:W-:Y:S01]  /*6f20*/  @!P4 FADD.FTZ R27, R27, R29 ;  /* 0x0000001d1b1bc221 */ /* 0x000fe20000010000 */
[----:B------:R-:W-:Y:S02]  /*6f30*/  MOV R28, UR18 ;  /* 0x00000012001c7c02 */ /* 0x000fe40008000f00 */
[----:B------:R-:W-:-:S06]  /*6f40*/  MOV R29, UR19 ;  /* 0x00000013001d7c02 */ /* 0x000fcc0008000f00 */
[----:B------:R-:W3:Y:S01]  /*6f50*/  @!P0 LDG.E.64 R28, desc[UR22][R28.64] ;  /* 0x000000161c1c8981 */ /* 0x000ee2000c1e1b00 */
[----:B------:R-:W-:-:S06]  /*6f60*/  UIADD3 UR16, UR16, -0x4, URZ ;  /* 0xfffffffc10107890 */ /* 0x000fcc000fffe03f */
[----:B------:R-:W-:Y:S01]  /*6f70*/  ISETP.NE.AND P3, PT, RZ, UR16, PT ;  /* 0x00000010ff007c0c */ /* 0x000fe2000bf65270 */
[----:B------:R-:W-:Y:S01]  /*6f80*/  UIADD3 UR5, UR5, 0x4, URZ ;  /* 0x0000000405057890 */ /* 0x000fe2000fffe03f */
[----:B--2---:R-:W-:Y:S01]  /*6f90*/  @!P6 FADD.FTZ R26, R26, R30 ;  /* 0x0000001e1a1ae221 */ /* 0x004fe20000010000 */
[----:B------:R-:W-:-:S03]  /*6fa0*/  @!P6 FADD.FTZ R27, R27, R31 ;  /* 0x0000001f1b1be221 */ /* 0x000fc60000010000 */
[----:B---3--:R-:W-:Y:S01]  /*6fb0*/  @!P0 FADD.FTZ R26, R26, R28 ;  /* 0x0000001c1a1a8221 */ /* 0x008fe20000010000 */
[----:B------:R-:W-:-:S06]  /*6fc0*/  @!P0 FADD.FTZ R27, R27, R29 ;  /* 0x0000001d1b1b8221 */ /* 0x000fcc0000010000 */
[----:B------:R-:W-:Y:S05]  /*6fd0*/  @P3 BRA `(.L_x_1732) ;  /* 0xfffffffc00503947 */ /* 0x000fea000383ffff */
.L_x_1731:
[----:B------:R-:W-:-:S06]  /*6fe0*/  ULOP3.LUT UP0, UR15, UR15, 0x3, URZ, 0xc0, !UPT ;  /* 0x000000030f0f7892 */ /* 0x000fcc000f80c03f */
[----:B------:R-:W-:-:S13]  /*6ff0*/  PLOP3.LUT P0, PT, PT, PT, UP0, 0x80, 0x0 ;  /* 0x000000000000781c */ /* 0x000fda0003f0f008 */
[----:B------:R-:W-:Y:S05]  /*7000*/  @!P0 BRA `(.L_x_1728) ;  /* 0x0000000000948947 */ /* 0x000fea0003800000 */
[----:B------:R-:W1:Y:S01]  /*7010*/  S2R R7, SR_CTAID.X ;  /* 0x0000000000077919 */ /* 0x000e620000002500 */
[----:B------:R-:W-:Y:S01]  /*7020*/  BSSY B0, `(.L_x_1736) ;  /* 0x000000a000007945 */ /* 0x000fe20003800000 */
[----:B-1----:R-:W-:-:S13]  /*7030*/  ISETP.EQ.OR P0, PT, R7, UR5, P2 ;  /* 0x0000000507007c0c */ /* 0x002fda0009702670 */
[----:B------:R-:W-:Y:S05]  /*7040*/  @P0 BRA `(.L_x_1737) ;  /* 0x00000000001c0947 */ /* 0x000fea0003800000 */
[----:B------:R-:W-:-:S04]  /*7050*/  UIMAD UR16, UR14, UR5, UR13 ;  /* 0x000000050e1072a4 */ /* 0x000fc8000f8e020d */
[----:B------:R-:W-:-:S06]  /*7060*/  UIMAD.WIDE.U32 UR16, UR16, 0x8, UR6 ;  /* 0x00000008101078a5 */ /* 0x000fcc000f8e0006 */
[----:B0-----:R-:W-:Y:S02]  /*7070*/  MOV R28, UR16 ;  /* 0x00000010001c7c02 */ /* 0x001fe40008000f00 */
[----:B------:R-:W-:-:S06]  /*7080*/  MOV R29, UR17 ;  /* 0x00000011001d7c02 */ /* 0x000fcc0008000f00 */
[----:B------:R-:W2:Y:S02]  /*7090*/  LDG.E.64 R28, desc[UR22][R28.64] ;  /* 0x000000161c1c7981 */ /* 0x000ea4000c1e1b00 */
[----:B--2---:R-:W-:Y:S01]  /*70a0*/  FADD.FTZ R26, R26, R28 ;  /* 0x0000001c1a1a7221 */ /* 0x004fe20000010000 */
[----:B------:R-:W-:-:S07]  /*70b0*/  FADD.FTZ R27, R27, R29 ;  /* 0x0000001d1b1b7221 */ /* 0x000fce0000010000 */
.L_x_1737:
[----:B------:R-:W-:Y:S05]  /*70c0*/  BSYNC B0 ;  /* 0x0000000000007941 */ /* 0x000fea0003800000 */
.L_x_1736:
        /* <DEDUP_REMOVED lines=10> */
[----:B0-----:R-:W-:Y:S02]  /*7170*/  MOV R28, UR16 ;  /* 0x00000010001c7c02 */ /* 0x001fe40008000f00 */
[----:B------:R-:W-:-:S06]  /*7180*/  MOV R29, UR17 ;  /* 0x00000011001d7c02 */ /* 0x000fcc0008000f00 */
[----:B------:R-:W2:Y:S01]  /*7190*/  @!P3 LDG.E.64 R28, desc[UR22][R28.64] ;  /* 0x000000161c1cb981 */ /* 0x000ea2000c1e1b00 */
[----:B------:R-:W-:-:S04]  /*71a0*/  MOV R7, UR15 ;  /* 0x0000000f00077c02 */ /* 0x000fc80008000f00 */
[----:B------:R-:W-:-:S13]  /*71b0*/  ISETP.EQ.OR P0, PT, R7, 0x2, P0 ;  /* 0x000000020700780c */ /* 0x000fda0000702670 */
[----:B------:R-:W-:-:S05]  /*71c0*/  VOTEU.ALL UP0, P0 ;  /* 0x00000000003f7886 */ /* 0x000fca0000000000 */
[----:B------:R-:W-:-:S04]  /*71d0*/  @!UP0 UIMAD UR13, UR5, UR14, UR13 ;  /* 0x0000000e050d82a4 */ /* 0x000fc8000f8e020d */
[----:B------:R-:W-:Y:S01]  /*71e0*/  @!UP0 UIMAD.WIDE.U32 UR6, UR13, 0x8, UR6 ;  /* 0x000000080d0688a5 */ /* 0x000fe2000f8e0006 */
[----:B--2---:R-:W-:Y:S01]  /*71f0*/  @!P3 FADD.FTZ R26, R26, R28 ;  /* 0x0000001c1a1ab221 */ /* 0x004fe20000010000 */
[----:B------:R-:W-:-:S04]  /*7200*/  @!P3 FADD.FTZ R27, R27, R29 ;  /* 0x0000001d1b1bb221 */ /* 0x000fc80000010000 */
[----:B------:R-:W-:Y:S02]  /*7210*/  MOV R28, UR6 ;  /* 0x00000006001c7c02 */ /* 0x000fe40008000f00 */
[----:B------:R-:W-:-:S06]  /*7220*/  MOV R29, UR7 ;  /* 0x00000007001d7c02 */ /* 0x000fcc0008000f00 */
[----:B------:R-:W2:Y:S02]  /*7230*/  @!P0 LDG.E.64 R28, desc[UR22][R28.64] ;  /* 0x000000161c1c8981 */ /* 0x000ea4000c1e1b00 */
[----:B--2---:R-:W-:Y:S01]  /*7240*/  @!P0 FADD.FTZ R26, R26, R28 ;  /* 0x0000001c1a1a8221 */ /* 0x004fe20000010000 */
[----:B------:R-:W-:-:S07]  /*7250*/  @!P0 FADD.FTZ R27, R27, R29 ;  /* 0x0000001d1b1b8221 */ /* 0x000fce0000010000 */
.L_x_1728:
[----:B0-----:R0:W5:Y:S04]  /*7260*/  LDL R29, [R1+0x30] ;  /* 0x00003000011d7983 */ /* 0x0011680000100800 */
[----:B------:R0:W5:Y:S01]  /*7270*/  LDL R28, [R1+0x24] ;  /* 0x00002400011c7983 */ /* 0x0001620000100800 */
[----:B------:R-:W1:Y:S01]  /*7280*/  S2UR UR6, SR_CgaCtaId ;  /* 0x00000000000679c3 */ /* 0x000e620000008800 */
[----:B------:R-:W-:Y:S02]  /*7290*/  UMOV UR5, 0x400 ;  /* 0x0000040000057882 */ /* 0x000fe40000000000 */
[----:B-1----:R-:W-:-:S03]  /*72a0*/  ULEA UR5, UR6, UR5, 0x18 ;  /* 0x0000000506057291 */ /* 0x002fc6000f8ec03f */
[----:B------:R-:W-:-:S06]  /*72b0*/  ULDC UR6, c[0x0][0x2bc] ;  /* 0x0000af0000067ab9 */ /* 0x000fcc0000000800 */
[----:B------:R-:W-:Y:S01]  /*72c0*/  @!P2 STS.64 [UR5+0xc8], R26 ;  /* 0x0000c81aff00a988 */ /* 0x000fe20008000a05 */
[----:B------:R-:W-:Y:S06]  /*72d0*/  BAR.SYNC.DEFER_BLOCKING 0x0 ;  /* 0x0000000000007b1d */ /* 0x000fec0000010000 */
[----:B------:R-:W1:Y:S02]  /*72e0*/  LDS.64 R26, [UR5+0xc8] ;  /* 0x0000c805ff1a7984 */ /* 0x000e640008000a00 */
[----:B-1----:R-:W-:Y:S01]  /*72f0*/  FMUL.FTZ R26, R26, UR6 ;  /* 0x000000061a1a7c20 */ /* 0x002fe20008410000 */
[----:B------:R-:W-:-:S04]  /*7300*/  FMUL.FTZ R27, R27, UR6 ;  /* 0x000000061b1b7c20 */ /* 0x000fc80008410000 */
[----:B------:R-:W-:Y:S02]  /*7310*/  R2UR UR5, R26 ;  /* 0x000000001a0572ca */ /* 0x000fe400000e0000 */
[----:B------:R-:W-:Y:S01]  /*7320*/  R2UR UR13, R27 ;  /* 0x000000001b0d72ca */ /* 0x000fe200000e0000 */
[----:B0-----:R-:W-:-:S14]  /*7330*/  @!P5 BRA `(.L_x_1738) ;  /* 0x000000000048d947 */ /* 0x001fdc0003800000 */
        /* <DEDUP_REMOVED lines=18> */
.L_x_1738:
[----:B------:R-:W-:Y:S04]  /*7460*/  BSSY B0, `(.L_x_1739) ;  /* 0x0000016000007945 */ /* 0x000fe80003800000 */
[----:B------:R-:W-:Y:S05]  /*7470*/  @!P1 BRA `(.L_x_1740) ;  /* 0x0000000000509947 */ /* 0x000fea0003800000 */
[----:B------:R-:W-:Y:S01]  /*7480*/  MOV R7, UR5 ;  /* 0x0000000500077c02 */ /* 0x000fe20008000f00 */
[----:B------:R-:W-:Y:S01]  /*7490*/  ULDC.64 UR6, c[0x0][0x288] ;  /* 0x0000a20000067ab9 */ /* 0x000fe20000000a00 */
[----:B-----5:R-:W-:-:S03]  /*74a0*/  SHF.R.S32.HI R26, RZ, 0x1f, R2 ;  /* 0x0000001fff1a7819 */ /* 0x020fc60000011402 */
[----:B------:R-:W-:Y:S01]  /*74b0*/  FFMA.FTZ R7, R29, R7, UR13 ;  /* 0x0000000d1d077e23 */ /* 0x000fe20008010007 */
        /* <DEDUP_REMOVED lines=16> */
.L_x_1740:
[----:B------:R-:W-:Y:S05]  /*75c0*/  BSYNC B0 ;  /* 0x0000000000007941 */ /* 0x000fea0003800000 */
.L_x_1739:
        /* <DEDUP_REMOVED lines=28> */
.L_x_1741:
        /* <DEDUP_REMOVED lines=21> */
.L_x_1743:
[----:B------:R-:W-:Y:S05]  /*78e0*/  BSYNC B0 ;  /* 0x0000000000007941 */ /* 0x000fea0003800000 */
.L_x_1742:
        /* <DEDUP_REMOVED lines=47> */
.L_x_1744:
        /* <DEDUP_REMOVED lines=21> */
.L_x_1746:
[----:B------:R-:W-:Y:S05]  /*7d30*/  BSYNC B0 ;  /* 0x0000000000007941 */ /* 0x000fea0003800000 */
.L_x_1745:
        /* <DEDUP_REMOVED lines=21> */
.L_x_1747:
        /* <DEDUP_REMOVED lines=23> */
.L_x_1749:
[----:B------:R-:W-:Y:S05]  /*8000*/  BSYNC B0 ;  /* 0x0000000000007941 */ /* 0x000fea0003800000 */
.L_x_1748:
[----:B------:R-:W-:Y:S05]  /*8010*/  @!P5 BRA `(.L_x_1750) ;  /* 0x00000000004cd947 */ /* 0x000fea0003800000 */
[----:B01----:R-:W2:Y:S02]  /*8020*/  LDL R26, [R1+0x10] ;  /* 0x00001000011a7983 */ /* 0x003ea40000100800 */
        /* <DEDUP_REMOVED lines=18> */
.L_x_1750:
[----:B------:R-:W-:Y:S04]  /*8150*/  BSSY B0, `(.L_x_1751) ;  /* 0x0000016000007945 */ /* 0x000fe80003800000 */
[----:B------:R-:W-:Y:S05]  /*8160*/  @P0 BRA `(.L_x_1752) ;  /* 0x0000000000500947 */ /* 0x000fea0003800000 */
[----:B01----:R-:W2:Y:S01]  /*8170*/  LDL.LU R27, [R1+0x10] ;  /* 0x00001000011b7983 */ /* 0x003ea20000300800 */
[----:B------:R-:W-:Y:S01]  /*8180*/  MOV R26, UR5 ;  /* 0x00000005001a7c02 */ /* 0x000fe20008000f00 */
[----:B------:R-:W-:Y:S01]  /*8190*/  ULDC.64 UR14, c[0x0][0x288] ;  /* 0x0000a200000e7ab9 */ /* 0x000fe20000000a00 */
[----:B------:R-:W-:Y:S02]  /*81a0*/  MOV R28, R8 ;  /* 0x00000008001c7202 */ /* 0x000fe40000000f00 */
[----:B-----5:R-:W-:-:S03]  /*81b0*/  MOV R29, R11 ;  /* 0x0000000b001d7202 */ /* 0x020fc60000000f00 */
[----:B------:R-:W-:-:S04]  /*81c0*/  IMAD.WIDE.U32 R28, R32, UR14, R28 ;  /* 0x0000000e201c7c25 */ /* 0x000fc8000f8e001c */
[----:B--2---:R-:W-:Y:S01]  /*81d0*/  FFMA.FTZ R26, R27, R26, UR13 ;  /* 0x0000000d1b1a7e23 */ /* 0x004fe2000801001a */
[----:B------:R-:W-:-:S03]  /*81e0*/  MOV R27, UR5 ;  /* 0x00000005001b7c02 */ /* 0x000fc60008000f00 */
[----:B------:R-:W-:Y:S01]  /*81f0*/  FFMA.FTZ R44, R3, R44, -R26 ;  /* 0x0000002c032c7223 */ /* 0x000fe2000001081a */
[----:B------:R-:W-:Y:S02]  /*8200*/  IMAD R26, R33, UR14, RZ ;  /* 0x0000000e211a7c24 */ /* 0x000fe4000f8e02ff */
[----:B------:R-:W-:-:S04]  /*8210*/  FFMA.FTZ R27, R74, R27, UR13 ;  /* 0x0000000d4a1b7e23 */ /* 0x000fc8000801001b */
[----:B------:R-:W-:Y:S01]  /*8220*/  FFMA.FTZ R45, R6, R45, -R27 ;  /* 0x0000002d062d7223 */ /* 0x000fe2000001081b */
        /* <DEDUP_REMOVED lines=8> */
.L_x_1752:
[----:B------:R-:W-:Y:S05]  /*82b0*/  BSYNC B0 ;  /* 0x0000000000007941 */ /* 0x000fea0003800000 */
.L_x_1751:
[----:B------:R-:W-:Y:S05]  /*82c0*/  @!P5 BRA `(.L_x_1753) ;  /* 0x000000000048d947 */ /* 0x000fea0003800000 */
[----:B012---:R-:W-:Y:S01]  /*82d0*/  FFMA.FTZ R26, R69, R3, R4 ;  /* 0x00000003451a7223 */ /* 0x007fe20000010004 */
[----:B------:R-:W-:-:S03]  /*82e0*/  FFMA.FTZ R27, R68, R6, R5 ;  /* 0x00000006441b7223 */ /* 0x000fc60000010005 */
        /* <DEDUP_REMOVED lines=16> */
.L_x_1753:
[----:B------:R-:W-:Y:S04]  /*83f0*/  BSSY B0, `(.L_x_1754) ;  /* 0x0000015000007945 */ /* 0x000fe80003800000 */
[----:B------:R-:W-:Y:S05]  /*8400*/  @P2 BRA `(.L_x_1755) ;  /* 0x00000000004c2947 */ /* 0x000fea0003800000 */
[----:B012---:R-:W-:Y:S01]  /*8410*/  MOV R26, UR5 ;  /* 0x00000005001a7c02 */ /* 0x007fe20008000f00 */
[----:B------:R-:W-:Y:S01]  /*8420*/  ULDC.64 UR14, c[0x0][0x288] ;  /* 0x0000a200000e7ab9 */ /* 0x000fe20000000a00 */
[----:B------:R-:W-:Y:S01]  /*8430*/  MOV R27, R11 ;  /* 0x0000000b001b7202 */ /* 0x000fe20000000f00 */
[----:B------:R-:W-:Y:S01]  /*8440*/  IMAD R28, R35, UR14, RZ ;  /* 0x0000000e231c7c24 */ /* 0x000fe2000f8e02ff */
[----:B-----5:R-:W-:Y:S01]  /*8450*/  MOV R29, UR5 ;  /* 0x00000005001d7c02 */ /* 0x020fe20008000f00 */
[----:B------:R-:W-:Y:S02]  /*8460*/  FFMA.FTZ R26, R69, R26, UR13 ;  /* 0x0000000d451a7e23 */ /* 0x000fe4000801001a */
[----:B------:R-:W-:Y:S02]  /*8470*/  IMAD R31, R34, UR15, R28 ;  /* 0x0000000f221f7c24 */ /* 0x000fe4000f8e021c */
[----:B------:R-:W-:Y:S01]  /*8480*/  FFMA.FTZ R42, R3, R42, -R26 ;  /* 0x0000002a032a7223 */ /* 0x000fe2000001081a */
[----:B------:R-:W-:Y:S01]  /*8490*/  MOV R26, R8 ;  /* 0x00000008001a7202 */ /* 0x000fe20000000f00 */
[----:B------:R-:W-:-:S04]  /*84a0*/  FFMA.FTZ R29, R68, R29, UR13 ;  /* 0x0000000d441d7e23 */ /* 0x000fc8000801001d */
[----:B------:R-:W-:Y:S01]  /*84b0*/  IMAD.WIDE.U32 R26, R34, UR14, R26 ;  /* 0x0000000e221a7c25 */ /* 0x000fe2000f8e001a */
[----:B------:R-:W-:-:S03]  /*84c0*/  ULDC.64 UR14, c[0x0][0x210] ;  /* 0x00008400000e7ab9 */ /* 0x000fc60000000a00 */
[----:B------:R-:W-:Y:S01]  /*84d0*/  FFMA.FTZ R43, R6, R43, -R29 ;  /* 0x0000002b062b7223 */ /* 0x000fe2000001081d */
[----:B------:R-:W-:-:S03]  /*84e0*/  IADD3 R31, R27, R31, RZ ;  /* 0x0000001f1b1f7210 */ /* 0x000fc60007ffe0ff */
[----:B------:R-:W-:Y:S01]  /*84f0*/  FMUL.FTZ R27, R43, UR26 ;  /* 0x0000001a2b1b7c20 */ /* 0x000fe20008410000 */
[----:B------:R-:W-:-:S04]  /*8500*/  LEA R28, P0, R26, UR14, 0x2 ;  /* 0x0000000e1a1c7c11 */ /* 0x000fc8000f8010ff */
[----:B------:R-:W-:Y:S01]  /*8510*/  LEA.HI.X R29, R26, UR15, R31, 0x2, P0 ;  /* 0x0000000f1a1d7c11 */ /* 0x000fe200080f141f */
[----:B------:R-:W-:-:S05]  /*8520*/  FMUL.FTZ R26, R42, UR26 ;  /* 0x0000001a2a1a7c20 */ /* 0x000fca0008410000 */
[----:B------:R3:W-:Y:S03]  /*8530*/  STG.E.64 desc[UR22][R28.64], R26 ;  /* 0x0000001a1c007986 */ /* 0x0007e6000c101b16 */
.L_x_1755:
[----:B------:R-:W-:Y:S05]  /*8540*/  BSYNC B0 ;  /* 0x0000000000007941 */ /* 0x000fea0003800000 */
.L_x_1754:
        /* <DEDUP_REMOVED lines=46> */
.L_x_1756:
        /* <DEDUP_REMOVED lines=21> */
.L_x_1758:
[----:B------:R-:W-:Y:S05]  /*8980*/  BSYNC B0 ;  /* 0x0000000000007941 */ /* 0x000fea0003800000 */
.L_x_1757:
[----:B------:R-:W-:Y:S05]  /*8990*/  @!P5 BRA `(.L_x_1759) ;  /* 0x00000000004cd947 */ /* 0x000fea0003800000 */
[----:B------:R-:W2:Y:S01]  /*89a0*/  LDL R7, [R1] ;  /* 0x0000000001077983 */ /* 0x000ea20000100800 */
[----:B0-----:R-:W-:-:S04]  /*89b0*/  FFMA.FTZ R28, R67, R6, R5 ;  /* 0x00000006431c7223 */ /* 0x001fc80000010005 */
[----:B------:R-:W-:-:S06]  /*89c0*/  FMUL.FTZ R40, R28, -1.4426950216293334961 ;  /* 0xbfb8aa3b1c287820 */ /* 0x000fcc0000410000 */
[----:B------:R-:W0:Y:S02]  /*89d0*/  MUFU.EX2 R40, R40 ;  /* 0x0000002800287308 */ /* 0x000e240000000800 */
[----:B0-----:R-:W-:-:S06]  /*89e0*/  FADD.FTZ R41, R40, 1 ;  /* 0x3f80000028297421 */ /* 0x001fcc0000010000 */
[----:B------:R-:W0:Y:S02]  /*89f0*/  MUFU.RCP R46, R41 ;  /* 0x00000029002e7308 */ /* 0x000e240000001000 */
[----:B0-----:R-:W-:Y:S01]  /*8a00*/  FMUL.FTZ R39, R39, R46 ;  /* 0x0000002e27277220 */ /* 0x001fe20000410000 */
[----:B--2---:R-:W-:-:S04]  /*8a10*/  FFMA.FTZ R7, R7, R3, R4 ;  /* 0x0000000307077223 */ /* 0x004fc80000010004 */
[----:B-----5:R-:W-:-:S06]  /*8a20*/  FMUL.FTZ R29, R7, -1.4426950216293334961 ;  /* 0xbfb8aa3b071d7820 */ /* 0x020fcc0000410000 */
[----:B------:R-:W0:Y:S02]  /*8a30*/  MUFU.EX2 R29, R29 ;  /* 0x0000001d001d7308 */ /* 0x000e240000000800 */
[----:B0-----:R-:W-:Y:S01]  /*8a40*/  FADD.FTZ R32, R29, 1 ;  /* 0x3f8000001d207421 */ /* 0x001fe20000010000 */
[----:B------:R-:W-:-:S05]  /*8a50*/  FADD.FTZ R29, -R46, 1 ;  /* 0x3f8000002e1d7421 */ /* 0x000fca0000010100 */
[----:B------:R-:W0:Y:S01]  /*8a60*/  MUFU.RCP R33, R32 ;  /* 0x0000002000217308 */ /* 0x000e220000001000 */
[----:B------:R-:W-:-:S04]  /*8a70*/  FFMA.FTZ R28, R28, R29, 1 ;  /* 0x3f8000001c1c7423 */ /* 0x000fc8000001001d */
[----:B------:R-:W-:Y:S01]  /*8a80*/  FMUL.FTZ R39, R39, R28 ;  /* 0x0000001c27277220 */ /* 0x000fe20000410000 */
[----:B0-----:R-:W-:Y:S01]  /*8a90*/  FADD.FTZ R48, -R33, 1 ;  /* 0x3f80000021307421 */ /* 0x001fe20000010100 */
[----:B------:R-:W-:-:S03]  /*8aa0*/  FMUL.FTZ R38, R38, R33 ;  /* 0x0000002126267220 */ /* 0x000fc60000410000 */
[----:B------:R-:W-:-:S04]  /*8ab0*/  FFMA.FTZ R7, R7, R48, 1 ;  /* 0x3f80000007077423 */ /* 0x000fc80000010030 */
[----:B------:R-:W-:-:S07]  /*8ac0*/  FMUL.FTZ R38, R38, R7 ;  /* 0x0000000726267220 */ /* 0x000fce0000410000 */
.L_x_1759:
[----:B------:R-:W-:Y:S04]  /*8ad0*/  BSSY B0, `(.L_x_1760) ;  /* 0x0000016000007945 */ /* 0x000fe80003800000 */
[----:B------:R-:W-:Y:S05]  /*8ae0*/  @P0 BRA `(.L_x_1761) ;  /* 0x0000000000500947 */ /* 0x000fea0003800000 */
[----:B------:R-:W2:Y:S01]  /*8af0*/  LDL.LU R7, [R1] ;  /* 0x0000000001077983 */ /* 0x000ea20000300800 */
[----:B------:R-:W-:Y:S01]  /*8b00*/  ULDC.64 UR14, c[0x0][0x288] ;  /* 0x0000a200000e7ab9 */ /* 0x000fe20000000a00 */
[----:B0-----:R-:W-:Y:S01]  /*8b10*/  MOV R32, UR5 ;  /* 0x0000000500207c02 */ /* 0x001fe20008000f00 */
[----:B------:R-:W-:Y:S01]  /*8b20*/  IMAD R45, R45, UR14, RZ ;  /* 0x0000000e2d2d7c24 */ /* 0x000fe2000f8e02ff */
[----:B------:R-:W-:Y:S02]  /*8b30*/  MOV R28, R8 ;  /* 0x00000008001c7202 */ /* 0x000fe40000000f00 */
[----:B-----5:R-:W-:Y:S01]  /*8b40*/  MOV R29, R11 ;  /* 0x0000000b001d7202 */ /* 0x020fe20000000f00 */
[C---:B------:R-:W-:Y:S01]  /*8b50*/  IMAD R45, R30.reuse, UR15, R45 ;  /* 0x0000000f1e2d7c24 */ /* 0x040fe2000f8e022d */
[----:B------:R-:W-:Y:S01]  /*8b60*/  MOV R40, UR5 ;  /* 0x0000000500287c02 */ /* 0x000fe20008000f00 */
[----:B------:R-:W-:Y:S01]  /*8b70*/  IMAD.WIDE.U32 R28, R30, UR14, R28 ;  /* 0x0000000e1e1c7c25 */ /* 0x000fe2000f8e001c */
[----:B------:R-:W-:-:S03]  /*8b80*/  ULDC.64 UR14, c[0x0][0x210] ;  /* 0x00008400000e7ab9 */ /* 0x000fc60000000a00 */
[----:B------:R-:W-:Y:S01]  /*8b90*/  FFMA.FTZ R67, R67, R40, UR13 ;  /* 0x0000000d43437e23 */ /* 0x000fe20008010028 */
[----:B------:R-:W-:-:S03]  /*8ba0*/  IADD3 R45, R29, R45, RZ ;  /* 0x0000002d1d2d7210 */ /* 0x000fc60007ffe0ff */
[----:B------:R-:W-:-:S04]  /*8bb0*/  FFMA.FTZ R39, R6, R39, -R67 ;  /* 0x0000002706277223 */ /* 0x000fc80000010843 */
[----:B------:R-:W-:Y:S01]  /*8bc0*/  FMUL.FTZ R39, R39, UR26 ;  /* 0x0000001a27277c20 */ /* 0x000fe20008410000 */
[----:B--2---:R-:W-:-:S04]  /*8bd0*/  FFMA.FTZ R32, R7, R32, UR13 ;  /* 0x0000000d07207e23 */ /* 0x004fc80008010020 */
[----:B------:R-:W-:Y:S01]  /*8be0*/  FFMA.FTZ R38, R3, R38, -R32 ;  /* 0x0000002603267223 */ /* 0x000fe20000010820 */
[----:B------:R-:W-:-:S03]  /*8bf0*/  LEA R32, P0, R28, UR14, 0x2 ;  /* 0x0000000e1c207c11 */ /* 0x000fc6000f8010ff */
[----:B------:R-:W-:Y:S01]  /*8c00*/  FMUL.FTZ R38, R38, UR26 ;  /* 0x0000001a26267c20 */ /* 0x000fe20008410000 */
[----:B------:R-:W-:-:S05]  /*8c10*/  LEA.HI.X R33, R28, UR15, R45, 0x2, P0 ;  /* 0x0000000f1c217c11 */ /* 0x000fca00080f142d */
[----:B------:R1:W-:Y:S04]  /*8c20*/  STG.E.64 desc[UR22][R32.64], R38 ;  /* 0x0000002620007986 */ /* 0x0003e8000c101b16 */
.L_x_1761:
[----:B------:R-:W-:Y:S05]  /*8c30*/  BSYNC B0 ;  /* 0x0000000000007941 */ /* 0x000fea0003800000 */
.L_x_1760:
[----:B------:R-:W-:Y:S05]  /*8c40*/  @!P5 BRA `(.L_x_1762) ;  /* 0x00000000004cd947 */ /* 0x000fea0003800000 */
[----:B------:R-:W2:Y:S01]  /*8c50*/  LDL R7, [R1+0xc] ;  /* 0x00000c0001077983 */ /* 0x000ea20000100800 */
[----:B0-----:R-:W-:-:S04]  /*8c60*/  FFMA.FTZ R28, R66, R3, R4 ;  /* 0x00000003421c7223 */ /* 0x001fc80000010004 */
[----:B-----5:R-:W-:-:S06]  /*8c70*/  FMUL.FTZ R29, R28, -1.4426950216293334961 ;  /* 0xbfb8aa3b1c1d7820 */ /* 0x020fcc0000410000 */
[----:B------:R-:W0:Y:S02]  /*8c80*/  MUFU.EX2 R29, R29 ;  /* 0x0000001d001d7308 */ /* 0x000e240000000800 */
[----:B0-----:R-:W-:-:S06]  /*8c90*/  FADD.FTZ R30, R29, 1 ;  /* 0x3f8000001d1e7421 */ /* 0x001fcc0000010000 */
[----:B-1----:R-:W0:Y:S02]  /*8ca0*/  MUFU.RCP R33, R30 ;  /* 0x0000001e00217308 */ /* 0x002e240000001000 */
[----:B0-----:R-:W-:Y:S01]  /*8cb0*/  FADD.FTZ R39, -R33, 1 ;  /* 0x3f80000021277421 */ /* 0x001fe20000010100 */
[----:B------:R-:W-:-:S03]  /*8cc0*/  FMUL.FTZ R36, R36, R33 ;  /* 0x0000002124247220 */ /* 0x000fc60000410000 */
[----:B------:R-:W-:-:S04]  /*8cd0*/  FFMA.FTZ R39, R28, R39, 1 ;  /* 0x3f8000001c277423 */ /* 0x000fc80000010027 */
[----:B------:R-:W-:Y:S01]  /*8ce0*/  FMUL.FTZ R36, R36, R39 ;  /* 0x0000002724247220 */ /* 0x000fe20000410000 */
[----:B--2---:R-:W-:-:S04]  /*8cf0*/  FFMA.FTZ R7, R7, R6, R5 ;  /* 0x0000000607077223 */ /* 0x004fc80000010005 */
        /* <DEDUP_REMOVED lines=8> */
.L_x_1762:
[----:B------:R-:W-:Y:S04]  /*8d80*/  BSSY B0, `(.L_x_1763) ;  /* 0x0000016000007945 */ /* 0x000fe80003800000 */
[----:B------:R-:W-:Y:S05]  /*8d90*/  @P2 BRA `(.L_x_1764) ;  /* 0x0000000000502947 */ /* 0x000fea0003800000 */
[----:B01----:R-:W2:Y:S01]  /*8da0*/  LDL.LU R32, [R1+0xc] ;  /* 0x00000c0001207983 */ /* 0x003ea20000300800 */
[----:B------:R-:W-:Y:S01]  /*8db0*/  ULDC.64 UR14, c[0x0][0x288] ;  /* 0x0000a200000e7ab9 */ /* 0x000fe20000000a00 */
[----:B------:R-:W-:Y:S01]  /*8dc0*/  MOV R28, R8 ;  /* 0x00000008001c7202 */ /* 0x000fe20000000f00 */
[----:B------:R-:W-:Y:S01]  /*8dd0*/  IMAD R44, R44, UR14, RZ ;  /* 0x0000000e2c2c7c24 */ /* 0x000fe2000f8e02ff */
[----:B-----5:R-:W-:Y:S02]  /*8de0*/  MOV R29, R11 ;  /* 0x0000000b001d7202 */ /* 0x020fe40000000f00 */
[----:B------:R-:W-:Y:S02]  /*8df0*/  MOV R7, UR5 ;  /* 0x0000000500077c02 */ /* 0x000fe40008000f00 */
[----:B------:R-:W-:Y:S01]  /*8e00*/  MOV R30, UR5 ;  /* 0x00000005001e7c02 */ /* 0x000fe20008000f00 */
[----:B------:R-:W-:-:S04]  /*8e10*/  IMAD.WIDE.U32 R28, R43, UR14, R28 ;  /* 0x0000000e2b1c7c25 */ /* 0x000fc8000f8e001c */
[----:B------:R-:W-:Y:S01]  /*8e20*/  FFMA.FTZ R66, R66, R7, UR13 ;  /* 0x0000000d42427e23 */ /* 0x000fe20008010007 */
[----:B------:R-:W-:Y:S01]  /*8e30*/  IMAD R43, R43, UR15, R44 ;  /* 0x0000000f2b2b7c24 */ /* 0x000fe2000f8e022c */
[----:B------:R-:W-:Y:S02]  /*8e40*/  ULDC.64 UR14, c[0x0][0x210] ;  /* 0x00008400000e7ab9 */ /* 0x000fe40000000a00 */
[----:B------:R-:W-:Y:S02]  /*8e50*/  FFMA.FTZ R36, R3, R36, -R66 ;  /* 0x0000002403247223 */ /* 0x000fe40000010842 */
[----:B------:R-:W-:Y:S02]  /*8e60*/  IADD3 R43, R29, R43, RZ ;  /* 0x0000002b1d2b7210 */ /* 0x000fe40007ffe0ff */
[----:B------:R-:W-:Y:S01]  /*8e70*/  FMUL.FTZ R36, R36, UR26 ;  /* 0x0000001a24247c20 */ /* 0x000fe20008410000 */
[----:B--2---:R-:W-:Y:S01]  /*8e80*/  FFMA.FTZ R7, R32, R30, UR13 ;  /* 0x0000000d20077e23 */ /* 0x004fe2000801001e */
[----:B------:R-:W-:-:S03]  /*8e90*/  LEA R32, P0, R28, UR14, 0x2 ;  /* 0x0000000e1c207c11 */ /* 0x000fc6000f8010ff */
[----:B------:R-:W-:Y:S01]  /*8ea0*/  FFMA.FTZ R37, R6, R37, -R7 ;  /* 0x0000002506257223 */ /* 0x000fe20000010807 */
[----:B------:R-:W-:-:S03]  /*8eb0*/  LEA.HI.X R33, R28, UR15, R43, 0x2, P0 ;  /* 0x0000000f1c217c11 */ /* 0x000fc600080f142b */
[----:B------:R-:W-:-:S05]  /*8ec0*/  FMUL.FTZ R37, R37, UR26 ;  /* 0x0000001a25257c20 */ /* 0x000fca0008410000 */
[----:B------:R2:W-:Y:S02]  /*8ed0*/  STG.E.64 desc[UR22][R32.64], R36 ;  /* 0x0000002420007986 */ /* 0x0005e4000c101b16 */
.L_x_1764:
[----:B------:R-:W-:Y:S05]  /*8ee0*/  BSYNC B0 ;  /* 0x0000000000007941 */ /* 0x000fea0003800000 */
.L_x_1763:
[----:B------:R-:W-:Y:S05]  /*8ef0*/  @!P5 BRA `(.L_x_1765) ;  /* 0x000000000048d947 */ /* 0x000fea0003800000 */
[----:B0-----:R-:W-:Y:S01]  /*8f00*/  FFMA.FTZ R28, R64, R6, R5 ;  /* 0x00000006401c7223 */ /* 0x001fe20000010005 */
[----:B------:R-:W-:-:S03]  /*8f10*/  FFMA.FTZ R7, R65, R3, R4 ;  /* 0x0000000341077223 */ /* 0x000fc60000010004 */
[----:B-12---:R-:W-:Y:S01]  /*8f20*/  FMUL.FTZ R32, R28, -1.4426950216293334961 ;  /* 0xbfb8aa3b1c207820 */ /* 0x006fe20000410000 */
[----:B-----5:R-:W-:-:S05]  /*8f30*/  FMUL.FTZ R29, R7, -1.4426950216293334961 ;  /* 0xbfb8aa3b071d7820 */ /* 0x020fca0000410000 */
        /* <DEDUP_REMOVED lines=14> */
.L_x_1765:
[----:B------:R-:W-:Y:S04]  /*9020*/  BSSY B0, `(.L_x_1766) ;  /* 0x0000015000007945 */ /* 0x000fe80003800000 */
[----:B------:R-:W-:Y:S05]  /*9030*/  @P3 BRA `(.L_x_1767) ;  /* 0x00000000004c3947 */ /* 0x000fea0003800000 */
[----:B------:R-:W-:Y:S01]  /*9040*/  ULDC.64 UR14, c[0x0][0x288] ;  /* 0x0000a200000e7ab9 */ /* 0x000fe20000000a00 */
[----:B------:R-:W-:Y:S01]  /*9050*/  MOV R30, UR5 ;  /* 0x00000005001e7c02 */ /* 0x000fe20008000f00 */
[----:B------:R-:W-:Y:S01]  /*9060*/  IMAD R31, R31, UR14, RZ ;  /* 0x0000000e1f1f7c24 */ /* 0x000fe2000f8e02ff */
[----:B0-----:R-:W-:Y:S02]  /*9070*/  MOV R28, R8 ;  /* 0x00000008001c7202 */ /* 0x001fe40000000f00 */
[----:B-----5:R-:W-:Y:S01]  /*9080*/  MOV R29, R11 ;  /* 0x0000000b001d7202 */ /* 0x020fe20000000f00 */
[----:B------:R-:W-:Y:S01]  /*9090*/  FFMA.FTZ R30, R65, R30, UR13 ;  /* 0x0000000d411e7e23 */ /* 0x000fe2000801001e */
[----:B------:R-:W-:Y:S01]  /*90a0*/  MOV R7, UR5 ;  /* 0x0000000500077c02 */ /* 0x000fe20008000f00 */
[C---:B------:R-:W-:Y:S02]  /*90b0*/  IMAD R31, R26.reuse, UR15, R31 ;  /* 0x0000000f1a1f7c24 */ /* 0x040fe4000f8e021f */
[----:B------:R-:W-:Y:S01]  /*90c0*/  IMAD.WIDE.U32 R28, R26, UR14, R28 ;  /* 0x0000000e1a1c7c25 */ /* 0x000fe2000f8e001c */
[----:B------:R-:W-:-:S03]  /*90d0*/  ULDC.64 UR14, c[0x0][0x210] ;  /* 0x00008400000e7ab9 */ /* 0x000fc60000000a00 */
[----:B------:R-:W-:Y:S01]  /*90e0*/  FFMA.FTZ R7, R64, R7, UR13 ;  /* 0x0000000d40077e23 */ /* 0x000fe20008010007 */
[----:B------:R-:W-:Y:S01]  /*90f0*/  FFMA.FTZ R30, R3, R14, -R30 ;  /* 0x0000000e031e7223 */ /* 0x000fe2000001081e */
[----:B------:R-:W-:Y:S02]  /*9100*/  LEA R14, P0, R28, UR14, 0x2 ;  /* 0x0000000e1c0e7c11 */ /* 0x000fe4000f8010ff */
[----:B------:R-:W-:Y:S01]  /*9110*/  FFMA.FTZ R7, R6, R15, -R7 ;  /* 0x0000000f06077223 */ /* 0x000fe20000010807 */
[----:B------:R-:W-:Y:S01]  /*9120*/  IADD3 R31, R29, R31, RZ ;  /* 0x0000001f1d1f7210 */ /* 0x000fe20007ffe0ff */
[----:B------:R-:W-:-:S03]  /*9130*/  FMUL.FTZ R30, R30, UR26 ;  /* 0x0000001a1e1e7c20 */ /* 0x000fc60008410000 */
[----:B------:R-:W-:Y:S01]  /*9140*/  LEA.HI.X R15, R28, UR15, R31, 0x2, P0 ;  /* 0x0000000f1c0f7c11 */ /* 0x000fe200080f141f */
[----:B------:R-:W-:-:S05]  /*9150*/  FMUL.FTZ R31, R7, UR26 ;  /* 0x0000001a071f7c20 */ /* 0x000fca0008410000 */
[----:B------:R3:W-:Y:S02]  /*9160*/  STG.E.64 desc[UR22][R14.64], R30 ;  /* 0x0000001e0e007986 */ /* 0x0007e4000c101b16 */
.L_x_1767:
[----:B------:R-:W-:Y:S05]  /*9170*/  BSYNC B0 ;  /* 0x0000000000007941 */ /* 0x000fea0003800000 */
.L_x_1766:
[----:B------:R-:W-:Y:S05]  /*9180*/  @!P5 BRA `(.L_x_1768) ;  /* 0x000000000048d947 */ /* 0x000fea0003800000 */
[----:B---3--:R-:W-:Y:S01]  /*9190*/  FFMA.FTZ R14, R62, R6, R5 ;  /* 0x000000063e0e7223 */ /* 0x008fe20000010005 */
[----:B------:R-:W-:-:S03]  /*91a0*/  FFMA.FTZ R7, R63, R3, R4 ;  /* 0x000000033f077223 */ /* 0x000fc60000010004 */
[----:B0-----:R-:W-:Y:S01]  /*91b0*/  FMUL.FTZ R28, R14, -1.4426950216293334961 ;  /* 0xbfb8aa3b0e1c7820 */ /* 0x001fe20000410000 */
[----:B------:R-:W-:-:S05]  /*91c0*/  FMUL.FTZ R15, R7, -1.4426950216293334961 ;  /* 0xbfb8aa3b070f7820 */ /* 0x000fca0000410000 */
[----:B------:R-:W0:Y:S08]  /*91d0*/  MUFU.EX2 R28, R28 ;  /* 0x0000001c001c7308 */ /* 0x000e300000000800 */
[----:B------:R-:W3:Y:S01]  /*91e0*/  MUFU.EX2 R15, R15 ;  /* 0x0000000f000f7308 */ /* 0x000ee20000000800 */
[----:B0-----:R-:W-:-:S07]  /*91f0*/  FADD.FTZ R30, R28, 1 ;  /* 0x3f8000001c1e7421 */ /* 0x001fce0000010000 */
[----:B------:R-:W0:Y:S01]  /*9200*/  MUFU.RCP R30, R30 ;  /* 0x0000001e001e7308 */ /* 0x000e220000001000 */
[----:B---3--:R-:W-:-:S07]  /*9210*/  FADD.FTZ R26, R15, 1 ;  /* 0x3f8000000f1a7421 */ /* 0x008fce0000010000 */
[----:B-----5:R-:W1:Y:S01]  /*9220*/  MUFU.RCP R29, R26 ;  /* 0x0000001a001d7308 */ /* 0x020e620000001000 */
[----:B0-----:R-:W-:Y:S01]  /*9230*/  FADD.FTZ R31, -R30, 1 ;  /* 0x3f8000001e1f7421 */ /* 0x001fe20000010100 */
[----:B------:R-:W-:-:S03]  /*9240*/  FMUL.FTZ R13, R13, R30 ;  /* 0x0000001e0d0d7220 */ /* 0x000fc60000410000 */
[----:B------:R-:W-:Y:S01]  /*9250*/  FFMA.FTZ R14, R14, R31, 1 ;  /* 0x3f8000000e0e7423 */ /* 0x000fe2000001001f */
[----:B-12---:R-:W-:Y:S01]  /*9260*/  FADD.FTZ R32, -R29, 1 ;  /* 0x3f8000001d207421 */ /* 0x006fe20000010100 */
[----:B------:R-:W-:Y:S02]  /*9270*/  FMUL.FTZ R12, R12, R29 ;  /* 0x0000001d0c0c7220 */ /* 0x000fe40000410000 */
[----:B------:R-:W-:Y:S01]  /*9280*/  FMUL.FTZ R13, R13, R14 ;  /* 0x0000000e0d0d7220 */ /* 0x000fe20000410000 */
[----:B------:R-:W-:-:S04]  /*9290*/  FFMA.FTZ R7, R7, R32, 1 ;  /* 0x3f80000007077423 */ /* 0x000fc80000010020 */
[----:B------:R-:W-:-:S07]  /*92a0*/  FMUL.FTZ R12, R12, R7 ;  /* 0x000000070c0c7220 */ /* 0x000fce0000410000 */
.L_x_1768:
[----:B------:R-:W-:Y:S04]  /*92b0*/  BSSY B0, `(.L_x_1769) ;  /* 0x0000015000007945 */ /* 0x000fe80003800000 */
[----:B------:R-:W-:Y:S05]  /*92c0*/  @P4 BRA `(.L_x_1770) ;  /* 0x00000000004c4947 */ /* 0x000fea0003800000 */
[----:B------:R-:W-:Y:S01]  /*92d0*/  ULDC.64 UR14, c[0x0][0x288] ;  /* 0x0000a200000e7ab9 */ /* 0x000fe20000000a00 */
[----:B---3--:R-:W-:Y:S01]  /*92e0*/  MOV R14, R8 ;  /* 0x00000008000e7202 */ /* 0x008fe20000000f00 */
[----:B------:R-:W-:Y:S01]  /*92f0*/  IMAD R34, R34, UR14, RZ ;  /* 0x0000000e22227c24 */ /* 0x000fe2000f8e02ff */
[----:B------:R-:W-:Y:S02]  /*9300*/  MOV R15, R11 ;  /* 0x0000000b000f7202 */ /* 0x000fe40000000f00 */
[----:B------:R-:W-:Y:S02]  /*9310*/  MOV R26, UR5 ;  /* 0x00000005001a7c02 */ /* 0x000fe40008000f00 */
[----:B------:R-:W-:Y:S01]  /*9320*/  MOV R7, UR5 ;  /* 0x0000000500077c02 */ /* 0x000fe20008000f00 */
[----:B------:R-:W-:-:S04]  /*9330*/  IMAD.WIDE.U32 R14, R27, UR14, R14 ;  /* 0x0000000e1b0e7c25 */ /* 0x000fc8000f8e000e */
[----:B------:R-:W-:Y:S01]  /*9340*/  FFMA.FTZ R26, R63, R26, UR13 ;  /* 0x0000000d3f1a7e23 */ /* 0x000fe2000801001a */
[----:B------:R-:W-:Y:S02]  /*9350*/  IMAD R27, R27, UR15, R34 ;  /* 0x0000000f1b1b7c24 */ /* 0x000fe4000f8e0222 */
[----:B------:R-:W-:Y:S01]  /*9360*/  FFMA.FTZ R7, R62, R7, UR13 ;  /* 0x0000000d3e077e23 */ /* 0x000fe20008010007 */
[----:B------:R-:W-:Y:S01]  /*9370*/  ULDC.64 UR14, c[0x0][0x210] ;  /* 0x00008400000e7ab9 */ /* 0x000fe20000000a00 */
[----:B------:R-:W-:Y:S01]  /*9380*/  FFMA.FTZ R26, R3, R12, -R26 ;  /* 0x0000000c031a7223 */ /* 0x000fe2000001081a */
[----:B------:R-:W-:Y:S01]  /*9390*/  LEA R12, P0, R14, UR14, 0x2 ;  /* 0x0000000e0e0c7c11 */ /* 0x000fe2000f8010ff */
[----:B------:R-:W-:Y:S01]  /*93a0*/  FFMA.FTZ R7, R6, R13, -R7 ;  /* 0x0000000d06077223 */ /* 0x000fe20000010807 */
[----:B------:R-:W-:Y:S01]  /*93b0*/  IADD3 R27, R15, R27, RZ ;  /* 0x0000001b0f1b7210 */ /* 0x000fe20007ffe0ff */
[----:B------:R-:W-:-:S03]  /*93c0*/  FMUL.FTZ R26, R26, UR26 ;  /* 0x0000001a1a1a7c20 */ /* 0x000fc60008410000 */
[----:B------:R-:W-:Y:S01]  /*93d0*/  LEA.HI.X R13, R14, UR15, R27, 0x2, P0 ;  /* 0x0000000f0e0d7c11 */ /* 0x000fe200080f141b */
[----:B------:R-:W-:-:S05]  /*93e0*/  FMUL.FTZ R27, R7, UR26 ;  /* 0x0000001a071b7c20 */ /* 0x000fca0008410000 */
[----:B------:R4:W-:Y:S02]  /*93f0*/  STG.E.64 desc[UR22][R12.64], R26 ;  /* 0x0000001a0c007986 */ /* 0x0009e4000c101b16 */
.L_x_1770:
[----:B------:R-:W-:Y:S05]  /*9400*/  BSYNC B0 ;  /* 0x0000000000007941 */ /* 0x000fea0003800000 */
.L_x_1769:
[C---:B----4-:R-:W-:Y:S02]  /*9410*/  IADD3 R27, R2.reuse, 0x1a0, RZ ;  /* 0x000001a0021b7810 */ /* 0x050fe40007ffe0ff */
[C---:B------:R-:W-:Y:S02]  /*9420*/  IADD3 R26, R2.reuse, 0x1c0, RZ ;  /* 0x000001c0021a7810 */ /* 0x040fe40007ffe0ff */
[C---:B------:R-:W-:Y:S02]  /*9430*/  IADD3 R7, R2.reuse, 0x1e0, RZ ;  /* 0x000001e002077810 */ /* 0x040fe40007ffe0ff */
[C---:B------:R-:W-:Y:S02]  /*9440*/  IADD3 R34, R2.reuse, 0x1e0, RZ ;  /* 0x000001e002227810 */ /* 0x040fe40007ffe0ff */
[C---:B--2---:R-:W-:Y:S02]  /*9450*/  IADD3 R36, R2.reuse, 0x1c0, RZ ;  /* 0x000001c002247810 */ /* 0x044fe40007ffe0ff */
[----:B------:R-:W-:-:S02]  /*9460*/  IADD3 R37, R2, 0x1a0, RZ ;  /* 0x000001a002257810 */ /* 0x000fc40007ffe0ff */
[----:B-1----:R-:W-:Y:S02]  /*9470*/  IADD3 R38, R2, 0x180, RZ ;  /* 0x0000018002267810 */ /* 0x002fe40007ffe0ff */
[----:B------:R-:W-:Y:S02]  /*9480*/  ISETP.GE.U32.AND P6, PT, R35, UR6, PT ;  /* 0x0000000623007c0c */ /* 0x000fe4000bfc6070 */
[----:B------:R-:W-:Y:S02]  /*9490*/  ISETP.GE.U32.AND P0, PT, R42, UR6, PT ;  /* 0x000000062a007c0c */ /* 0x000fe4000bf06070 */
[----:B0-----:R-:W-:Y:S02]  /*94a0*/  SHF.R.S32.HI R33, RZ, 0x1f, R35 ;  /* 0x0000001fff217819 */ /* 0x001fe40000011423 */
        /* <DEDUP_REMOVED lines=20> */
[----:B---3--:R-:W-:Y:S01]  /*95f0*/  FMUL.FTZ R14, R12, -1.4426950216293334961 ;  /* 0xbfb8aa3b0c0e7820 */ /* 0x008fe20000410000 */
[----:B------:R-:W-:-:S05]  /*9600*/  FMUL.FTZ R28, R13, -1.4426950216293334961 ;  /* 0xbfb8aa3b0d1c7820 */ /* 0x000fca0000410000 */
        /* <DEDUP_REMOVED lines=14> */
.L_x_1771:
[----:B------:R-:W-:Y:S04]  /*96f0*/  BSSY B0, `(.L_x_1772) ;  /* 0x0000015000007945 */ /* 0x000fe80003800000 */
[----:B------:R-:W-:Y:S05]  /*9700*/  @P6 BRA `(.L_x_1773) ;  /* 0x00000000004c6947 */ /* 0x000fea0003800000 */
[----:B------:R-:W-:Y:S01]  /*9710*/  ULDC.64 UR6, c[0x0][0x288] ;  /* 0x0000a20000067ab9 */ /* 0x000fe20000000a00 */
[----:B------:R-:W-:Y:S01]  /*9720*/  MOV R12, R8 ;  /* 0x00000008000c7202 */ /* 0x000fe20000000f00 */
[----:B------:R-:W-:Y:S01]  /*9730*/  IMAD R28, R33, UR6, RZ ;  /* 0x00000006211c7c24 */ /* 0x000fe2000f8e02ff */
[----:B------:R-:W-:Y:S02]  /*9740*/  MOV R13, R11 ;  /* 0x0000000b000d7202 */ /* 0x000fe40000000f00 */
[----:B---3--:R-:W-:Y:S02]  /*9750*/  MOV R14, UR5 ;  /* 0x00000005000e7c02 */ /* 0x008fe40008000f00 */
        /* <DEDUP_REMOVED lines=10> */
[----:B------:R-:W-:Y:S02]  /*9800*/  FMUL.FTZ R16, R16, UR26 ;  /* 0x0000001a10107c20 */ /* 0x000fe40008410000 */
[----:B------:R-:W-:Y:S01]  /*9810*/  FMUL.FTZ R17, R17, UR26 ;  /* 0x0000001a11117c20 */ /* 0x000fe20008410000 */
[----:B------:R-:W-:-:S05]  /*9820*/  LEA.HI.X R15, R12, UR7, R35, 0x2, P6 ;  /* 0x000000070c0f7c11 */ /* 0x000fca000b0f1423 */
[----:B------:R0:W-:Y:S02]  /*9830*/  STG.E.64 desc[UR22][R14.64], R16 ;  /* 0x000000100e007986 */ /* 0x0001e4000c101b16 */
.L_x_1773:
[----:B------:R-:W-:Y:S05]  /*9840*/  BSYNC B0 ;  /* 0x0000000000007941 */ /* 0x000fea0003800000 */
.L_x_1772:
[----:B------:R-:W-:Y:S05]  /*9850*/  @!P5 BRA `(.L_x_1774) ;  /* 0x000000000048d947 */ /* 0x000fea0003800000 */
[----:B------:R-:W-:Y:S01]  /*9860*/  FFMA.FTZ R12, R59, R3, R4 ;  /* 0x000000033b0c7223 */ /* 0x000fe20000010004 */
[----:B------:R-:W-:-:S03]  /*9870*/  FFMA.FTZ R13, R58, R6, R5 ;  /* 0x000000063a0d7223 */ /* 0x000fc60000010005 */
[----:B0--3--:R-:W-:Y:S01]  /*9880*/  FMUL.FTZ R14, R12, -1.4426950216293334961 ;  /* 0xbfb8aa3b0c0e7820 */ /* 0x009fe20000410000 */
[----:B------:R-:W-:-:S05]  /*9890*/  FMUL.FTZ R16, R13, -1.4426950216293334961 ;  /* 0xbfb8aa3b0d107820 */ /* 0x000fca0000410000 */
[----:B------:R-:W0:Y:S08]  /*98a0*/  MUFU.EX2 R14, R14 ;  /* 0x0000000e000e7308 */ /* 0x000e300000000800 */
[----:B------:R-:W1:Y:S01]  /*98b0*/  MUFU.EX2 R16, R16 ;  /* 0x0000001000107308 */ /* 0x000e620000000800 */
[----:B0-----:R-:W-:-:S07]  /*98c0*/  FADD.FTZ R15, R14, 1 ;  /* 0x3f8000000e0f7421 */ /* 0x001fce0000010000 */
[----:B------:R-:W0:Y:S01]  /*98d0*/  MUFU.RCP R15, R15 ;  /* 0x0000000f000f7308 */ /* 0x000e220000001000 */
[----:B-1----:R-:W-:-:S07]  /*98e0*/  FADD.FTZ R17, R16, 1 ;  /* 0x3f80000010117421 */ /* 0x002fce0000010000 */
[----:B------:R-:W1:Y:S01]  /*98f0*/  MUFU.RCP R28, R17 ;  /* 0x00000011001c7308 */ /* 0x000e620000001000 */
[----:B0----5:R-:W-:Y:S01]  /*9900*/  FADD.FTZ R29, -R15, 1 ;  /* 0x3f8000000f1d7421 */ /* 0x021fe20000010100 */
[----:B------:R-:W-:-:S03]  /*9910*/  FMUL.FTZ R22, R22, R15 ;  /* 0x0000000f16167220 */ /* 0x000fc60000410000 */
[----:B------:R-:W-:Y:S01]  /*9920*/  FFMA.FTZ R29, R12, R29, 1 ;  /* 0x3f8000000c1d7423 */ /* 0x000fe2000001001d */
[----:B-1----:R-:W-:Y:S01]  /*9930*/  FADD.FTZ R30, -R28, 1 ;  /* 0x3f8000001c1e7421 */ /* 0x002fe20000010100 */
[----:B------:R-:W-:Y:S02]  /*9940*/  FMUL.FTZ R23, R23, R28 ;  /* 0x0000001c17177220 */ /* 0x000fe40000410000 */
[----:B------:R-:W-:Y:S01]  /*9950*/  FMUL.FTZ R22, R22, R29 ;  /* 0x0000001d16167220 */ /* 0x000fe20000410000 */
[----:B------:R-:W-:-:S04]  /*9960*/  FFMA.FTZ R30, R13, R30, 1 ;  /* 0x3f8000000d1e7423 */ /* 0x000fc8000001001e */
[----:B------:R-:W-:-:S07]  /*9970*/  FMUL.FTZ R23, R23, R30 ;  /* 0x0000001e17177220 */ /* 0x000fce0000410000 */
.L_x_1774:
[----:B------:R-:W-:Y:S04]  /*9980*/  BSSY B0, `(.L_x_1775) ;  /* 0x0000015000007945 */ /* 0x000fe80003800000 */
[----:B------:R-:W-:Y:S05]  /*9990*/  @P0 BRA `(.L_x_1776) ;  /* 0x00000000004c0947 */ /* 0x000fea0003800000 */
[----:B------:R-:W-:Y:S01]  /*99a0*/  ULDC.64 UR6, c[0x0][0x288] ;  /* 0x0000a20000067ab9 */ /* 0x000fe20000000a00 */
[----:B0--3--:R-:W-:Y:S01]  /*99b0*/  MOV R14, UR5 ;  /* 0x00000005000e7c02 */ /* 0x009fe20008000f00 */
[----:B------:R-:W-:Y:S01]  /*99c0*/  IMAD R15, R38, UR6, RZ ;  /* 0x00000006260f7c24 */ /* 0x000fe2000f8e02ff */
[----:B------:R-:W-:Y:S02]  /*99d0*/  MOV R12, R8 ;  /* 0x00000008000c7202 */ /* 0x000fe40000000f00 */
[----:B------:R-:W-:Y:S01]  /*99e0*/  MOV R13, R11 ;  /* 0x0000000b000d7202 */ /* 0x000fe20000000f00 */
[----:B------:R-:W-:Y:S01]  /*99f0*/  FFMA.FTZ R14, R59, R14, UR13 ;  /* 0x0000000d3b0e7e23 */ /* 0x000fe2000801000e */
[----:B-----5:R-:W-:Y:S01]  /*9a00*/  MOV R29, UR5 ;  /* 0x00000005001d7c02 */ /* 0x020fe20008000f00 */
        /* <DEDUP_REMOVED lines=8> */
[----:B------:R-:W-:Y:S02]  /*9a90*/  FMUL.FTZ R22, R22, UR26 ;  /* 0x0000001a16167c20 */ /* 0x000fe40008410000 */
[----:B------:R-:W-:Y:S01]  /*9aa0*/  FMUL.FTZ R23, R23, UR26 ;  /* 0x0000001a17177c20 */ /* 0x000fe20008410000 */
[----:B------:R-:W-:-:S05]  /*9ab0*/  LEA.HI.X R15, R12, UR7, R17, 0x2, P0 ;  /* 0x000000070c0f7c11 */ /* 0x000fca00080f1411 */
[----:B------:R1:W-:Y:S02]  /*9ac0*/  STG.E.64 desc[UR22][R14.64], R22 ;  /* 0x000000160e007986 */ /* 0x0003e4000c101b16 */
.L_x_1776:
[----:B------:R-:W-:Y:S05]  /*9ad0*/  BSYNC B0 ;  /* 0x0000000000007941 */ /* 0x000fea0003800000 */
.L_x_1775:
[----:B------:R-:W-:Y:S05]  /*9ae0*/  @!P5 BRA `(.L_x_1777) ;  /* 0x000000000048d947 */ /* 0x000fea0003800000 */
[----:B------:R-:W-:Y:S01]  /*9af0*/  FFMA.FTZ R12, R57, R3, R4 ;  /* 0x00000003390c7223 */ /* 0x000fe20000010004 */
[----:B------:R-:W-:-:S03]  /*9b00*/  FFMA.FTZ R13, R56, R6, R5 ;  /* 0x00000006380d7223 */ /* 0x000fc60000010005 */
[----:B01-3--:R-:W-:Y:S01]  /*9b10*/  FMUL.FTZ R14, R12, -1.4426950216293334961 ;  /* 0xbfb8aa3b0c0e7820 */ /* 0x00bfe20000410000 */
        /* <DEDUP_REMOVED lines=15> */
.L_x_1777:
[----:B------:R-:W-:Y:S04]  /*9c10*/  BSSY B0, `(.L_x_1778) ;  /* 0x0000015000007945 */ /* 0x000fe80003800000 */
[----:B------:R-:W-:Y:S05]  /*9c20*/  @P2 BRA `(.L_x_1779) ;  /* 0x00000000004c2947 */ /* 0x000fea0003800000 */
[----:B------:R-:W-:Y:S01]  /*9c30*/  ULDC.64 UR6, c[0x0][0x288] ;  /* 0x0000a20000067ab9 */ /* 0x000fe20000000a00 */
[----:B------:R-:W-:Y:S01]  /*9c40*/  MOV R12, R8 ;  /* 0x00000008000c7202 */ /* 0x000fe20000000f00 */
[----:B0-----:R-:W-:Y:S01]  /*9c50*/  IMAD R16, R37, UR6, RZ ;  /* 0x0000000625107c24 */ /* 0x001fe2000f8e02ff */
[----:B------:R-:W-:Y:S02]  /*9c60*/  MOV R13, R11 ;  /* 0x0000000b000d7202 */ /* 0x000fe40000000f00 */
[----:B-1-3--:R-:W-:Y:S02]  /*9c70*/  MOV R14, UR5 ;  /* 0x00000005000e7c02 */ /* 0x00afe40008000f00 */
        /* <DEDUP_REMOVED lines=14> */
.L_x_1779:
[----:B------:R-:W-:Y:S05]  /*9d60*/  BSYNC B0 ;  /* 0x0000000000007941 */ /* 0x000fea0003800000 */
.L_x_1778:
[----:B------:R-:W-:Y:S05]  /*9d70*/  @!P5 BRA `(.L_x_1780) ;  /* 0x000000000048d947 */ /* 0x000fea0003800000 */
[----:B------:R-:W-:Y:S01]  /*9d80*/  FFMA.FTZ R12, R53, R3, R4 ;  /* 0x00000003350c7223 */ /* 0x000fe20000010004 */
[----:B------:R-:W-:-:S03]  /*9d90*/  FFMA.FTZ R13, R52, R6, R5 ;  /* 0x00000006340d7223 */ /* 0x000fc60000010005 */
[----:B0123--:R-:W-:Y:S01]  /*9da0*/  FMUL.FTZ R14, R12, -1.4426950216293334961 ;  /* 0xbfb8aa3b0c0e7820 */ /* 0x00ffe20000410000 */
        /* <DEDUP_REMOVED lines=15> */
.L_x_1780:
[----:B------:R-:W-:Y:S04]  /*9ea0*/  BSSY B0, `(.L_x_1781) ;  /* 0x0000015000007945 */ /* 0x000fe80003800000 */
[----:B------:R-:W-:Y:S05]  /*9eb0*/  @P3 BRA `(.L_x_1782) ;  /* 0x00000000004c3947 */ /* 0x000fea0003800000 */
[----:B------:R-:W-:Y:S01]  /*9ec0*/  ULDC.64 UR6, c[0x0][0x288] ;  /* 0x0000a20000067ab9 */ /* 0x000fe20000000a00 */
[----:B------:R-:W-:Y:S01]  /*9ed0*/  MOV R12, R8 ;  /* 0x00000008000c7202 */ /* 0x000fe20000000f00 */
[----:B0-----:R-:W-:Y:S01]  /*9ee0*/  IMAD R17, R36, UR6, RZ ;  /* 0x0000000624117c24 */ /* 0x001fe2000f8e02ff */
[----:B------:R-:W-:Y:S02]  /*9ef0*/  MOV R13, R11 ;  /* 0x0000000b000d7202 */ /* 0x000fe40000000f00 */
[----:B------:R-:W-:Y:S01]  /*9f00*/  MOV R16, UR5 ;  /* 0x0000000500107c02 */ /* 0x000fe20008000f00 */
[C---:B------:R-:W-:Y:S01]  /*9f10*/  IMAD R17, R26.reuse, UR7, R17 ;  /* 0x000000071a117c24 */ /* 0x040fe2000f8e0211 */
[----:B--2---:R-:W-:Y:S01]  /*9f20*/  MOV R21, UR5 ;  /* 0x0000000500157c02 */ /* 0x004fe20008000f00 */
[----:B-1-3--:R-:W-:Y:S01]  /*9f30*/  IMAD.WIDE.U32 R14, R26, UR6, R12 ;  /* 0x000000061a0e7c25 */ /* 0x00afe2000f8e000c */
[----:B------:R-:W-:-:S03]  /*9f40*/  ULDC.64 UR6, c[0x0][0x210] ;  /* 0x0000840000067ab9 */ /* 0x000fc60000000a00 */
[----:B------:R-:W-:Y:S01]  /*9f50*/  FFMA.FTZ R16, R53, R16, UR13 ;  /* 0x0000000d35107e23 */ /* 0x000fe20008010010 */
[----:B------:R-:W-:Y:S01]  /*9f60*/  FFMA.FTZ R13, R52, R21, UR13 ;  /* 0x0000000d340d7e23 */ /* 0x000fe20008010015 */
[----:B------:R-:W-:Y:S02]  /*9f70*/  IADD3 R15, R15, R17, RZ ;  /* 0x000000110f0f7210 */ /* 0x000fe40007ffe0ff */
[----:B------:R-:W-:Y:S01]  /*9f80*/  FFMA.FTZ R16, R3, R18, -R16 ;  /* 0x0000001203107223 */ /* 0x000fe20000010810 */
[----:B------:R-:W-:Y:S01]  /*9f90*/  LEA R12, P0, R14, UR6, 0x2 ;  /* 0x000000060e0c7c11 */ /* 0x000fe2000f8010ff */
[----:B------:R-:W-:Y:S02]  /*9fa0*/  FFMA.FTZ R17, R6, R19, -R13 ;  /* 0x0000001306117223 */ /* 0x000fe4000001080d */
[----:B------:R-:W-:Y:S01]  /*9fb0*/  FMUL.FTZ R16, R16, UR26 ;  /* 0x0000001a10107c20 */ /* 0x000fe20008410000 */
[----:B------:R-:W-:Y:S01]  /*9fc0*/  LEA.HI.X R13, R14, UR7, R15, 0x2, P0 ;  /* 0x000000070e0d7c11 */ /* 0x000fe200080f140f */
[----:B------:R-:W-:-:S05]  /*9fd0*/  FMUL.FTZ R17, R17, UR26 ;  /* 0x0000001a11117c20 */ /* 0x000fca0008410000 */
[----:B------:R4:W-:Y:S03]  /*9fe0*/  STG.E.64 desc[UR22][R12.64], R16 ;  /* 0x000000100c007986 */ /* 0x0009e6000c101b16 */
.L_x_1782:
[----:B------:R-:W-:Y:S05]  /*9ff0*/  BSYNC B0 ;  /* 0x0000000000007941 */ /* 0x000fea0003800000 */
.L_x_1781:
[----:B------:R-:W-:Y:S05]  /*a000*/  @!P5 BRA `(.L_x_1783) ;  /* 0x000000000048d947 */ /* 0x000fea0003800000 */
[----:B------:R-:W-:Y:S01]  /*a010*/  FFMA.FTZ R4, R55, R3, R4 ;  /* 0x0000000337047223 */ /* 0x000fe20000010004 */
[----:B------:R-:W-:-:S03]  /*a020*/  FFMA.FTZ R5, R54, R6, R5 ;  /* 0x0000000636057223 */ /* 0x000fc60000010005 */
[----:B----4-:R-:W-:Y:S01]  /*a030*/  FMUL.FTZ R12, R4, -1.4426950216293334961 ;  /* 0xbfb8aa3b040c7820 */ /* 0x010fe20000410000 */
[----:B0123--:R-:W-:-:S05]  /*a040*/  FMUL.FTZ R14, R5, -1.4426950216293334961 ;  /* 0xbfb8aa3b050e7820 */ /* 0x00ffca0000410000 */
        /* <DEDUP_REMOVED lines=14> */
.L_x_1783:
[----:B------:R-:W-:Y:S04]  /*a130*/  BSSY B0, `(.L_x_1784) ;  /* 0x0000014000007945 */ /* 0x000fe80003800000 */
[----:B------:R-:W-:Y:S05]  /*a140*/  @P4 BRA `(.L_x_1785) ;  /* 0x0000000000484947 */ /* 0x000fea0003800000 */
[----:B------:R-:W-:Y:S01]  /*a150*/  ULDC.64 UR6, c[0x0][0x288] ;  /* 0x0000a20000067ab9 */ /* 0x000fe20000000a00 */
[----:B------:R-:W-:Y:S01]  /*a160*/  MOV R9, R11 ;  /* 0x0000000b00097202 */ /* 0x000fe20000000f00 */
[----:B------:R-:W-:Y:S01]  /*a170*/  IMAD R10, R34, UR6, RZ ;  /* 0x00000006220a7c24 */ /* 0x000fe2000f8e02ff */
        /* <DEDUP_REMOVED lines=15> */
.L_x_1785:
[----:B------:R-:W-:Y:S05]  /*a270*/  BSYNC B0 ;  /* 0x0000000000007941 */ /* 0x000fea0003800000 */
.L_x_1784:
        /* <DEDUP_REMOVED lines=9> */
.L_x_1703:
        /* <DEDUP_REMOVED lines=19> */
.L_x_1788:
[----:B------:R-:W-:Y:S05]  /*a440*/  BSYNC B0 ;  /* 0x0000000000007941 */ /* 0x000fea0003800000 */
.L_x_1787:
        /* <DEDUP_REMOVED lines=11> */
.L_x_1790:
[----:B------:R-:W2:Y:S04]  /*a500*/  LDG.E.STRONG.GPU R5, desc[UR22][R2.64] ;  /* 0x0000001602057981 */ /* 0x000ea8000c1ef900 */
[----:B--2---:R-:W-:Y:S01]  /*a510*/  CCTL.IVALL ;  /* 0x00000000ff00798f */ /* 0x004fe20002000000 */
[----:B------:R-:W-:Y:S05]  /*a520*/  YIELD ;  /* 0x0000000000007946 */ /* 0x000fea0003800000 */
[----:B------:R-:W-:-:S13]  /*a530*/  ISETP.NE.AND P0, PT, R5, R4, PT ;  /* 0x000000040500720c */ /* 0x000fda0003f05270 */
[----:B------:R-:W-:Y:S05]  /*a540*/  @P0 BRA `(.L_x_1790) ;  /* 0xfffffffc00ec0947 */ /* 0x000fea000383ffff */
.L_x_1789:
        /* <DEDUP_REMOVED lines=13> */
[----:B---3--:R-:W0:Y:S01]  /*a620*/  LDC.64 R14, c[0x0][0x218] ;  /* 0x00008600ff0e7b82 */ /* 0x008e220000000a00 */
[----:B------:R-:W-:Y:S01]  /*a630*/  MOV R7, R4 ;  /* 0x0000000400077202 */ /* 0x000fe20000000f00 */
[----:B------:R-:W-:Y:S01]  /*a640*/  ULDC.64 UR4, c[0x0][0x268] ;  /* 0x00009a0000047ab9 */ /* 0x000fe20000000a00 */
[----:B------:R-:W-:Y:S02]  /*a650*/  IADD3 R5, R3, R5, RZ ;  /* 0x0000000503057210 */ /* 0x000fe40007ffe0ff */
[----:B------:R-:W-:Y:S02]  /*a660*/  SHF.L.U64.HI R23, R22, 0x2, R23 ;  /* 0x0000000216177819 */ /* 0x000fe40000010217 */
[----:B------:R-:W-:Y:S01]  /*a670*/  LEA.HI R2, P0, R5, R2, RZ, 0x1 ;  /* 0x0000000205027211 */ /* 0x000fe200078108ff */
[----:B----4-:R-:W1:Y:S01]  /*a680*/  LDC.64 R16, c[0x0][0x220] ;  /* 0x00008800ff107b82 */ /* 0x010e620000000a00 */
[----:B------:R-:W-:-:S02]  /*a690*/  SHF.L.U64.HI R31, R25, 0x2, R18 ;  /* 0x00000002191f7819 */ /* 0x000fc40000010212 */
[----:B------:R-:W-:-:S04]  /*a6a0*/  IADD3.X R5, RZ, R5, RZ, P0, !PT ;  /* 0x00000005ff057210 */ /* 0x000fc800007fe4ff */
[--C-:B------:R-:W-:Y:S02]  /*a6b0*/  SHF.R.S64 R27, R2, 0x1, R5.reuse ;  /* 0x00000001021b7819 */ /* 0x100fe40000001005 */
[----:B------:R-:W-:-:S04]  /*a6c0*/  SHF.R.S32.HI R2, RZ, 0x1, R5 ;  /* 0x00000001ff027819 */ /* 0x000fc80000011405 */
[----:B-----5:R-:W-:-:S07]  /*a6d0*/  SHF.L.U64.HI R29, R27, 0x2, R2 ;  /* 0x000000021b1d7819 */ /* 0x020fce0000010202 */
.L_x_1791:
        /* <DEDUP_REMOVED lines=15> */
[----:B--2---:R-:W-:-:S04]  /*a7d0*/  SHF.R.S32.HI R7, RZ, 0x1f, R0 ;  /* 0x0000001fff077819 */ /* 0x004fc80000011400 */
[----:B------:R-:W-:Y:S02]  /*a7e0*/  ISETP.GT.AND.EX P0, PT, R18, R7, PT, P0 ;  /* 0x000000071200720c */ /* 0x000fe40003f04300 */
[----:B---3--:R-:W-:Y:S01]  /*a7f0*/  F2FP.BF16.F32.PACK_AB R19, R9, R2 ;  /* 0x000000020913723e */ /* 0x008fe200000010ff */
[----:B0-----:R-:W-:-:S04]  /*a800*/  IMAD.WIDE R2, R5, 0x2, R14 ;  /* 0x0000000205027825 */ /* 0x001fc800078e020e */
[----:B-1----:R-:W-:Y:S01]  /*a810*/  IMAD.WIDE R4, R5, 0x2, R16 ;  /* 0x0000000205047825 */ /* 0x002fe200078e0210 */
[----:B----4-:R-:W-:Y:S01]  /*a820*/  F2FP.BF16.F32.PACK_AB R21, R13, R10 ;  /* 0x0000000a0d15723e */ /* 0x010fe200000010ff */
[----:B------:R2:W-:Y:S04]  /*a830*/  STG.E desc[UR22][R2.64], R19 ;  /* 0x0000001302007986 */ /* 0x0005e8000c101916 */
[----:B------:R2:W-:Y:S01]  /*a840*/  STG.E desc[UR22][R4.64], R21 ;  /* 0x0000001504007986 */ /* 0x0005e2000c101916 */
[----:B------:R-:W-:Y:S05]  /*a850*/  @P0 BRA `(.L_x_1791) ;  /* 0xfffffffc00a00947 */ /* 0x000fea000383ffff */
[----:B------:R-:W-:Y:S05]  /*a860*/  EXIT ;  /* 0x000000000000794d */ /* 0x000fea0003800000 */
.L_x_1792:
        /* <DEDUP_REMOVED lines=9> */
.L_x_3255:


//--------------------- .text._Z35group_norm_nhwc_bwd_one_pass_kernelI11Fp32IOFp16WLi64ELi42ELi672EEv26Group_norm_nhwc_bwd_params --------------------------
	.section	.text._Z35group_norm_nhwc_bwd_one_pass_kernelI11Fp32IOFp16WLi64ELi42ELi672EEv26Group_norm_nhwc_bwd_params,"ax",@progbits
	.align	128
        .global         _Z35group_norm_nhwc_bwd_one_pass_kernelI11Fp32IOFp16WLi64ELi42ELi672EEv26Group_norm_nhwc_bwd_params
        .type           _Z35group_norm_nhwc_bwd_one_pass_kernelI11Fp32IOFp16WLi64ELi42ELi672EEv26Group_norm_nhwc_bwd_params,@function
        .size           _Z35group_norm_nhwc_bwd_one_pass_kernelI11Fp32IOFp16WLi64ELi42ELi672EEv26Group_norm_nhwc_bwd_params,(.L_x_3256 - _Z35group_norm_nhwc_bwd_one_pass_kernelI11Fp32IOFp16WLi64ELi42ELi672EEv26Group_norm_nhwc_bwd_params)
        .other          _Z35group_norm_nhwc_bwd_one_pass_kernelI11Fp32IOFp16WLi64ELi42ELi672EEv26Group_norm_nhwc_bwd_params,@"STO_CUDA_ENTRY STV_DEFAULT"
_Z35group_norm_nhwc_bwd_one_pass_kernelI11Fp32IOFp16WLi64ELi42ELi672EEv26Group_norm_nhwc_bwd_params:
.text._Z35group_norm_nhwc_bwd_one_pass_kernelI11Fp32IOFp16WLi64ELi42ELi672EEv26Group_norm_nhwc_bwd_params:
        /* <DEDUP_REMOVED lines=50> */
.L_x_1820:
        /* <DEDUP_REMOVED lines=121> */
.L_x_1795:
[----:B------:R-:W-:Y:S05]  /*0ab0*/  BSYNC B0 ;  /* 0x0000000000007941 */ /* 0x000fea0003800000 */
.L_x_1794:
        /* <DEDUP_REMOVED lines=25> */
.L_x_1796:
        /* <DEDUP_REMOVED lines=31> */
.L_x_1797:
        /* <DEDUP_REMOVED lines=103> */
.L_x_1799:
[----:B------:R-:W-:Y:S05]  /*14b0*/  BSYNC B0 ;  /* 0x0000000000007941 */ /* 0x000fea0003800000 */
.L_x_1798:
        /* <DEDUP_REMOVED lines=158> */
.L_x_1801:
[----:B------:R-:W-:Y:S05]  /*1ea0*/  BSYNC B0 ;  /* 0x0000000000007941 */ /* 0x000fea0003800000 */
.L_x_1800:
        /* <DEDUP_REMOVED lines=18> */
.L_x_1803:
[----:B------:R-:W-:Y:S05]  /*1fd0*/  BSYNC B0 ;  /* 0x0000000000007941 */ /* 0x000fea0003800000 */
.L_x_1802:
        /* <DEDUP_REMOVED lines=36> */
.L_x_1806:
[----:B------:R-:W2:Y:S04]  /*2220*/  LDG.E.STRONG.GPU R18, desc[UR14][R14.64] ;  /* 0x0000000e0e127981 */ /* 0x000ea8000c1ef900 */
[----:B--2---:R-:W-:Y:S01]  /*2230*/  CCTL.IVALL ;  /* 0x00000000ff00798f */ /* 0x004fe20002000000 */
[----:B------:R-:W-:Y:S05]  /*2240*/  YIELD ;  /* 0x0000000000007946 */ /* 0x000fea0003800000 */
[----:B------:R-:W-:-:S13]  /*2250*/  ISETP.NE.AND P0, PT, R18, R29, PT ;  /* 0x0000001d1200720c */ /* 0x000fda0003f05270 */
[----:B------:R-:W-:Y:S05]  /*2260*/  @P0 BRA `(.L_x_1806) ;  /* 0xfffffffc00ec0947 */ /* 0x000fea000383ffff */
.L_x_1805:
        /* <DEDUP_REMOVED lines=17> */
.L_x_1810:
        /* <DEDUP_REMOVED lines=115> */
.L_x_1809:
        /* <DEDUP_REMOVED lines=61> */
.L_x_1811:
[----:B------:R-:W-:-:S13]  /*2e80*/  ISETP.NE.OR P0, PT, R14, RZ, P0 ;  /* 0x000000ff0e00720c */ /* 0x000fda0000705670 */
[----:B------:R-:W-:Y:S05]  /*2e90*/  @!P0 BRA `(.L_x_1807) ;  /* 0x00000000007c8947 */ /* 0x000fea0003800000 */
.L_x_1808:
        /* <DEDUP_REMOVED lines=31> */
.L_x_1807:
        /* <DEDUP_REMOVED lines=11> */
.L_x_1813:
[----:B------:R-:W-:Y:S05]  /*3140*/  BSYNC B0 ;  /* 0x0000000000007941 */ /* 0x000fea0003800000 */
.L_x_1812:
        /* <DEDUP_REMOVED lines=16> */
.L_x_1804:
        /* <DEDUP_REMOVED lines=28> */
.L_x_1814:
        /* <DEDUP_REMOVED lines=19> */
.L_x_1816:
[----:B------:R-:W-:Y:S05]  /*3540*/  BSYNC B0 ;  /* 0x0000000000007941 */ /* 0x000fea0003800000 */
.L_x_1815:
        /* <DEDUP_REMOVED lines=19> */
.L_x_1817:
        /* <DEDUP_REMOVED lines=22> */
.L_x_1819:
[----:B------:R-:W-:Y:S05]  /*37e0*/  BSYNC B0 ;  /* 0x0000000000007941 */ /* 0x000fea0003800000 */
.L_x_1818:
[----:B------:R-:W-:Y:S01]  /*37f0*/  ULDC UR8, c[0x0][0x10] ;  /* 0x0000040000087ab9 */ /* 0x000fe20000000800 */
[----:B------:R-:W-:Y:S02]  /*3800*/  UIADD3 UR4, UR4, 0x1, URZ ;  /* 0x0000000104047890 */ /* 0x000fe4000fffe03f */
[----:B------:R-:W-:-:S04]  /*3810*/  UIADD3 UR7, UR8, UR7, URZ ;  /* 0x0000000708077290 */ /* 0x000fc8000fffe03f */
[----:B------:R-:W-:-:S06]  /*3820*/  UISETP.GE.AND UP0, UPT, UR7, UR5, UPT ;  /* 0x000000050700728c */ /* 0x000fcc000bf06270 */
[----:B------:R-:W-:-:S13]  /*3830*/  PLOP3.LUT P0, PT, PT, PT, UP0, 0x80, 0x0 ;  /* 0x000000000000781c */ /* 0x000fda0003f0f008 */
[----:B------:R-:W-:Y:S05]  /*3840*/  @!P0 BRA `(.L_x_1820) ;  /* 0xffffffc800b48947 */ /* 0x000fea000383ffff */
.L_x_1793:
        /* <DEDUP_REMOVED lines=19> */
.L_x_1822:
[----:B------:R-:W-:Y:S05]  /*3980*/  BSYNC B0 ;  /* 0x0000000000007941 */ /* 0x000fea0003800000 */
.L_x_1821:
        /* <DEDUP_REMOVED lines=11> */
.L_x_1824:
[----:B------:R-:W2:Y:S04]  /*3a40*/  LDG.E.STRONG.GPU R5, desc[UR14][R2.64] ;  /* 0x0000000e02057981 */ /* 0x000ea8000c1ef900 */
[----:B--2---:R-:W-:Y:S01]  /*3a50*/  CCTL.IVALL ;  /* 0x00000000ff00798f */ /* 0x004fe20002000000 */
[----:B------:R-:W-:Y:S05]  /*3a60*/  YIELD ;  /* 0x0000000000007946 */ /* 0x000fea0003800000 */
[----:B------:R-:W-:-:S13]  /*3a70*/  ISETP.NE.AND P0, PT, R5, R4, PT ;  /* 0x000000040500720c */ /* 0x000fda0003f05270 */
[----:B------:R-:W-:Y:S05]  /*3a80*/  @P0 BRA `(.L_x_1824) ;  /* 0xfffffffc00ec0947 */ /* 0x000fea000383ffff */
.L_x_1823:
        /* <DEDUP_REMOVED lines=25> */
.L_x_1825:
        /* <DEDUP_REMOVED lines=25> */
.L_x_1826:
        /* <DEDUP_REMOVED lines=13> */
.L_x_3256:


//--------------------- .text._Z35group_norm_nhwc_bwd_one_pass_kernelI11Fp32IOFp16WLi128ELi42ELi672EEv26Group_norm_nhwc_bwd_params --------------------------
	.section	.text._Z35group_norm_nhwc_bwd_one_pass_kernelI11Fp32IOFp16WLi128ELi42ELi672EEv26Group_norm_nhwc_bwd_params,"ax",@progbits
	.align	128
        .global         _Z35group_norm_nhwc_bwd_one_pass_kernelI11Fp32IOFp16WLi128ELi42ELi672EEv26Group_norm_nhwc_bwd_params
        .type           _Z35group_norm_nhwc_bwd_one_pass_kernelI11Fp32IOFp16WLi128ELi42ELi672EEv26Group_norm_nhwc_bwd_params,@function
        .size           _Z35group_norm_nhwc_bwd_one_pass_kernelI11Fp32IOFp16WLi128ELi42ELi672EEv26Group_norm_nhwc_bwd_params,(.L_x_3257 - _Z35group_norm_nhwc_bwd_one_pass_kernelI11Fp32IOFp16WLi128ELi42ELi672EEv26Group_norm_nhwc_bwd_params)
        .other          _Z35group_norm_nhwc_bwd_one_pass_kernelI11Fp32IOFp16WLi128ELi42ELi672EEv26Group_norm_nhwc_bwd_params,@"STO_CUDA_ENTRY STV_DEFAULT"
_Z35group_norm_nhwc_bwd_one_pass_kernelI11Fp32IOFp16WLi128ELi42ELi672EEv26Group_norm_nhwc_bwd_params:
.text._Z35group_norm_nhwc_bwd_one_pass_kernelI11Fp32IOFp16WLi128ELi42ELi672EEv26Group_norm_nhwc_bwd_params:
        /* <DEDUP_REMOVED lines=50> */
.L_x_1862:
        /* <DEDUP_REMOVED lines=162> */
.L_x_1829:
[----:B------:R-:W-:Y:S05]  /*0d40*/  BSYNC B0 ;  /* 0x0000000000007941 */ /* 0x000fea0003800000 */
.L_x_1828:
        /* <DEDUP_REMOVED lines=29> */
.L_x_1830:
        /* <DEDUP_REMOVED lines=26> */
.L_x_1831:
        /* <DEDUP_REMOVED lines=31> */
.L_x_1832:
        /* <DEDUP_REMOVED lines=31> */
.L_x_1833:
        /* <DEDUP_REMOVED lines=115> */
.L_x_1835:
[----:B------:R-:W-:Y:S05]  /*1bd0*/  BSYNC B0 ;  /* 0x0000000000007941 */ /* 0x000fea0003800000 */
.L_x_1834:
        /* <DEDUP_REMOVED lines=158> */
.L_x_1837:
[----:B------:R-:W-:Y:S05]  /*25c0*/  BSYNC B0 ;  /* 0x0000000000007941 */ /* 0x000fea0003800000 */
.L_x_1836:
        /* <DEDUP_REMOVED lines=18> */
.L_x_1839:
[----:B------:R-:W-:Y:S05]  /*26f0*/  BSYNC B0 ;  /* 0x0000000000007941 */ /* 0x000fea0003800000 */
.L_x_1838:
        /* <DEDUP_REMOVED lines=32> */
.L_x_1842:
[----:B--2---:R-:W2:Y:S04]  /*2900*/  LDG.E.STRONG.GPU R24, desc[UR8][R22.64] ;  /* 0x0000000816187981 */ /* 0x004ea8000c1ef900 */
[----:B--2---:R-:W-:Y:S01]  /*2910*/  CCTL.IVALL ;  /* 0x00000000ff00798f */ /* 0x004fe20002000000 */
[----:B------:R-:W-:Y:S05]  /*2920*/  YIELD ;  /* 0x0000000000007946 */ /* 0x000fea0003800000 */
[----:B------:R-:W-:-:S13]  /*2930*/  ISETP.NE.AND P0, PT, R24, R29, PT ;  /* 0x0000001d1800720c */ /* 0x000fda0003f05270 */
[----:B------:R-:W-:Y:S05]  /*2940*/  @P0 BRA `(.L_x_1842) ;  /* 0xfffffffc00ec0947 */ /* 0x000fea000383ffff */
.L_x_1841:
        /* <DEDUP_REMOVED lines=17> */
.L_x_1846:
        /* <DEDUP_REMOVED lines=115> */
.L_x_1845:
        /* <DEDUP_REMOVED lines=61> */
.L_x_1847:
[----:B------:R-:W-:-:S13]  /*3560*/  ISETP.NE.OR P0, PT, R33, RZ, P0 ;  /* 0x000000ff2100720c */ /* 0x000fda0000705670 */
[----:B------:R-:W-:Y:S05]  /*3570*/  @!P0 BRA `(.L_x_1843) ;  /* 0x00000000007c8947 */ /* 0x000fea0003800000 */
.L_x_1844:
        /* <DEDUP_REMOVED lines=31> */
.L_x_1843:
        /* <DEDUP_REMOVED lines=11> */
.L_x_1849:
[----:B------:R-:W-:Y:S05]  /*3820*/  BSYNC B0 ;  /* 0x0000000000007941 */ /* 0x000fea0003800000 */
.L_x_1848:
        /* <DEDUP_REMOVED lines=16> */
.L_x_1840:
        /* <DEDUP_REMOVED lines=38> */
.L_x_1850:
        /* <DEDUP_REMOVED lines=19> */
.L_x_1852:
[----:B------:R-:W-:Y:S05]  /*3cc0*/  BSYNC B0 ;  /* 0x0000000000007941 */ /* 0x000fea0003800000 */
.L_x_1851:
        /* <DEDUP_REMOVED lines=19> */
.L_x_1853:
        /* <DEDUP_REMOVED lines=19> */
.L_x_1855:
[----:B------:R-:W-:Y:S05]  /*3f30*/  BSYNC B0 ;  /* 0x0000000000007941 */ /* 0x000fea0003800000 */
.L_x_1854:
        /* <DEDUP_REMOVED lines=19> */
.L_x_1856:
        /* <DEDUP_REMOVED lines=19> */
.L_x_1858:
[----:B------:R-:W-:Y:S05]  /*41a0*/  BSYNC B0 ;  /* 0x0000000000007941 */ /* 0x000fea0003800000 */
.L_x_1857:
        /* <DEDUP_REMOVED lines=19> */
.L_x_1859:
        /* <DEDUP_REMOVED lines=18> */
.L_x_1861:
[----:B------:R-:W-:Y:S05]  /*4400*/  BSYNC B0 ;  /* 0x0000000000007941 */ /* 0x000fea0003800000 */
.L_x_1860:
[----:B------:R-:W5:Y:S01]  /*4410*/  LDC R0, c[0x0][0x10] ;  /* 0x00000400ff007b82 */ /* 0x000f620000000800 */
[----:B------:R-:W-:Y:S02]  /*4420*/  IADD3 R44, R44, 0x1, RZ ;  /* 0x000000012c2c7810 */ /* 0x000fe40007ffe0ff */
[----:B-----5:R-:W-:-:S04]  /*4430*/  IADD3 R53, R0, R53, RZ ;  /* 0x0000003500357210 */ /* 0x020fc80007ffe0ff */
[----:B------:R-:W-:-:S13]  /*4440*/  ISETP.GE.AND P0, PT, R53, UR4, PT ;  /* 0x0000000435007c0c */ /* 0x000fda000bf06270 */
[----:B------:R-:W-:Y:S05]  /*4450*/  @!P0 BRA `(.L_x_1862) ;  /* 0xffffffbc00b08947 */ /* 0x000fea000383ffff */
.L_x_1827:
        /* <DEDUP_REMOVED lines=19> */
.L_x_1864:
[----:B------:R-:W-:Y:S05]  /*4590*/  BSYNC B0 ;  /* 0x0000000000007941 */ /* 0x000fea0003800000 */
.L_x_1863:
        /* <DEDUP_REMOVED lines=11> */
.L_x_1866:
[----:B------:R-:W4:Y:S04]  /*4650*/  LDG.E.STRONG.GPU R5, desc[UR8][R2.64] ;  /* 0x0000000802057981 */ /* 0x000f28000c1ef900 */
[----:B----4-:R-:W-:Y:S01]  /*4660*/  CCTL.IVALL ;  /* 0x00000000ff00798f */ /* 0x010fe20002000000 */
[----:B------:R-:W-:Y:S05]  /*4670*/  YIELD ;  /* 0x0000000000007946 */ /* 0x000fea0003800000 */
[----:B------:R-:W-:-:S13]  /*4680*/  ISETP.NE.AND P0, PT, R5, R0, PT ;  /* 0x000000000500720c */ /* 0x000fda0003f05270 */
[----:B------:R-:W-:Y:S05]  /*4690*/  @P0 BRA `(.L_x_1866) ;  /* 0xfffffffc00ec0947 */ /* 0x000fea000383ffff */
.L_x_1865:
        /* <DEDUP_REMOVED lines=24> */
.L_x_1867:
        /* <DEDUP_REMOVED lines=25> */
.L_x_1868:
        /* <DEDUP_REMOVED lines=13> */
.L_x_3257:


//--------------------- .text._Z35group_norm_nhwc_bwd_one_pass_kernelI11Fp32IOFp16WLi256ELi42ELi672EEv26Group_norm_nhwc_bwd_params --------------------------
	.section	.text._Z35group_norm_nhwc_bwd_one_pass_kernelI11Fp32IOFp16WLi256ELi42ELi672EEv26Group_norm_nhwc_bwd_params,"ax",@progbits
	.align	128
        .global         _Z35group_norm_nhwc_bwd_one_pass_kernelI11Fp32IOFp16WLi256ELi42ELi672EEv26Group_norm_nhwc_bwd_params
        .type           _Z35group_norm_nhwc_bwd_one_pass_kernelI11Fp32IOFp16WLi256ELi42ELi672EEv26Group_norm_nhwc_bwd_params,@function
        .size           _Z35group_norm_nhwc_bwd_one_pass_kernelI11Fp32IOFp16WLi256ELi42ELi672EEv26Group_norm_nhwc_bwd_params,(.L_x_3258 - _Z35group_norm_nhwc_bwd_one_pass_kernelI11Fp32IOFp16WLi256ELi42ELi672EEv26Group_norm_nhwc_bwd_params)
        .other          _Z35group_norm_nhwc_bwd_one_pass_kernelI11Fp32IOFp16WLi256ELi42ELi672EEv26Group_norm_nhwc_bwd_params,@"STO_CUDA_ENTRY STV_DEFAULT"
_Z35group_norm_nhwc_bwd_one_pass_kernelI11Fp32IOFp16WLi256ELi42ELi672EEv26Group_norm_nhwc_bwd_params:
.text._Z35group_norm_nhwc_bwd_one_pass_kernelI11Fp32IOFp16WLi256ELi42ELi672EEv26Group_norm_nhwc_bwd_params:
        /* <DEDUP_REMOVED lines=55> */
.L_x_1920:
        /* <DEDUP_REMOVED lines=260> */
.L_x_1871:
[----:B------:R-:W-:Y:S05]  /*13b0*/  BSYNC B0 ;  /* 0x0000000000007941 */ /* 0x000fea0003800000 */
.L_x_1870:
        /* <DEDUP_REMOVED lines=29> */
.L_x_1872:
        /* <DEDUP_REMOVED lines=26> */
.L_x_1873:
        /* <DEDUP_REMOVED lines=31> */
.L_x_1874:
        /* <DEDUP_REMOVED lines=31> */
.L_x_1875:
        /* <DEDUP_REMOVED lines=33> */
.L_x_1876:
        /* <DEDUP_REMOVED lines=37> */
.L_x_1877:
        /* <DEDUP_REMOVED lines=33> */
.L_x_1878:
        /* <DEDUP_REMOVED lines=31> */
.L_x_1879:
        /* <DEDUP_REMOVED lines=120> */
.L_x_1881:
[----:B------:R-:W-:Y:S05]  /*2af0*/  BSYNC B0 ;  /* 0x0000000000007941 */ /* 0x000fea0003800000 */
.L_x_1880:
        /* <DEDUP_REMOVED lines=158> */
.L_x_1883:
[----:B------:R-:W-:Y:S05]  /*34e0*/  BSYNC B0 ;  /* 0x0000000000007941 */ /* 0x000fea0003800000 */
.L_x_1882:
        /* <DEDUP_REMOVED lines=20> */
.L_x_1885:
[----:B------:R-:W-:Y:S05]  /*3630*/  BSYNC B0 ;  /* 0x0000000000007941 */ /* 0x000fea0003800000 */
.L_x_1884:
        /* <DEDUP_REMOVED lines=34> */
.L_x_1888:
[----:B------:R-:W2:Y:S04]  /*3860*/  LDG.E.STRONG.GPU R26, desc[UR14][R24.64] ;  /* 0x0000000e181a7981 */ /* 0x000ea8000c1ef900 */
[----:B--2---:R-:W-:Y:S01]  /*3870*/  CCTL.IVALL ;  /* 0x00000000ff00798f */ /* 0x004fe20002000000 */
[----:B------:R-:W-:Y:S05]  /*3880*/  YIELD ;  /* 0x0000000000007946 */ /* 0x000fea0003800000 */
[----:B------:R-:W-:-:S13]  /*3890*/  ISETP.NE.AND P0, PT, R26, R29, PT ;  /* 0x0000001d1a00720c */ /* 0x000fda0003f05270 */
[----:B------:R-:W-:Y:S05]  /*38a0*/  @P0 BRA `(.L_x_1888) ;  /* 0xfffffffc00ec0947 */ /* 0x000fea000383ffff */
.L_x_1887:
        /* <DEDUP_REMOVED lines=17> */
.L_x_1892:
        /* <DEDUP_REMOVED lines=115> */
.L_x_1891:
        /* <DEDUP_REMOVED lines=61> */
.L_x_1893:
[----:B------:R-:W-:-:S13]  /*44c0*/  ISETP.NE.OR P0, PT, R35, RZ, P0 ;  /* 0x000000ff2300720c */ /* 0x000fda0000705670 */
[----:B------:R-:W-:Y:S05]  /*44d0*/  @!P0 BRA `(.L_x_1889) ;  /* 0x00000000007c8947 */ /* 0x000fea0003800000 */
.L_x_1890:
        /* <DEDUP_REMOVED lines=31> */
.L_x_1889:
        /* <DEDUP_REMOVED lines=11> */
.L_x_1895:
[----:B------:R-:W-:Y:S05]  /*4780*/  BSYNC B0 ;  /* 0x0000000000007941 */ /* 0x000fea0003800000 */
.L_x_1894:
        /* <DEDUP_REMOVED lines=16> */
.L_x_1886:
        /* <DEDUP_REMOVED lines=39> */
.L_x_1896:
        /* <DEDUP_REMOVED lines=19> */
.L_x_1898:
[----:B------:R-:W-:Y:S05]  /*4c30*/  BSYNC B0 ;  /* 0x0000000000007941 */ /* 0x000fea0003800000 */
.L_x_1897:
        /* <DEDUP_REMOVED lines=19> */
.L_x_1899:
        /* <DEDUP_REMOVED lines=19> */
.L_x_1901:
[----:B------:R-:W-:Y:S05]  /*4ea0*/  BSYNC B0 ;  /* 0x0000000000007941 */ /* 0x000fea0003800000 */
.L_x_1900:
        /* <DEDUP_REMOVED lines=19> */
.L_x_1902:
        /* <DEDUP_REMOVED lines=19> */
.L_x_1904:
[----:B------:R-:W-:Y:S05]  /*5110*/  BSYNC B0 ;  /* 0x0000000000007941 */ /* 0x000fea0003800000 */
.L_x_1903:
        /* <DEDUP_REMOVED lines=37> */
.L_x_1905:
        /* <DEDUP_REMOVED lines=19> */
.L_x_1907:
[----:B------:R-:W-:Y:S05]  /*54a0*/  BSYNC B0 ;  /* 0x0000000000007941 */ /* 0x000fea0003800000 */
.L_x_1906:
        /* <DEDUP_REMOVED lines=19> */
.L_x_1908:
        /* <DEDUP_REMOVED lines=19> */
.L_x_1910:
[----:B------:R-:W-:Y:S05]  /*5710*/  BSYNC B0 ;  /* 0x0000000000007941 */ /* 0x000fea0003800000 */
.L_x_1909:
        /* <DEDUP_REMOVED lines=19> */
.L_x_1911:
        /* <DEDUP_REMOVED lines=19> */
.L_x_1913:
[----:B------:R-:W-:Y:S05]  /*5980*/  BSYNC B0 ;  /* 0x0000000000007941 */ /* 0x000fea0003800000 */
.L_x_1912:
        /* <DEDUP_REMOVED lines=19> */
.L_x_1914:
        /* <DEDUP_REMOVED lines=19> */
.L_x_1916:
[----:B------:R-:W-:Y:S05]  /*5bf0*/  BSYNC B0 ;  /* 0x0000000000007941 */ /* 0x000fea0003800000 */
.L_x_1915:
        /* <DEDUP_REMOVED lines=19> */
.L_x_1917:
        /* <DEDUP_REMOVED lines=18> */
.L_x_1919:
[----:B------:R-:W-:Y:S05]  /*5e50*/  BSYNC B0 ;  /* 0x0000000000007941 */ /* 0x000fea0003800000 */
.L_x_1918:
[----:B------:R-:W-:Y:S01]  /*5e60*/  ULDC UR11, c[0x0][0x10] ;  /* 0x00000400000b7ab9 */ /* 0x000fe20000000800 */
[----:B------:R-:W-:Y:S02]  /*5e70*/  UIADD3 UR4, UR4, 0x1, URZ ;  /* 0x0000000104047890 */ /* 0x000fe4000fffe03f */
[----:B------:R-:W-:-:S04]  /*5e80*/  UIADD3 UR6, UR11, UR6, URZ ;  /* 0x000000060b067290 */ /* 0x000fc8000fffe03f */
[----:B------:R-:W-:-:S06]  /*5e90*/  UISETP.GE.AND UP0, UPT, UR6, UR5, UPT ;  /* 0x000000050600728c */ /* 0x000fcc000bf06270 */
[----:B------:R-:W-:-:S13]  /*5ea0*/  PLOP3.LUT P0, PT, PT, PT, UP0, 0x80, 0x0 ;  /* 0x000000000000781c */ /* 0x000fda0003f0f008 */
[----:B------:R-:W-:Y:S05]  /*5eb0*/  @!P0 BRA `(.L_x_1920) ;  /* 0xffffffa4002c8947 */ /* 0x000fea000383ffff */
.L_x_1869:
        /* <DEDUP_REMOVED lines=19> */
.L_x_1922:
[----:B------:R-:W-:Y:S05]  /*5ff0*/  BSYNC B0 ;  /* 0x0000000000007941 */ /* 0x000fea0003800000 */
.L_x_1921:
        /* <DEDUP_REMOVED lines=11> */
.L_x_1924:
[----:B------:R-:W3:Y:S04]  /*60b0*/  LDG.E.STRONG.GPU R5, desc[UR14][R2.64] ;  /* 0x0000000e02057981 */ /* 0x000ee8000c1ef900 */
[----:B---3--:R-:W-:Y:S01]  /*60c0*/  CCTL.IVALL ;  /* 0x00000000ff00798f */ /* 0x008fe20002000000 */
[----:B------:R-:W-:Y:S05]  /*60d0*/  YIELD ;  /* 0x0000000000007946 */ /* 0x000fea0003800000 */
[----:B------:R-:W-:-:S13]  /*60e0*/  ISETP.NE.AND P0, PT, R5, R0, PT ;  /* 0x000000000500720c */ /* 0x000fda0003f05270 */
[----:B------:R-:W-:Y:S05]  /*60f0*/  @P0 BRA `(.L_x_1924) ;  /* 0xfffffffc00ec0947 */ /* 0x000fea000383ffff */
.L_x_1923:
        /* <DEDUP_REMOVED lines=24> */
.L_x_1925:
        /* <DEDUP_REMOVED lines=17> */
[----:B--2---:R-:W-:Y:S02]  /*6390*/  F2FP.F16.F32.PACK_AB R19, R9, R0 ;  /* 0x000000000913723e */ /* 0x004fe400000000ff */
[----:B------:R-:W-:Y:S02]  /*63a0*/  SHF.R.S32.HI R0, RZ, 0x1f, R66 ;  /* 0x0000001fff007819 */ /* 0x000fe40000011442 */
[----:B----4-:R-:W-:Y:S01]  /*63b0*/  F2FP.F16.F32.PACK_AB R21, R13, R10 ;  /* 0x0000000a0d15723e */ /* 0x010fe200000000ff */
[----:B------:R4:W-:Y:S04]  /*63c0*/  STG.E desc[UR14][R2.64], R19 ;  /* 0x0000001302007986 */ /* 0x0009e8000c10190e */
[----:B------:R4:W-:Y:S01]  /*63d0*/  STG.E desc[UR14][R4.64], R21 ;  /* 0x0000001504007986 */ /* 0x0009e2000c10190e */
[----:B------:R-:W-:-:S13]  /*63e0*/  ISETP.GT.AND.EX P0, PT, R27, R0, PT, P0 ;  /* 0x000000001b00720c */ /* 0x000fda0003f04300 */
[----:B----4-:R-:W-:Y:S05]  /*63f0*/  @P0 BRA `(.L_x_1925) ;  /* 0xfffffffc00a00947 */ /* 0x010fea000383ffff */
[----:B------:R-:W-:Y:S05]  /*6400*/  EXIT ;  /* 0x000000000000794d */ /* 0x000fea0003800000 */
.L_x_1926:
        /* <DEDUP_REMOVED lines=15> */
.L_x_3258:


//--------------------- .text._Z35group_norm_nhwc_bwd_one_pass_kernelI11Fp32IOFp16WLi512ELi42ELi672EEv26Group_norm_nhwc_bwd_params --------------------------
	.section	.text._Z35group_norm_nhwc_bwd_one_pass_kernelI11Fp32IOFp16WLi512ELi42ELi672EEv26Group_norm_nhwc_bwd_params,"ax",@progbits
	.align	128
        .global         _Z35group_norm_nhwc_bwd_one_pass_kernelI11Fp32IOFp16WLi512ELi42ELi672EEv26Group_norm_nhwc_bwd_params
        .type           _Z35group_norm_nhwc_bwd_one_pass_kernelI11Fp32IOFp16WLi512ELi42ELi672EEv26Group_norm_nhwc_bwd_params,@function
        .size           _Z35group_norm_nhwc_bwd_one_pass_kernelI11Fp32IOFp16WLi512ELi42ELi672EEv26Group_norm_nhwc_bwd_params,(.L_x_3259 - _Z35group_norm_nhwc_bwd_one_pass_kernelI11Fp32IOFp16WLi512ELi42ELi672EEv26Group_norm_nhwc_bwd_params)
        .other          _Z35group_norm_nhwc_bwd_one_pass_kernelI11Fp32IOFp16WLi512ELi42ELi672EEv26Group_norm_nhwc_bwd_params,@"STO_CUDA_ENTRY STV_DEFAULT"
_Z35group_norm_nhwc_bwd_one_pass_kernelI11Fp32IOFp16WLi512ELi42ELi672EEv26Group_norm_nhwc_bwd_params:
.text._Z35group_norm_nhwc_bwd_one_pass_kernelI11Fp32IOFp16WLi512ELi42ELi672EEv26Group_norm_nhwc_bwd_params:
        /* <DEDUP_REMOVED lines=55> */
.L_x_2010:
        /* <DEDUP_REMOVED lines=480> */
[----:B--2---:R-:W-:Y:S02]  /*2170*/  @P0 HADD2.F32 R4, -RZ, R74.H0_H0 ;  /* 0x2000004aff040230 */ /* 0x004fe40000004100 */
[----:B---3--:R-:W-:Y:S02]  /*2180*/  @P0 HADD2.F32 R5, -RZ, R77.H0_H0 ;  /* 0x2000004dff050230 */ /* 0x008fe40000004100 */
[----:B----4-:R-:W-:Y:S02]  /*2190*/  HADD2.F32 R3, -RZ, R3.H0_H0 ;  /* 0x20000003ff037230 */ /* 0x010fe40000004100 */
[----:B------:R-:W-:-:S07]  /*21a0*/  HADD2.F32 R6, -RZ, R6.H0_H0 ;  /* 0x20000006ff067230 */ /* 0x000fce0000004100 */
.L_x_1929:
[----:B------:R-:W-:Y:S05]  /*21b0*/  BSYNC B0 ;  /* 0x0000000000007941 */ /* 0x000fea0003800000 */
.L_x_1928:
        /* <DEDUP_REMOVED lines=25> */
.L_x_1930:
        /* <DEDUP_REMOVED lines=38> */
.L_x_1931:
        /* <DEDUP_REMOVED lines=53> */
.L_x_1932:
        /* <DEDUP_REMOVED lines=48> */
.L_x_1933:
        /* <DEDUP_REMOVED lines=43> */
.L_x_1934:
        /* <DEDUP_REMOVED lines=36> */
.L_x_1935:
        /* <DEDUP_REMOVED lines=37> */
.L_x_1936:
        /* <DEDUP_REMOVED lines=36> */
.L_x_1937:
        /* <DEDUP_REMOVED lines=36> */
.L_x_1938:
        /* <DEDUP_REMOVED lines=35> */
.L_x_1939:
        /* <DEDUP_REMOVED lines=35> */
.L_x_1940:
        /* <DEDUP_REMOVED lines=35> */
.L_x_1941:
        /* <DEDUP_REMOVED lines=35> */
.L_x_1942:
        /* <DEDUP_REMOVED lines=10> */
[----:B-1----:R-:W-:Y:S01]  /*4120*/  MOV R75, R18 ;  /* 0x00000012004b7202 */ /* 0x002fe20000000f00 */
[----:B------:R-:W-:Y:S01]  /*4130*/  FMUL.FTZ R57, R57, UR26 ;  /* 0x0000001a39397c20 */ /* 0x000fe20008410000 */
[----:B------:R-:W-:Y:S01]  /*4140*/  FMUL.FTZ R56, R56, UR26 ;  /* 0x0000001a38387c20 */ /* 0x000fe20008410000 */
        /* <DEDUP_REMOVED lines=20> */
.L_x_1943:
[----:B------:R-:W-:Y:S01]  /*4290*/  FMUL.FTZ R52, R75, R3 ;  /* 0x000000034b347220 */ /* 0x000fe20000410000 */
[----:B------:R-:W-:Y:S01]  /*42a0*/  FADD.FTZ R30, R30, -UR6 ;  /* 0x800000061e1e7e21 */ /* 0x000fe20008010000 */
[----:B------:R-:W-:Y:S01]  /*42b0*/  FADD.FTZ R31, R31, -UR6 ;  /* 0x800000061f1f7e21 */ /* 0x000fe20008010000 */
[----:B0-----:R-:W-:Y:S01]  /*42c0*/  MOV R76, R20 ;  /* 0x00000014004c7202 */ /* 0x001fe20000000f00 */
[----:B------:R-:W-:Y:S01]  /*42d0*/  FFMA.FTZ R32, R57, R52, R32 ;  /* 0x0000003439207223 */ /* 0x000fe20000010020 */
[----:B------:R-:W-:Y:S01]  /*42e0*/  FADD.FTZ R33, R33, R52 ;  /* 0x0000003421217221 */ /* 0x000fe20000010000 */
[----:B------:R-:W-:Y:S01]  /*42f0*/  FMUL.FTZ R52, R35, R6 ;  /* 0x0000000623347220 */ /* 0x000fe20000410000 */
[----:B------:R-:W-:Y:S01]  /*4300*/  FMUL.FTZ R53, R30, UR26 ;  /* 0x0000001a1e357c20 */ /* 0x000fe20008410000 */
[----:B------:R-:W-:Y:S02]  /*4310*/  MOV R30, R21 ;  /* 0x00000015001e7202 */ /* 0x000fe40000000f00 */
[----:B------:R-:W-:Y:S01]  /*4320*/  FFMA.FTZ R32, R56, R52, R32 ;  /* 0x0000003438207223 */ /* 0x000fe20000010020 */
[----:B------:R-:W-:Y:S01]  /*4330*/  FADD.FTZ R33, R52, R33 ;  /* 0x0000002134217221 */ /* 0x000fe20000010000 */
        /* <DEDUP_REMOVED lines=20> */
.L_x_1944:
[----:B------:R-:W-:Y:S01]  /*4480*/  FMUL.FTZ R31, R76, R3 ;  /* 0x000000034c1f7220 */ /* 0x000fe20000410000 */
[----:B------:R-:W-:Y:S01]  /*4490*/  FADD.FTZ R55, R70, -UR6 ;  /* 0x8000000646377e21 */ /* 0x000fe20008010000 */
[----:B------:R-:W-:Y:S01]  /*44a0*/  FADD.FTZ R54, R71, -UR6 ;  /* 0x8000000647367e21 */ /* 0x000fe20008010000 */
[----:B------:R-:W-:Y:S01]  /*44b0*/  MOV R70, R24 ;  /* 0x0000001800467202 */ /* 0x000fe20000000f00 */
[----:B------:R-:W-:Y:S01]  /*44c0*/  FFMA.FTZ R32, R53, R31, R32 ;  /* 0x0000001f35207223 */ /* 0x000fe20000010020 */
[----:B------:R-:W-:Y:S01]  /*44d0*/  FADD.FTZ R33, R33, R31 ;  /* 0x0000001f21217221 */ /* 0x000fe20000010000 */
[----:B------:R-:W-:Y:S01]  /*44e0*/  FMUL.FTZ R31, R30, R6 ;  /* 0x000000061e1f7220 */ /* 0x000fe20000410000 */
[----:B------:R-:W-:Y:S01]  /*44f0*/  FMUL.FTZ R55, R55, UR26 ;  /* 0x0000001a37377c20 */ /* 0x000fe20008410000 */
[----:B------:R-:W-:Y:S02]  /*4500*/  FMUL.FTZ R54, R54, UR26 ;  /* 0x0000001a36367c20 */ /* 0x000fe40008410000 */
        /* <DEDUP_REMOVED lines=22> */
.L_x_1945:
        /* <DEDUP_REMOVED lines=39> */
[----:B------:R-:W-:Y:S01]  /*48e0*/  FFMA.FTZ R27, R58, R29, R27 ;  /* 0x0000001d3a1b7223 */ /* 0x000fe2000001001b */
[----:B------:R-:W-:Y:S01]  /*48f0*/  FADD.FTZ R28, R28, R29 ;  /* 0x0000001d1c1c7221 */ /* 0x000fe20000010000 */
[----:B------:R-:W-:Y:S02]  /*4900*/  UMOV UR6, 0x400 ;  /* 0x0000040000067882 */ /* 0x000fe40000000000 */
[----:B------:R-:W-:Y:S01]  /*4910*/  FFMA.FTZ R27, R56, R35, R27 ;  /* 0x00000023381b7223 */ /* 0x000fe2000001001b */
[----:B------:R-:W-:Y:S01]  /*4920*/  UIADD3 UR5, UR6, 0xd0, URZ ;  /* 0x000000d006057890 */ /* 0x000fe2000fffe03f */
[----:B------:R-:W-:Y:S01]  /*4930*/  FADD.FTZ R28, R28, R35 ;  /* 0x000000231c1c7221 */ /* 0x000fe20000010000 */
[----:B------:R-:W-:Y:S01]  /*4940*/  FFMA.FTZ R29, R53, R76, R7 ;  /* 0x0000004c351d7223 */ /* 0x000fe20000010007 */
[----:B------:R-:W-:Y:S01]  /*4950*/  FFMA.FTZ R27, R52, R30, R27 ;  /* 0x0000001e341b7223 */ /* 0x000fe2000001001b */
[----:B-1----:R-:W-:Y:S01]  /*4960*/  ULEA UR5, UR7, UR5, 0x18 ;  /* 0x0000000507057291 */ /* 0x002fe2000f8ec03f */
[----:B------:R-:W-:Y:S01]  /*4970*/  FADD.FTZ R7, R28, R30 ;  /* 0x0000001e1c077221 */ /* 0x000fe20000010000 */
[----:B------:R-:W-:Y:S01]  /*4980*/  ISETP.NE.AND P2, PT, R0, RZ, PT ;  /* 0x000000ff0000720c */ /* 0x000fe20003f45270 */
[----:B------:R-:W-:Y:S01]  /*4990*/  FADD.FTZ R26, R26, R76 ;  /* 0x0000004c1a1a7221 */ /* 0x000fe20000010000 */
[----:B------:R-:W-:Y:S01]  /*49a0*/  FFMA.FTZ R28, R55, R70, R29 ;  /* 0x00000046371c7223 */ /* 0x000fe2000001001d */
[----:B----4-:R-:W-:Y:S01]  /*49b0*/  @!P0 FADD.FTZ R33, R33, R71 ;  /* 0x0000004721218221 */ /* 0x010fe20000010000 */
[----:B0-----:R-:W-:Y:S01]  /*49c0*/  @!P0 FADD.FTZ R32, R32, R77 ;  /* 0x0000004d20208221 */ /* 0x001fe20000010000 */
[----:B---3--:R-:W-:Y:S01]  /*49d0*/  ISETP.NE.AND P0, PT, R75, RZ, PT ;  /* 0x000000ff4b00720c */ /* 0x008fe20003f05270 */
[----:B------:R-:W-:Y:S01]  /*49e0*/  FFMA.FTZ R29, R54, R31, R27 ;  /* 0x0000001f361d7223 */ /* 0x000fe2000001001b */
[----:B------:R-:W-:Y:S01]  /*49f0*/  FADD.FTZ R31, R7, R31 ;  /* 0x0000001f071f7221 */ /* 0x000fe20000010000 */
        /* <DEDUP_REMOVED lines=61> */
.L_x_1947:
[----:B------:R-:W-:Y:S05]  /*4dd0*/  BSYNC B0 ;  /* 0x0000000000007941 */ /* 0x000fea0003800000 */
.L_x_1946:
        /* <DEDUP_REMOVED lines=158> */
.L_x_1949:
[----:B------:R-:W-:Y:S05]  /*57c0*/  BSYNC B0 ;  /* 0x0000000000007941 */ /* 0x000fea0003800000 */
.L_x_1948:
        /* <DEDUP_REMOVED lines=20> */
.L_x_1951:
[----:B------:R-:W-:Y:S05]  /*5910*/  BSYNC B0 ;  /* 0x0000000000007941 */ /* 0x000fea0003800000 */
.L_x_1950:
        /* <DEDUP_REMOVED lines=40> */
.L_x_1954:
[----:B------:R-:W-:Y:S02]  /*5ba0*/  MOV R28, UR18 ;  /* 0x00000012001c7c02 */ /* 0x000fe40008000f00 */
[----:B------:R-:W-:-:S05]  /*5bb0*/  MOV R29, UR19 ;  /* 0x00000013001d7c02 */ /* 0x000fca0008000f00 */
[----:B------:R-:W2:Y:S04]  /*5bc0*/  LDG.E.STRONG.GPU R28, desc[UR22][R28.64] ;  /* 0x000000161c1c7981 */ /* 0x000ea8000c1ef900 */
[----:B--2---:R-:W-:Y:S01]  /*5bd0*/  CCTL.IVALL ;  /* 0x00000000ff00798f */ /* 0x004fe20002000000 */
[----:B------:R-:W-:Y:S05]  /*5be0*/  YIELD ;  /* 0x0000000000007946 */ /* 0x000fea0003800000 */
[----:B------:R-:W-:-:S13]  /*5bf0*/  ISETP.NE.AND P0, PT, R28, R7, PT ;  /* 0x000000071c00720c */ /* 0x000fda0003f05270 */
[----:B------:R-:W-:Y:S05]  /*5c00*/  @P0 BRA `(.L_x_1954) ;  /* 0xfffffffc00e40947 */ /* 0x000fea000383ffff */
.L_x_1953:
        /* <DEDUP_REMOVED lines=19> */
.L_x_1958:
        /* <DEDUP_REMOVED lines=165> */
.L_x_1957:
        /* <DEDUP_REMOVED lines=87> */
.L_x_1959:
[----:B------:R-:W-:-:S13]  /*6d00*/  ISETP.NE.OR P0, PT, RZ, UR16, P0 ;  /* 0x00000010ff007c0c */ /* 0x000fda0008705670 */
[----:B------:R-:W-:Y:S05]  /*6d10*/  @!P0 BRA `(.L_x_1955) ;  /* 0x0000000000b08947 */ /* 0x000fea0003800000 */
.L_x_1956:
        /* <DEDUP_REMOVED lines=44> */
.L_x_1955:
        /* <DEDUP_REMOVED lines=14> */
.L_x_1961:
[----:B------:R-:W-:Y:S05]  /*70c0*/  BSYNC B0 ;  /* 0x0000000000007941 */ /* 0x000fea0003800000 */
.L_x_1960:
        /* <DEDUP_REMOVED lines=25> */
.L_x_1952:
        /* <DEDUP_REMOVED lines=32> */
.L_x_1962:
        /* <DEDUP_REMOVED lines=22> */
.L_x_1964:
[----:B------:R-:W-:Y:S05]  /*75c0*/  BSYNC B0 ;  /* 0x0000000000007941 */ /* 0x000fea0003800000 */
.L_x_1963:
        /* <DEDUP_REMOVED lines=28> */
.L_x_1965:
        /* <DEDUP_REMOVED lines=21> */
.L_x_1967:
[----:B------:R-:W-:Y:S05]  /*78e0*/  BSYNC B0 ;  /* 0x0000000000007941 */ /* 0x000fea0003800000 */
.L_x_1966:
        /* <DEDUP_REMOVED lines=47> */
.L_x_1968:
        /* <DEDUP_REMOVED lines=21> */
.L_x_1970:
[----:B------:R-:W-:Y:S05]  /*7d30*/  BSYNC B0 ;  /* 0x0000000000007941 */ /* 0x000fea0003800000 */
.L_x_1969:
        /* <DEDUP_REMOVED lines=21> */
.L_x_1971:
        /* <DEDUP_REMOVED lines=23> */
.L_x_1973:
[----:B------:R-:W-:Y:S05]  /*8000*/  BSYNC B0 ;  /* 0x0000000000007941 */ /* 0x000fea0003800000 */
.L_x_1972:
        /* <DEDUP_REMOVED lines=20> */
.L_x_1974:
        /* <DEDUP_REMOVED lines=22> */
.L_x_1976:
[----:B------:R-:W-:Y:S05]  /*82b0*/  BSYNC B0 ;  /* 0x0000000000007941 */ /* 0x000fea0003800000 */
.L_x_1975:
        /* <DEDUP_REMOVED lines=19> */
.L_x_1977:
        /* <DEDUP_REMOVED lines=21> */
.L_x_1979:
[----:B------:R-:W-:Y:S05]  /*8540*/  BSYNC B0 ;  /* 0x0000000000007941 */ /* 0x000fea0003800000 */
.L_x_1978:
        /* <DEDUP_REMOVED lines=46> */
.L_x_1980:
        /* <DEDUP_REMOVED lines=21> */
.L_x_1982:
[----:B------:R-:W-:Y:S05]  /*8980*/  BSYNC B0 ;  /* 0x0000000000007941 */ /* 0x000fea0003800000 */
.L_x_1981:
        /* <DEDUP_REMOVED lines=20> */
.L_x_1983:
        /* <DEDUP_REMOVED lines=22> */
.L_x_1985:
[----:B------:R-:W-:Y:S05]  /*8c30*/  BSYNC B0 ;  /* 0x0000000000007941 */ /* 0x000fea0003800000 */
.L_x_1984:
        /* <DEDUP_REMOVED lines=20> */
.L_x_1986:
        /* <DEDUP_REMOVED lines=22> */
.L_x_1988:
[----:B------:R-:W-:Y:S05]  /*8ee0*/  BSYNC B0 ;  /* 0x0000000000007941 */ /* 0x000fea0003800000 */
.L_x_1987:
        /* <DEDUP_REMOVED lines=19> */
.L_x_1989:
        /* <DEDUP_REMOVED lines=21> */
.L_x_1991:
[----:B------:R-:W-:Y:S05]  /*9170*/  BSYNC B0 ;  /* 0x0000000000007941 */ /* 0x000fea0003800000 */
.L_x_1990:
        /* <DEDUP_REMOVED lines=19> */
.L_x_1992:
        /* <DEDUP_REMOVED lines=21> */
.L_x_1994:
[----:B------:R-:W-:Y:S05]  /*9400*/  BSYNC B0 ;  /* 0x0000000000007941 */ /* 0x000fea0003800000 */
.L_x_1993:
        /* <DEDUP_REMOVED lines=46> */
.L_x_1995:
        /* <DEDUP_REMOVED lines=21> */
.L_x_1997:
[----:B------:R-:W-:Y:S05]  /*9840*/  BSYNC B0 ;  /* 0x0000000000007941 */ /* 0x000fea0003800000 */
.L_x_1996:
        /* <DEDUP_REMOVED lines=19> */
.L_x_1998:
        /* <DEDUP_REMOVED lines=21> */
.L_x_2000:
[----:B------:R-:W-:Y:S05]  /*9ad0*/  BSYNC B0 ;  /* 0x0000000000007941 */ /* 0x000fea0003800000 */
.L_x_1999:
        /* <DEDUP_REMOVED lines=19> */
.L_x_2001:
        /* <DEDUP_REMOVED lines=21> */
.L_x_2003:
[----:B------:R-:W-:Y:S05]  /*9d60*/  BSYNC B0 ;  /* 0x0000000000007941 */ /* 0x000fea0003800000 */
.L_x_2002:
        /* <DEDUP_REMOVED lines=19> */
.L_x_2004:
        /* <DEDUP_REMOVED lines=21> */
.L_x_2006:
[----:B------:R-:W-:Y:S05]  /*9ff0*/  BSYNC B0 ;  /* 0x0000000000007941 */ /* 0x000fea0003800000 */
.L_x_2005:
        /* <DEDUP_REMOVED lines=19> */
.L_x_2007:
        /* <DEDUP_REMOVED lines=20> */
.L_x_2009:
[----:B------:R-:W-:Y:S05]  /*a270*/  BSYNC B0 ;  /* 0x0000000000007941 */ /* 0x000fea0003800000 */
.L_x_2008:
        /* <DEDUP_REMOVED lines=9> */
.L_x_1927:
        /* <DEDUP_REMOVED lines=19> */
.L_x_2012:
[----:B------:R-:W-:Y:S05]  /*a440*/  BSYNC B0 ;  /* 0x0000000000007941 */ /* 0x000fea0003800000 */
.L_x_2011:
        /* <DEDUP_REMOVED lines=11> */
.L_x_2014:
[----:B------:R-:W2:Y:S04]  /*a500*/  LDG.E.STRONG.GPU R5, desc[UR22][R2.64] ;  /* 0x0000001602057981 */ /* 0x000ea8000c1ef900 */
[----:B--2---:R-:W-:Y:S01]  /*a510*/  CCTL.IVALL ;  /* 0x00000000ff00798f */ /* 0x004fe20002000000 */
[----:B------:R-:W-:Y:S05]  /*a520*/  YIELD ;  /* 0x0000000000007946 */ /* 0x000fea0003800000 */
[----:B------:R-:W-:-:S13]  /*a530*/  ISETP.NE.AND P0, PT, R5, R4, PT ;  /* 0x000000040500720c */ /* 0x000fda0003f05270 */
[----:B------:R-:W-:Y:S05]  /*a540*/  @P0 BRA `(.L_x_2014) ;  /* 0xfffffffc00ec0947 */ /* 0x000fea000383ffff */
.L_x_2013:
        /* <DEDUP_REMOVED lines=25> */
.L_x_2015:
        /* <DEDUP_REMOVED lines=17> */
[----:B---3--:R-:W-:Y:S01]  /*a7f0*/  F2FP.F16.F32.PACK_AB R19, R9, R2 ;  /* 0x000000020913723e */ /* 0x008fe200000000ff */
[----:B0-----:R-:W-:-:S04]  /*a800*/  IMAD.WIDE R2, R5, 0x2, R14 ;  /* 0x0000000205027825 */ /* 0x001fc800078e020e */
[----:B-1----:R-:W-:Y:S01]  /*a810*/  IMAD.WIDE R4, R5, 0x2, R16 ;  /* 0x0000000205047825 */ /* 0x002fe200078e0210 */
[----:B----4-:R-:W-:Y:S01]  /*a820*/  F2FP.F16.F32.PACK_AB R21, R13, R10 ;  /* 0x0000000a0d15723e */ /* 0x010fe200000000ff */
[----:B------:R2:W-:Y:S04]  /*a830*/  STG.E desc[UR22][R2.64], R19 ;  /* 0x0000001302007986 */ /* 0x0005e8000c101916 */
[----:B------:R2:W-:Y:S01]  /*a840*/  STG.E desc[UR22][R4.64], R21 ;  /* 0x0000001504007986 */ /* 0x0005e2000c101916 */
[----:B------:R-:W-:Y:S05]  /*a850*/  @P0 BRA `(.L_x_2015) ;  /* 0xfffffffc00a00947 */ /* 0x000fea000383ffff */
[----:B------:R-:W-:Y:S05]  /*a860*/  EXIT ;  /* 0x000000000000794d */ /* 0x000fea0003800000 */
.L_x_2016:
        /* <DEDUP_REMOVED lines=9> */
.L_x_3259:


//--------------------- .text._Z35group_norm_nhwc_fwd_one_pass_kernelI11Bf16IOFp32WLi64ELi42ELi672EEv26Group_norm_nhwc_fwd_params --------------------------
	.section	.text._Z35group_norm_nhwc_fwd_one_pass_kernelI11Bf16IOFp32WLi64ELi42ELi672EEv26Group_norm_nhwc_fwd_params,"ax",@progbits
	.align	128
        .global         _Z35group_norm_nhwc_fwd_one_pass_kernelI11Bf16IOFp32WLi64ELi42ELi672EEv26Group_norm_nhwc_fwd_params
        .type           _Z35group_norm_nhwc_fwd_one_pass_kernelI11Bf16IOFp32WLi64ELi42ELi672EEv26Group_norm_nhwc_fwd_params,@function
        .size           _Z35group_norm_nhwc_fwd_one_pass_kernelI11Bf16IOFp32WLi64ELi42ELi672EEv26Group_norm_nhwc_fwd_params,(.L_x_3260 - _Z35group_norm_nhwc_fwd_one_pass_kernelI11Bf16IOFp32WLi64ELi42ELi672EEv26Group_norm_nhwc_fwd_params)
        .other          _Z35group_norm_nhwc_fwd_one_pass_kernelI11Bf16IOFp32WLi64ELi42ELi672EEv26Group_norm_nhwc_fwd_params,@"STO_CUDA_ENTRY STV_DEFAULT"
_Z35group_norm_nhwc_fwd_one_pass_kernelI11Bf16IOFp32WLi64ELi42ELi672EEv26Group_norm_nhwc_fwd_params:
.text._Z35group_norm_nhwc_fwd_one_pass_kernelI11Bf16IOFp32WLi64ELi42ELi672EEv26Group_norm_nhwc_fwd_params:
[----:B------:R-:W-:Y:S01]  /*0000*/  LDC R1, c[0x0][0x28] ;  /* 0x00000a00ff017b82 */ /* 0x000fe20000000800 */
[----:B------:R-:W0:Y:S01]  /*0010*/  S2R R23, SR_CTAID.Y ;  /* 0x0000000000177919 */ /* 0x000e220000002600 */
[----:B------:R-:W-:Y:S01]  /*0020*/  ULDC UR4, c[0x0][0x288] ;  /* 0x0000a20000047ab9 */ /* 0x000fe20000000800 */
[----:B------:R-:W-:Y:S02]  /*0030*/  ULDC UR5, c[0x0][0x258] ;  /* 0x0000960000057ab9 */ /* 0x000fe40000000800 */
[----:B------:R-:W-:Y:S01]  /*0040*/  UIMAD UR4, UR4, UR5, URZ ;  /* 0x00000005040472a4 */ /* 0x000fe2000f8e023f */
[----:B------:R-:W1:Y:S05]  /*0050*/  S2R R0, SR_TID.X ;  /* 0x0000000000007919 */ /* 0x000e6a0000002100 */
[----:B0-----:R-:W-:-:S13]  /*0060*/  ISETP.GE.AND P0, PT, R23, UR4, PT ;  /* 0x0000000417007c0c */ /* 0x001fda000bf06270 */
[----:B-1----:R-:W-:Y:S05]  /*0070*/  @P0 EXIT ;  /* 0x000000000000094d */ /* 0x002fea0003800000 */
[----:B------:R-:W0:Y:S01]  /*0080*/  S2UR UR7, SR_CTAID.X ;  /* 0x00000000000779c3 */ /* 0x000e220000002500 */
[----:B------:R-:W-:Y:S01]  /*0090*/  IMAD.WIDE.U32 R2, R0, -0x79e79e79, RZ ;  /* 0x8618618700027825 */ /* 0x000fe200078e00ff */
[----:B------:R-:W-:Y:S01]  /*00a0*/  SHF.R.S32.HI R5, RZ, 0x1f, R0 ;  /* 0x0000001fff057819 */ /* 0x000fe20000011400 */
[----:B------:R-:W-:Y:S01]  /*00b0*/  ULDC.64 UR8, c[0x0][0x278] ;  /* 0x00009e0000087ab9 */ /* 0x000fe20000000a00 */
[----:B------:R-:W-:Y:S01]  /*00c0*/  UMOV UR5, 0x400 ;  /* 0x0000040000057882 */ /* 0x000fe20000000000 */
[----:B------:R-:W-:Y:S01]  /*00d0*/  HFMA2.MMA R18, -RZ, RZ, 0, 0 ;  /* 0x00000000ff127435 */ /* 0x000fe200000001ff */
[-C--:B------:R-:W-:Y:S01]  /*00e0*/  IADD3 R2, -R3, R0.reuse, RZ ;  /* 0x0000000003027210 */ /* 0x080fe20007ffe1ff */
[----:B------:R-:W-:Y:S01]  /*00f0*/  ULDC.U8 UR10, c[0x0][0x28c] ;  /* 0x0000a300000a7ab9 */ /* 0x000fe20000000000 */
[----:B------:R-:W0:Y:S01]  /*0100*/  LDC R22, c[0x0][0x294] ;  /* 0x0000a500ff167b82 */ /* 0x000e220000000800 */
[----:B------:R-:W-:Y:S02]  /*0110*/  LEA.HI R5, R5, R0, RZ, 0x5 ;  /* 0x0000000005057211 */ /* 0x000fe400078f28ff */
[----:B------:R-:W-:-:S02]  /*0120*/  LEA.HI R2, R2, R3, RZ, 0x1f ;  /* 0x0000000302027211 */ /* 0x000fc400078ff8ff */
[----:B------:R-:W-:Y:S02]  /*0130*/  SHF.R.S32.HI R5, RZ, 0x5, R5 ;  /* 0x00000005ff057819 */ /* 0x000fe40000011405 */
[----:B------:R-:W-:Y:S01]  /*0140*/  SHF.R.U32.HI R3, RZ, 0x4, R2 ;  /* 0x00000004ff037819 */ /* 0x000fe20000011602 */
[----:B------:R-:W1:Y:S01]  /*0150*/  S2UR UR6, SR_CgaCtaId ;  /* 0x00000000000679c3 */ /* 0x000e620000008800 */
[----:B------:R-:W2:Y:S03]  /*0160*/  S2R R2, SR_LANEID ;  /* 0x0000000000027919 */ /* 0x000ea60000000000 */
[----:B------:R-:W-:-:S05]  /*0170*/  IMAD R24, R3, -0x15, R0 ;  /* 0xffffffeb03187824 */ /* 0x000fca00078e0200 */
[----:B------:R-:W-:Y:S01]  /*0180*/  SHF.L.U32 R24, R24, 0x1, RZ ;  /* 0x0000000118187819 */ /* 0x000fe200000006ff */
[----:B0-----:R-:W-:-:S05]  /*0190*/  IMAD R22, R22, UR7, R3 ;  /* 0x0000000716167c24 */ /* 0x001fca000f8e0203 */
[----:B------:R-:W-:Y:S02]  /*01a0*/  ISETP.GE.U32.AND P0, PT, R22, UR8, PT ;  /* 0x0000000816007c0c */ /* 0x000fe4000bf06070 */
[----:B------:R-:W-:Y:S01]  /*01b0*/  SHF.R.S32.HI R4, RZ, 0x1f, R22 ;  /* 0x0000001fff047819 */ /* 0x000fe20000011416 */
[----:B-1----:R-:W-:-:S03]  /*01c0*/  ULEA UR5, UR6, UR5, 0x18 ;  /* 0x0000000506057291 */ /* 0x002fc6000f8ec03f */
[----:B------:R-:W-:Y:S01]  /*01d0*/  ISETP.GE.AND.EX P0, PT, R4, UR9, PT, P0 ;  /* 0x0000000904007c0c */ /* 0x000fe2000bf06300 */
[----:B------:R-:W-:Y:S02]  /*01e0*/  ULDC.64 UR8, c[0x0][0x208] ;  /* 0x0000820000087ab9 */ /* 0x000fe40000000a00 */
[----:B------:R-:W-:Y:S02]  /*01f0*/  LEA R19, R5, UR5, 0x3 ;  /* 0x0000000505137c11 */ /* 0x000fe4000f8e18ff */
[----:B--2---:R-:W-:-:S13]  /*0200*/  ISETP.LT.U32.AND P0, PT, R0, 0x2a0, !P0 ;  /* 0x000002a00000780c */ /* 0x004fda0004701070 */
.L_x_2032:
[----:B0-----:R-:W0:Y:S01]  /*0210*/  LDC R4, c[0x0][0x288] ;  /* 0x0000a200ff047b82 */ /* 0x001e220000000800 */
[----:B------:R-:W-:Y:S01]  /*0220*/  IABS R9, R23 ;  /* 0x0000001700097213 */ /* 0x000fe20000000000 */
[----:B------:R-:W-:Y:S01]  /*0230*/  ULDC.64 UR12, c[0x0][0x278] ;  /* 0x00009e00000c7ab9 */ /* 0x000fe20000000a00 */
[----:B------:R-:W-:Y:S02]  /*0240*/  IADD3 R15, R22, 0x20, RZ ;  /* 0x00000020160f7810 */ /* 0x000fe40007ffe0ff */
[----:B------:R-:W-:Y:S02]  /*0250*/  SHF.R.S32.HI R12, RZ, 0x1f, R24 ;  /* 0x0000001fff0c7819 */ /* 0x000fe40000011418 */
[----:B------:R-:W-:Y:S01]  /*0260*/  SHF.R.S32.HI R13, RZ, 0x1f, R15 ;  /* 0x0000001fff0d7819 */ /* 0x000fe2000001140f */
[----:B-1----:R-:W1:Y:S01]  /*0270*/  @P0 LDC.64 R10, c[0x0][0x270] ;  /* 0x00009c00ff0a0b82 */ /* 0x002e620000000a00 */
[----:B------:R-:W-:Y:S02]  /*0280*/  SHF.R.S32.HI R21, RZ, 0x1f, R22 ;  /* 0x0000001fff157819 */ /* 0x000fe40000011416 */
[----:B0-----:R-:W-:-:S04]  /*0290*/  IABS R8, R4 ;  /* 0x0000000400087213 */ /* 0x001fc80000000000 */
[----:B------:R-:W0:Y:S08]  /*02a0*/  I2F.RP R3, R8 ;  /* 0x0000000800037306 */ /* 0x000e300000209400 */
[----:B0-----:R-:W0:Y:S02]  /*02b0*/  MUFU.RCP R3, R3 ;  /* 0x0000000300037308 */ /* 0x001e240000001000 */
[----:B0-----:R-:W-:-:S06]  /*02c0*/  IADD3 R6, R3, 0xffffffe, RZ ;  /* 0x0ffffffe03067810 */ /* 0x001fcc0007ffe0ff */
[----:B------:R0:W2:Y:S02]  /*02d0*/  F2I.FTZ.U32.TRUNC.NTZ R7, R6 ;  /* 0x0000000600077305 */ /* 0x0000a4000021f000 */
[----:B0-----:R-:W-:Y:S02]  /*02e0*/  MOV R6, RZ ;  /* 0x000000ff00067202 */ /* 0x001fe40000000f00 */
[----:B--2---:R-:W-:-:S05]  /*02f0*/  IADD3 R5, RZ, -R7, RZ ;  /* 0x80000007ff057210 */ /* 0x004fca0007ffe0ff */
[----:B------:R-:W-:-:S04]  /*0300*/  IMAD R5, R5, R8, RZ ;  /* 0x0000000805057224 */ /* 0x000fc800078e02ff */
[----:B------:R-:W-:Y:S01]  /*0310*/  IMAD.HI.U32 R7, R7, R5, R6 ;  /* 0x0000000507077227 */ /* 0x000fe200078e0006 */
[----:B------:R-:W-:-:S05]  /*0320*/  MOV R5, R9 ;  /* 0x0000000900057202 */ /* 0x000fca0000000f00 */
[----:B------:R-:W-:-:S05]  /*0330*/  IMAD.HI.U32 R7, R7, R5, RZ ;  /* 0x0000000507077227 */ /* 0x000fca00078e00ff */
[----:B------:R-:W-:-:S05]  /*0340*/  IADD3 R3, -R7, RZ, RZ ;  /* 0x000000ff07037210 */ /* 0x000fca0007ffe1ff */
[----:B------:R-:W-:-:S05]  /*0350*/  IMAD R3, R8, R3, R5 ;  /* 0x0000000308037224 */ /* 0x000fca00078e0205 */
[----:B------:R-:W-:-:S13]  /*0360*/  ISETP.GT.U32.AND P2, PT, R8, R3, PT ;  /* 0x000000030800720c */ /* 0x000fda0003f44070 */
[-C--:B------:R-:W-:Y:S02]  /*0370*/  @!P2 IADD3 R3, R3, -R8.reuse, RZ ;  /* 0x800000080303a210 */ /* 0x080fe40007ffe0ff */
[----:B------:R-:W-:Y:S02]  /*0380*/  @!P2 IADD3 R7, R7, 0x1, RZ ;  /* 0x000000010707a810 */ /* 0x000fe40007ffe0ff */
[----:B------:R-:W-:Y:S02]  /*0390*/  ISETP.GE.U32.AND P1, PT, R3, R8, PT ;  /* 0x000000080300720c */ /* 0x000fe40003f26070 */
[----:B------:R-:W-:Y:S02]  /*03a0*/  LOP3.LUT R3, R23, R4, RZ, 0x3c, !PT ;  /* 0x0000000417037212 */ /* 0x000fe400078e3cff */
[----:B------:R-:W-:Y:S02]  /*03b0*/  ISETP.NE.AND P2, PT, R4, RZ, PT ;  /* 0x000000ff0400720c */ /* 0x000fe40003f45270 */
[----:B------:R-:W-:-:S07]  /*03c0*/  ISETP.GE.AND P3, PT, R3, RZ, PT ;  /* 0x000000ff0300720c */ /* 0x000fce0003f66270 */
[----:B------:R-:W-:Y:S02]  /*03d0*/  @P1 IADD3 R7, R7, 0x1, RZ ;  /* 0x0000000107071810 */ /* 0x000fe40007ffe0ff */
[----:B------:R-:W-:Y:S02]  /*03e0*/  ISETP.GE.U32.AND P1, PT, R15, UR12, PT ;  /* 0x0000000c0f007c0c */ /* 0x000fe4000bf26070 */
[----:B------:R-:W-:Y:S02]  /*03f0*/  MOV R17, R7 ;  /* 0x0000000700117202 */ /* 0x000fe40000000f00 */
[----:B------:R-:W-:Y:S01]  /*0400*/  ISETP.GE.AND.EX P1, PT, R13, UR13, PT, P1 ;  /* 0x0000000d0d007c0c */ /* 0x000fe2000bf26310 */
[----:B------:R-:W0:Y:S01]  /*0410*/  @P0 LDC.64 R6, c[0x0][0x220] ;  /* 0x00008800ff060b82 */ /* 0x000e220000000a00 */
[----:B------:R-:W-:Y:S01]  /*0420*/  @!P3 IADD3 R17, -R17, RZ, RZ ;  /* 0x000000ff1111b210 */ /* 0x000fe20007ffe1ff */
[----:B------:R-:W-:Y:S01]  /*0430*/  ULDC.64 UR12, c[0x0][0x280] ;  /* 0x0000a000000c7ab9 */ /* 0x000fe20000000a00 */
[----:B------:R-:W-:-:S02]  /*0440*/  ISETP.GT.U32.OR P1, PT, R0, 0x29f, P1 ;  /* 0x0000029f0000780c */ /* 0x000fc40000f24470 */
[----:B------:R-:W-:-:S04]  /*0450*/  @!P2 LOP3.LUT R17, RZ, R4, RZ, 0x33, !PT ;  /* 0x00000004ff11a212 */ /* 0x000fc800078e33ff */
[----:B------:R-:W-:-:S05]  /*0460*/  IADD3 R3, -R17, RZ, RZ ;  /* 0x000000ff11037210 */ /* 0x000fca0007ffe1ff */
[----:B------:R-:W-:Y:S01]  /*0470*/  IMAD R3, R4, R3, R23 ;  /* 0x0000000304037224 */ /* 0x000fe200078e0217 */
[----:B------:R-:W-:Y:S01]  /*0480*/  SHF.R.S32.HI R4, RZ, 0x1f, R17 ;  /* 0x0000001fff047819 */ /* 0x000fe20000011411 */
[----:B------:R-:W2:Y:S02]  /*0490*/  @!P1 LDC.64 R8, c[0x0][0x270] ;  /* 0x00009c00ff089b82 */ /* 0x000ea40000000a00 */
[----:B------:R-:W-:Y:S02]  /*04a0*/  IMAD R3, R3, 0x2a, RZ ;  /* 0x0000002a03037824 */ /* 0x000fe400078e02ff */
[----:B------:R-:W-:-:S03]  /*04b0*/  IMAD R14, R4, UR12, RZ ;  /* 0x0000000c040e7c24 */ /* 0x000fc6000f8e02ff */
[----:B------:R-:W-:Y:S01]  /*04c0*/  IADD3 R26, P2, R24, R3, RZ ;  /* 0x00000003181a7210 */ /* 0x000fe20007f5e0ff */
[----:B------:R-:W3:Y:S01]  /*04d0*/  @!P1 LDC.64 R4, c[0x0][0x220] ;  /* 0x00008800ff049b82 */ /* 0x000ee20000000a00 */
[----:B------:R-:W-:Y:S02]  /*04e0*/  IMAD R29, R17, UR13, R14 ;  /* 0x0000000d111d7c24 */ /* 0x000fe4000f8e020e */
[----:B------:R-:W-:Y:S01]  /*04f0*/  LEA.HI.X.SX32 R27, R3, R12, 0x1, P2 ;  /* 0x0000000c031b7211 */ /* 0x000fe200010f0eff */
[----:B-1----:R-:W-:Y:S02]  /*0500*/  @P0 IMAD R12, R21, R10, RZ ;  /* 0x0000000a150c0224 */ /* 0x002fe400078e02ff */
[----:B------:R-:W-:-:S04]  /*0510*/  IMAD.WIDE.U32 R26, R17, UR12, R26 ;  /* 0x0000000c111a7c25 */ /* 0x000fc8000f8e001a */
[C---:B------:R-:W-:Y:S01]  /*0520*/  @P0 IMAD R17, R22.reuse, R11, R12 ;  /* 0x0000000b16110224 */ /* 0x040fe200078e020c */
[----:B------:R-:W-:Y:S02]  /*0530*/  IADD3 R29, R27, R29, RZ ;  /* 0x0000001d1b1d7210 */ /* 0x000fe40007ffe0ff */
[----:B------:R-:W-:Y:S01]  /*0540*/  @P0 MOV R28, R26 ;  /* 0x0000001a001c0202 */ /* 0x000fe20000000f00 */
[----:B--2---:R-:W-:Y:S01]  /*0550*/  @!P1 IMAD R14, R13, R8, RZ ;  /* 0x000000080d0e9224 */ /* 0x004fe200078e02ff */
[----:B------:R-:W-:Y:S02]  /*0560*/  @!P1 MOV R12, R26 ;  /* 0x0000001a000c9202 */ /* 0x000fe40000000f00 */
[----:B------:R-:W-:Y:S01]  /*0570*/  @!P1 MOV R13, R29 ;  /* 0x0000001d000d9202 */ /* 0x000fe20000000f00 */
[----:B------:R-:W-:-:S04]  /*0580*/  @P0 IMAD.WIDE.U32 R10, R22, R10, R28 ;  /* 0x0000000a160a0225 */ /* 0x000fc800078e001c */
[----:B------:R-:W-:Y:S01]  /*0590*/  @!P1 IMAD R21, R15, R9, R14 ;  /* 0x000000090f159224 */ /* 0x000fe200078e020e */
[----:B------:R-:W-:Y:S01]  /*05a0*/  @P0 IADD3 R11, R11, R17, RZ ;  /* 0x000000110b0b0210 */ /* 0x000fe20007ffe0ff */
[----:B------:R-:W-:Y:S01]  /*05b0*/  @!P1 IMAD.WIDE.U32 R8, R15, R8, R12 ;  /* 0x000000080f089225 */ /* 0x000fe200078e000c */
[----:B0-----:R-:W-:Y:S02]  /*05c0*/  @P0 LEA R6, P2, R10, R6, 0x1 ;  /* 0x000000060a060211 */ /* 0x001fe400078408ff */
[----:B------:R-:W-:Y:S02]  /*05d0*/  CS2R R16, SRZ ;  /* 0x0000000000107805 */ /* 0x000fe4000001ff00 */
[----:B------:R-:W-:Y:S02]  /*05e0*/  @!P1 IADD3 R9, R9, R21, RZ ;  /* 0x0000001509099210 */ /* 0x000fe40007ffe0ff */
[----:B---3--:R-:W-:Y:S02]  /*05f0*/  @!P1 LEA R4, P3, R8, R4, 0x1 ;  /* 0x0000000408049211 */ /* 0x008fe400078608ff */
[----:B------:R-:W-:-:S02]  /*0600*/  @P0 LEA.HI.X R7, R10, R7, R11, 0x1, P2 ;  /* 0x000000070a070211 */ /* 0x000fc400010f0c0b */
[----:B------:R-:W-:-:S03]  /*0610*/  @!P1 LEA.HI.X R5, R8, R5, R9, 0x1, P3 ;  /* 0x0000000508059211 */ /* 0x000fc600018f0c09 */
[----:B------:R-:W2:Y:S04]  /*0620*/  @P0 LDG.E R17, desc[UR8][R6.64] ;  /* 0x0000000806110981 */ /* 0x000ea8000c1e1900 */
[----:B------:R-:W3:Y:S01]  /*0630*/  @!P1 LDG.E R16, desc[UR8][R4.64] ;  /* 0x0000000804109981 */ /* 0x000ee2000c1e1900 */
[C---:B------:R-:W-:Y:S01]  /*0640*/  ISETP.GT.AND P1, PT, R2.reuse, 0x1e, PT ;  /* 0x0000001e0200780c */ /* 0x040fe20003f24270 */
[----:B------:R-:W-:Y:S01]  /*0650*/  BSSY B0, `(.L_x_2017) ;  /* 0x0000065000007945 */ /* 0x000fe20003800000 */
[----:B------:R-:W-:Y:S02]  /*0660*/  ISETP.NE.AND P3, PT, R2, RZ, PT ;  /* 0x000000ff0200720c */ /* 0x000fe40003f65270 */
[----:B------:R-:W-:Y:S02]  /*0670*/  ISETP.NE.AND P2, PT, R0, RZ, PT ;  /* 0x000000ff0000720c */ /* 0x000fe40003f45270 */
[----:B--2---:R-:W-:-:S02]  /*0680*/  PRMT R8, R17, 0x7632, R8 ;  /* 0x0000763211087816 */ /* 0x004fc40000000008 */
[----:B---3--:R-:W-:Y:S02]  /*0690*/  PRMT R10, R16, 0x7632, R10 ;  /* 0x00007632100a7816 */ /* 0x008fe4000000000a */
[----:B------:R-:W-:Y:S02]  /*06a0*/  SHF.L.U32 R9, R8, 0x10, RZ ;  /* 0x0000001008097819 */ /* 0x000fe400000006ff */
[----:B------:R-:W-:Y:S02]  /*06b0*/  SHF.L.U32 R13, R10, 0x10, RZ ;  /* 0x000000100a0d7819 */ /* 0x000fe400000006ff */
[----:B------:R-:W-:Y:S01]  /*06c0*/  SHF.L.U32 R8, R17, 0x10, RZ ;  /* 0x0000001011087819 */ /* 0x000fe200000006ff */
[----:B------:R-:W-:Y:S01]  /*06d0*/  FMUL.FTZ R11, R9, R9 ;  /* 0x00000009090b7220 */ /* 0x000fe20000410000 */
[----:B------:R-:W-:Y:S01]  /*06e0*/  SHF.L.U32 R10, R16, 0x10, RZ ;  /* 0x00000010100a7819 */ /* 0x000fe200000006ff */
[----:B------:R-:W-:Y:S02]  /*06f0*/  FMUL.FTZ R15, R13, R13 ;  /* 0x0000000d0d0f7220 */ /* 0x000fe40000410000 */
[C---:B------:R-:W-:Y:S01]  /*0700*/  FADD.FTZ R9, R8.reuse, R9 ;  /* 0x0000000908097221 */ /* 0x040fe20000010000 */
[----:B------:R-:W-:Y:S01]  /*0710*/  FFMA.FTZ R11, R8, R8, R11 ;  /* 0x00000008080b7223 */ /* 0x000fe2000001000b */
[C---:B------:R-:W-:Y:S01]  /*0720*/  FADD.FTZ R4, R10.reuse, R13 ;  /* 0x0000000d0a047221 */ /* 0x040fe20000010000 */
[----:B------:R-:W-:Y:S01]  /*0730*/  FFMA.FTZ R10, R10, R10, R15 ;  /* 0x0000000a0a0a7223 */ /* 0x000fe2000001000f */
[----:B------:R-:W-:Y:S01]  /*0740*/  FADD.FTZ R9, RZ, R9 ;  /* 0x00000009ff097221 */ /* 0x000fe20000010000 */
[----:B------:R-:W-:-:S03]  /*0750*/  FADD.FTZ R11, RZ, R11 ;  /* 0x0000000bff0b7221 */ /* 0x000fc60000010000 */
[----:B------:R-:W-:Y:S01]  /*0760*/  FADD.FTZ R4, R9, R4 ;  /* 0x0000000409047221 */ /* 0x000fe20000010000 */
[----:B------:R-:W-:-:S04]  /*0770*/  FADD.FTZ R10, R11, R10 ;  /* 0x0000000a0b0a7221 */ /* 0x000fc80000010000 */
[----:B------:R-:W0:Y:S04]  /*0780*/  SHFL.DOWN PT, R5, R4, 0x1, 0x1f ;  /* 0x08201f0004057f89 */ /* 0x000e2800000e0000 */
[----:B------:R-:W1:Y:S01]  /*0790*/  SHFL.DOWN PT, R7, R10, 0x1, 0x1f ;  /* 0x08201f000a077f89 */ /* 0x000e6200000e0000 */
        /* <DEDUP_REMOVED lines=22> */
[----:B------:R-:W-:Y:S02]  /*0900*/  MOV R20, R4 ;  /* 0x0000000400147202 */ /* 0x000fe40000000f00 */
[----:B------:R-:W-:-:S05]  /*0910*/  MOV R21, R10 ;  /* 0x0000000a00157202 */ /* 0x000fca0000000f00 */
[----:B------:R0:W-:Y:S01]  /*0920*/  @!P3 STS.64 [R19+0x18], R20 ;  /* 0x000018141300b388 */ /* 0x0001e20000000a00 */
[----:B------:R-:W-:Y:S06]  /*0930*/  BAR.SYNC.DEFER_BLOCKING 0x0 ;  /* 0x0000000000007b1d */ /* 0x000fec0000010000 */
[----:B------:R-:W-:Y:S05]  /*0940*/  @P2 BRA `(.L_x_2018) ;  /* 0x0000000000d42947 */ /* 0x000fea0003800000 */
[----:B------:R-:W1:Y:S01]  /*0950*/  S2UR UR6, SR_CgaCtaId ;  /* 0x00000000000679c3 */ /* 0x000e620000008800 */
[----:B------:R-:W-:Y:S02]  /*0960*/  UMOV UR5, 0x400 ;  /* 0x0000040000057882 */ /* 0x000fe40000000000 */
[----:B-1----:R-:W-:-:S09]  /*0970*/  ULEA UR5, UR6, UR5, 0x18 ;  /* 0x0000000506057291 */ /* 0x002fd2000f8ec03f */
        /* <DEDUP_REMOVED lines=50> */
.L_x_2018:
[----:B------:R-:W-:Y:S05]  /*0ca0*/  BSYNC B0 ;  /* 0x0000000000007941 */ /* 0x000fea0003800000 */
.L_x_2017:
[----:B------:R-:W1:Y:S02]  /*0cb0*/  LDC R10, c[0x0][0xc] ;  /* 0x00000300ff0a7b82 */ /* 0x000e640000000800 */
[----:B-1----:R-:W-:-:S13]  /*0cc0*/  ISETP.GE.U32.AND P1, PT, R10, 0x2, PT ;  /* 0x000000020a00780c */ /* 0x002fda0003f26070 */
[----:B------:R-:W-:Y:S05]  /*0cd0*/  @!P1 BRA `(.L_x_2019) ;  /* 0x0000000800789947 */ /* 0x000fea0003800000 */
[----:B------:R-:W-:Y:S05]  /*0ce0*/  @P2 BRA `(.L_x_2020) ;  /* 0x00000000007c2947 */ /* 0x000fea0003800000 */
[----:B------:R-:W1:Y:S01]  /*0cf0*/  LDC R11, c[0x0][0x10] ;  /* 0x00000400ff0b7b82 */ /* 0x000e620000000800 */
[----:B------:R-:W2:Y:S01]  /*0d00*/  S2R R12, SR_CTAID.Y ;  /* 0x00000000000c7919 */ /* 0x000ea20000002600 */
[C---:B------:R-:W-:Y:S02]  /*0d10*/  LOP3.LUT R14, R18.reuse, 0x1, RZ, 0xc0, !PT ;  /* 0x00000001120e7812 */ /* 0x040fe400078ec0ff */
[----:B------:R-:W-:Y:S02]  /*0d20*/  LOP3.LUT P1, RZ, R18, 0x2, RZ, 0xc0, !PT ;  /* 0x0000000212ff7812 */ /* 0x000fe4000782c0ff */
[----:B------:R-:W-:Y:S02]  /*0d30*/  MOV R15, 0x1 ;  /* 0x00000001000f7802 */ /* 0x000fe40000000f00 */
[----:B------:R-:W3:Y:S02]  /*0d40*/  LDC.64 R6, c[0x0][0x248] ;  /* 0x00009200ff067b82 */ /* 0x000ee40000000a00 */
[----:B------:R-:W-:-:S06]  /*0d50*/  SEL R15, R15, 0xffffffff, !P1 ;  /* 0xffffffff0f0f7807 */ /* 0x000fcc0004800000 */
[----:B------:R-:W4:Y:S01]  /*0d60*/  LDC.64 R4, c[0x0][0x240] ;  /* 0x00009000ff047b82 */ /* 0x000f220000000a00 */
[----:B-1----:R-:W-:-:S04]  /*0d70*/  IMAD R13, R14, R11, RZ ;  /* 0x0000000b0e0d7224 */ /* 0x002fc800078e02ff */
[----:B------:R-:W-:-:S05]  /*0d80*/  IMAD R8, R13, R10, RZ ;  /* 0x0000000a0d087224 */ /* 0x000fca00078e02ff */
[----:B------:R-:W-:Y:S02]  /*0d90*/  SHF.L.U32 R9, R8, 0x1, RZ ;  /* 0x0000000108097819 */ /* 0x000fe400000006ff */
[----:B--2---:R-:W-:-:S03]  /*0da0*/  IADD3 R13, R13, R12, RZ ;  /* 0x0000000c0d0d7210 */ /* 0x004fc60007ffe0ff */
[----:B---3--:R-:W-:-:S04]  /*0db0*/  IMAD.WIDE R6, R9, 0x4, R6 ;  /* 0x0000000409067825 */ /* 0x008fc800078e0206 */
[----:B------:R-:W-:-:S04]  /*0dc0*/  IMAD R9, R11, UR7, R12 ;  /* 0x000000070b097c24 */ /* 0x000fc8000f8e020c */
[----:B------:R-:W-:-:S04]  /*0dd0*/  IMAD.WIDE.U32 R8, R9, 0x8, R6 ;  /* 0x0000000809087825 */ /* 0x000fc800078e0006 */
[----:B----4-:R-:W-:Y:S01]  /*0de0*/  IMAD.WIDE.U32 R6, R13, 0x4, R4 ;  /* 0x000000040d067825 */ /* 0x010fe200078e0004 */
[----:B------:R-:W-:Y:S01]  /*0df0*/  SEL R13, R10, RZ, !P1 ;  /* 0x000000ff0a0d7207 */ /* 0x000fe20004800000 */
[----:B------:R1:W-:Y:S03]  /*0e00*/  STG.E.64 desc[UR8][R8.64], R20 ;  /* 0x0000001408007986 */ /* 0x0003e6000c101b08 */
[----:B------:R-:W-:Y:S01]  /*0e10*/  ISETP.NE.AND P1, PT, R13, -0x1, PT ;  /* 0xffffffff0d00780c */ /* 0x000fe20003f25270 */
[----:B------:R-:W-:Y:S06]  /*0e20*/  MEMBAR.ALL.GPU ;  /* 0x0000000000007992 */ /* 0x000fec000000a000 */
[----:B------:R-:W-:-:S00]  /*0e30*/  ERRBAR ;  /* 0x00000000000079ab */ /* 0x000fc00000000000 */
[----:B------:R-:W-:Y:S06]  /*0e40*/  CGAERRBAR ;  /* 0x00000000000075ab */ /* 0x000fec0000000000 */
[----:B------:R1:W-:Y:S01]  /*0e50*/  REDG.E.ADD.S32.STRONG.GPU desc[UR8][R6.64], R15 ;  /* 0x0000000f0600798e */ /* 0x0003e2000c10e388 */
[----:B------:R-:W-:Y:S05]  /*0e60*/  @!P1 BRA `(.L_x_2020) ;  /* 0x00000000001c9947 */ /* 0x000fea0003800000 */
[----:B------:R-:W-:-:S04]  /*0e70*/  IMAD R11, R14, R11, R12 ;  /* 0x0000000b0e0b7224 */ /* 0x000fc800078e020c */
[----:B------:R-:W-:-:S07]  /*0e80*/  IMAD.WIDE.U32 R4, R11, 0x4, R4 ;  /* 0x000000040b047825 */ /* 0x000fce00078e0004 */
.L_x_2021:
[----:B-1----:R-:W2:Y:S04]  /*0e90*/  LDG.E.STRONG.GPU R6, desc[UR8][R4.64] ;  /* 0x0000000804067981 */ /* 0x002ea8000c1ef900 */
[----:B--2---:R-:W-:Y:S01]  /*0ea0*/  CCTL.IVALL ;  /* 0x00000000ff00798f */ /* 0x004fe20002000000 */
[----:B------:R-:W-:Y:S05]  /*0eb0*/  YIELD ;  /* 0x0000000000007946 */ /* 0x000fea0003800000 */
[----:B------:R-:W-:-:S13]  /*0ec0*/  ISETP.NE.AND P1, PT, R6, R13, PT ;  /* 0x0000000d0600720c */ /* 0x000fda0003f25270 */
[----:B------:R-:W-:Y:S05]  /*0ed0*/  @P1 BRA `(.L_x_2021) ;  /* 0xfffffffc00ec1947 */ /* 0x000fea000383ffff */
.L_x_2020:
        /* <DEDUP_REMOVED lines=10> */
[----:B------:R-:W-:-:S07]  /*0f80*/  IADD3 R12, -R5, R10, RZ ;  /* 0x0000000a050c7210 */ /* 0x000fce0007ffe1ff */
.L_x_2023:
[----:B------:R-:W-:-:S13]  /*0f90*/  ISETP.EQ.OR P4, PT, R11, UR7, P2 ;  /* 0x000000070b007c0c */ /* 0x000fda0009782670 */
[----:B-1----:R-:W1:Y:S01]  /*0fa0*/  @!P4 LDC R6, c[0x0][0x10] ;  /* 0x00000400ff06cb82 */ /* 0x002e620000000800 */
[----:B------:R-:W2:Y:S01]  /*0fb0*/  @!P4 S2R R8, SR_CTAID.Y ;  /* 0x000000000008c919 */ /* 0x000ea20000002600 */
[----:B------:R-:W-:-:S06]  /*0fc0*/  @!P4 LOP3.LUT R7, R18, 0x1, RZ, 0xc0, !PT ;  /* 0x000000011207c812 */ /* 0x000fcc00078ec0ff */
[----:B------:R-:W3:Y:S01]  /*0fd0*/  @!P4 LDC.64 R4, c[0x0][0x248] ;  /* 0x00009200ff04cb82 */ /* 0x000ee20000000a00 */
[----:B-1----:R-:W-:-:S04]  /*0fe0*/  @!P4 IMAD R7, R6, R7, RZ ;  /* 0x000000070607c224 */ /* 0x002fc800078e02ff */
[----:B------:R-:W-:-:S05]  /*0ff0*/  @!P4 IMAD R7, R7, R10, RZ ;  /* 0x0000000a0707c224 */ /* 0x000fca00078e02ff */
[----:B------:R-:W-:-:S05]  /*1000*/  @!P4 SHF.L.U32 R7, R7, 0x1, RZ ;  /* 0x000000010707c819 */ /* 0x000fca00000006ff */
[----:B---3--:R-:W-:-:S04]  /*1010*/  @!P4 IMAD.WIDE R4, R7, 0x4, R4 ;  /* 0x000000040704c825 */ /* 0x008fc800078e0204 */
[----:B--2---:R-:W-:-:S04]  /*1020*/  @!P4 IMAD R7, R6, R11, R8 ;  /* 0x0000000b0607c224 */ /* 0x004fc800078e0208 */
[----:B------:R-:W-:-:S06]  /*1030*/  @!P4 IMAD.WIDE.U32 R4, R7, 0x8, R4 ;  /* 0x000000080704c825 */ /* 0x000fcc00078e0004 */
[----:B------:R-:W0:Y:S01]  /*1040*/  @!P4 LDG.E.64 R4, desc[UR8][R4.64] ;  /* 0x000000080404c981 */ /* 0x000e22000c1e1b00 */
[C---:B------:R-:W-:Y:S02]  /*1050*/  IADD3 R6, R11.reuse, 0x1, RZ ;  /* 0x000000010b067810 */ /* 0x040fe40007ffe0ff */
[----:B------:R-:W-:Y:S02]  /*1060*/  IADD3 R13, R11, 0x2, RZ ;  /* 0x000000020b0d7810 */ /* 0x000fe40007ffe0ff */
[----:B------:R-:W-:Y:S02]  /*1070*/  ISETP.EQ.OR P1, PT, R6, UR7, P2 ;  /* 0x0000000706007c0c */ /* 0x000fe40009722670 */
[----:B------:R-:W-:-:S11]  /*1080*/  ISETP.EQ.OR P3, PT, R13, UR7, P2 ;  /* 0x000000070d007c0c */ /* 0x000fd60009762670 */
[----:B------:R-:W1:Y:S01]  /*1090*/  @!P1 S2R R15, SR_CTAID.Y ;  /* 0x00000000000f9919 */ /* 0x000e620000002600 */
[----:B------:R-:W1:Y:S01]  /*10a0*/  @!P1 LDC R25, c[0x0][0x10] ;  /* 0x00000400ff199b82 */ /* 0x000e620000000800 */
[----:B------:R-:W-:Y:S01]  /*10b0*/  @!P1 LOP3.LUT R14, R18, 0x1, RZ, 0xc0, !PT ;  /* 0x00000001120e9812 */ /* 0x000fe200078ec0ff */
[----:B------:R-:W2:Y:S06]  /*10c0*/  @!P3 S2R R8, SR_CTAID.Y ;  /* 0x000000000008b919 */ /* 0x000eac0000002600 */
[----:B------:R-:W2:Y:S01]  /*10d0*/  @!P3 LDC R9, c[0x0][0x10] ;  /* 0x00000400ff09bb82 */ /* 0x000ea20000000800 */
[----:B-1----:R-:W-:-:S07]  /*10e0*/  @!P1 IMAD R15, R6, R25, R15 ;  /* 0x00000019060f9224 */ /* 0x002fce00078e020f */
[----:B------:R-:W1:Y:S01]  /*10f0*/  @!P1 LDC.64 R6, c[0x0][0x248] ;  /* 0x00009200ff069b82 */ /* 0x000e620000000a00 */
[----:B------:R-:W-:Y:S02]  /*1100*/  @!P1 IMAD R25, R25, R14, RZ ;  /* 0x0000000e19199224 */ /* 0x000fe400078e02ff */
[----:B--2---:R-:W-:Y:S01]  /*1110*/  @!P3 IMAD R8, R13, R9, R8 ;  /* 0x000000090d08b224 */ /* 0x004fe200078e0208 */
[----:B------:R-:W-:Y:S01]  /*1120*/  IADD3 R13, R11, 0x3, RZ ;  /* 0x000000030b0d7810 */ /* 0x000fe20007ffe0ff */
[----:B------:R-:W-:-:S05]  /*1130*/  @!P1 IMAD R25, R25, R10, RZ ;  /* 0x0000000a19199224 */ /* 0x000fca00078e02ff */
[----:B------:R-:W-:-:S05]  /*1140*/  @!P1 SHF.L.U32 R25, R25, 0x1, RZ ;  /* 0x0000000119199819 */ /* 0x000fca00000006ff */
[----:B-1----:R-:W-:-:S04]  /*1150*/  @!P1 IMAD.WIDE R6, R25, 0x4, R6 ;  /* 0x0000000419069825 */ /* 0x002fc800078e0206 */
[----:B------:R-:W-:-:S04]  /*1160*/  @!P1 IMAD.WIDE.U32 R14, R15, 0x8, R6 ;  /* 0x000000080f0e9825 */ /* 0x000fc800078e0006 */
[----:B0-----:R-:W-:Y:S01]  /*1170*/  @!P4 FADD.FTZ R20, R20, R4 ;  /* 0x000000041414c221 */ /* 0x001fe20000010000 */
[----:B------:R-:W-:Y:S01]  /*1180*/  @!P4 FADD.FTZ R21, R21, R5 ;  /* 0x000000051515c221 */ /* 0x000fe20000010000 */
[----:B------:R-:W-:Y:S02]  /*1190*/  ISETP.EQ.OR P4, PT, R13, UR7, P2 ;  /* 0x000000070d007c0c */ /* 0x000fe40009782670 */
[----:B------:R-:W-:-:S05]  /*11a0*/  @!P3 LOP3.LUT R4, R18, 0x1, RZ, 0xc0, !PT ;  /* 0x000000011204b812 */ /* 0x000fca00078ec0ff */
[----:B------:R-:W-:Y:S02]  /*11b0*/  @!P3 IMAD R9, R9, R4, RZ ;  /* 0x000000040909b224 */ /* 0x000fe400078e02ff */
[----:B------:R-:W0:Y:S02]  /*11c0*/  @!P3 LDC.64 R4, c[0x0][0x248] ;  /* 0x00009200ff04bb82 */ /* 0x000e240000000a00 */
[----:B------:R-:W-:Y:S02]  /*11d0*/  @!P3 IMAD R6, R9, R10, RZ ;  /* 0x0000000a0906b224 */ /* 0x000fe400078e02ff */
[----:B------:R-:W1:Y:S03]  /*11e0*/  @!P4 S2R R9, SR_CTAID.Y ;  /* 0x000000000009c919 */ /* 0x000e660000002600 */
[----:B------:R-:W-:Y:S01]  /*11f0*/  @!P3 SHF.L.U32 R7, R6, 0x1, RZ ;  /* 0x000000010607b819 */ /* 0x000fe200000006ff */
[----:B------:R-:W1:Y:S04]  /*1200*/  @!P4 LDC R25, c[0x0][0x10] ;  /* 0x00000400ff19cb82 */ /* 0x000e680000000800 */
[----:B0-----:R-:W-:-:S04]  /*1210*/  @!P3 IMAD.WIDE R4, R7, 0x4, R4 ;  /* 0x000000040704b825 */ /* 0x001fc800078e0204 */
[----:B------:R-:W-:Y:S01]  /*1220*/  @!P3 IMAD.WIDE.U32 R6, R8, 0x8, R4 ;  /* 0x000000080806b825 */ /* 0x000fe200078e0004 */
[----:B------:R-:W-:-:S03]  /*1230*/  @!P4 LOP3.LUT R4, R18, 0x1, RZ, 0xc0, !PT ;  /* 0x000000011204c812 */ /* 0x000fc600078ec0ff */
[----:B-1----:R-:W-:Y:S02]  /*1240*/  @!P4 IMAD R13, R13, R25, R9 ;  /* 0x000000190d0dc224 */ /* 0x002fe400078e0209 */
[----:B------:R-:W2:Y:S01]  /*1250*/  @!P3 LDG.E.64 R6, desc[UR8][R6.64] ;  /* 0x000000080606b981 */ /* 0x000ea2000c1e1b00 */
[----:B------:R-:W0:Y:S01]  /*1260*/  @!P4 LDC.64 R8, c[0x0][0x248] ;  /* 0x00009200ff08cb82 */ /* 0x000e220000000a00 */
[----:B------:R-:W-:Y:S02]  /*1270*/  @!P4 IMAD R25, R25, R4, RZ ;  /* 0x000000041919c224 */ /* 0x000fe400078e02ff */
[----:B------:R-:W3:Y:S02]  /*1280*/  @!P1 LDG.E.64 R4, desc[UR8][R14.64] ;  /* 0x000000080e049981 */ /* 0x000ee4000c1e1b00 */
[----:B------:R-:W-:-:S05]  /*1290*/  @!P4 IMAD R25, R25, R10, RZ ;  /* 0x0000000a1919c224 */ /* 0x000fca00078e02ff */
[----:B------:R-:W-:-:S05]  /*12a0*/  @!P4 SHF.L.U32 R25, R25, 0x1, RZ ;  /* 0x000000011919c819 */ /* 0x000fca00000006ff */
[----:B0-----:R-:W-:-:S04]  /*12b0*/  @!P4 IMAD.WIDE R8, R25, 0x4, R8 ;  /* 0x000000041908c825 */ /* 0x001fc800078e0208 */
[----:B------:R-:W-:-:S06]  /*12c0*/  @!P4 IMAD.WIDE.U32 R8, R13, 0x8, R8 ;  /* 0x000000080d08c825 */ /* 0x000fcc00078e0008 */
[----:B------:R-:W4:Y:S01]  /*12d0*/  @!P4 LDG.E.64 R8, desc[UR8][R8.64] ;  /* 0x000000080808c981 */ /* 0x000f22000c1e1b00 */
[----:B------:R-:W-:Y:S02]  /*12e0*/  IADD3 R12, R12, -0x4, RZ ;  /* 0xfffffffc0c0c7810 */ /* 0x000fe40007ffe0ff */
[----:B------:R-:W-:Y:S01]  /*12f0*/  IADD3 R11, R11, 0x4, RZ ;  /* 0x000000040b0b7810 */ /* 0x000fe20007ffe0ff */
[----:B---3--:R-:W-:Y:S01]  /*1300*/  @!P1 FADD.FTZ R20, R20, R4 ;  /* 0x0000000414149221 */ /* 0x008fe20000010000 */
[----:B------:R-:W-:Y:S01]  /*1310*/  @!P1 FADD.FTZ R21, R21, R5 ;  /* 0x0000000515159221 */ /* 0x000fe20000010000 */
[----:B------:R-:W-:Y:S02]  /*1320*/  ISETP.NE.AND P1, PT, R12, RZ, PT ;  /* 0x000000ff0c00720c */ /* 0x000fe40003f25270 */
[----:B--2---:R-:W-:Y:S01]  /*1330*/  @!P3 FADD.FTZ R20, R20, R6 ;  /* 0x000000061414b221 */ /* 0x004fe20000010000 */
[----:B------:R-:W-:-:S03]  /*1340*/  @!P3 FADD.FTZ R21, R21, R7 ;  /* 0x000000071515b221 */ /* 0x000fc60000010000 */
[----:B----4-:R-:W-:Y:S01]  /*1350*/  @!P4 FADD.FTZ R20, R20, R8 ;  /* 0x000000081414c221 */ /* 0x010fe20000010000 */
[----:B------:R-:W-:-:S06]  /*1360*/  @!P4 FADD.FTZ R21, R21, R9 ;  /* 0x000000091515c221 */ /* 0x000fcc0000010000 */
[----:B------:R-:W-:Y:S05]  /*1370*/  @P1 BRA `(.L_x_2023) ;  /* 0xfffffffc00041947 */ /* 0x000fea000383ffff */
.L_x_2022:
[----:B-1----:R-:W-:-:S13]  /*1380*/  LOP3.LUT P1, R6, R10, 0x3, RZ, 0xc0, !PT ;  /* 0x000000030a067812 */ /* 0x002fda000782c0ff */
[----:B------:R-:W-:Y:S05]  /*1390*/  @!P1 BRA `(.L_x_2019) ;  /* 0x0000000000c89947 */ /* 0x000fea0003800000 */
[----:B------:R-:W-:Y:S01]  /*13a0*/  ISETP.EQ.OR P1, PT, R11, UR7, P2 ;  /* 0x000000070b007c0c */ /* 0x000fe20009722670 */
[----:B------:R-:W-:Y:S01]  /*13b0*/  BSSY B0, `(.L_x_2024) ;  /* 0x0000010000007945 */ /* 0x000fe20003800000 */
[----:B------:R-:W-:-:S11]  /*13c0*/  ISETP.NE.AND P3, PT, R6, 0x1, PT ;  /* 0x000000010600780c */ /* 0x000fd60003f65270 */
[----:B------:R-:W-:Y:S05]  /*13d0*/  @P1 BRA `(.L_x_2025) ;  /* 0x0000000000341947 */ /* 0x000fea0003800000 */
[----:B------:R-:W1:Y:S01]  /*13e0*/  S2R R8, SR_CTAID.Y ;  /* 0x0000000000087919 */ /* 0x000e620000002600 */
[----:B------:R-:W2:Y:S01]  /*13f0*/  LDC.64 R4, c[0x0][0x248] ;  /* 0x00009200ff047b82 */ /* 0x000ea20000000a00 */
[----:B------:R-:W-:Y:S01]  /*1400*/  LOP3.LUT R7, R18, 0x1, RZ, 0xc0, !PT ;  /* 0x0000000112077812 */ /* 0x000fe200078ec0ff */
[----:B------:R-:W-:-:S04]  /*1410*/  ULDC UR5, c[0x0][0x10] ;  /* 0x0000040000057ab9 */ /* 0x000fc80000000800 */
[----:B------:R-:W-:-:S04]  /*1420*/  IMAD R7, R7, UR5, RZ ;  /* 0x0000000507077c24 */ /* 0x000fc8000f8e02ff */
[----:B------:R-:W-:-:S05]  /*1430*/  IMAD R7, R7, R10, RZ ;  /* 0x0000000a07077224 */ /* 0x000fca00078e02ff */
[----:B------:R-:W-:-:S05]  /*1440*/  SHF.L.U32 R7, R7, 0x1, RZ ;  /* 0x0000000107077819 */ /* 0x000fca00000006ff */
[----:B--2---:R-:W-:-:S04]  /*1450*/  IMAD.WIDE R4, R7, 0x4, R4 ;  /* 0x0000000407047825 */ /* 0x004fc800078e0204 */
[----:B-1----:R-:W-:-:S04]  /*1460*/  IMAD R7, R11, UR5, R8 ;  /* 0x000000050b077c24 */ /* 0x002fc8000f8e0208 */
[----:B------:R-:W-:-:S06]  /*1470*/  IMAD.WIDE.U32 R4, R7, 0x8, R4 ;  /* 0x0000000807047825 */ /* 0x000fcc00078e0004 */
[----:B------:R-:W0:Y:S02]  /*1480*/  LDG.E.64 R4, desc[UR8][R4.64] ;  /* 0x0000000804047981 */ /* 0x000e24000c1e1b00 */
[----:B0-----:R-:W-:Y:S01]  /*1490*/  FADD.FTZ R20, R20, R4 ;  /* 0x0000000414147221 */ /* 0x001fe20000010000 */
[----:B------:R-:W-:-:S07]  /*14a0*/  FADD.FTZ R21, R21, R5 ;  /* 0x0000000515157221 */ /* 0x000fce0000010000 */
.L_x_2025:
[----:B------:R-:W-:Y:S05]  /*14b0*/  BSYNC B0 ;  /* 0x0000000000007941 */ /* 0x000fea0003800000 */
.L_x_2024:
[----:B------:R-:W-:Y:S05]  /*14c0*/  @!P3 BRA `(.L_x_2019) ;  /* 0x00000000007cb947 */ /* 0x000fea0003800000 */
[C---:B------:R-:W-:Y:S02]  /*14d0*/  IADD3 R4, R11.reuse, 0x1, RZ ;  /* 0x000000010b047810 */ /* 0x040fe40007ffe0ff */
[----:B------:R-:W-:Y:S02]  /*14e0*/  IADD3 R11, R11, 0x2, RZ ;  /* 0x000000020b0b7810 */ /* 0x000fe40007ffe0ff */
[----:B------:R-:W-:Y:S02]  /*14f0*/  ISETP.EQ.OR P3, PT, R4, UR7, P2 ;  /* 0x0000000704007c0c */ /* 0x000fe40009762670 */
[----:B------:R-:W-:-:S04]  /*1500*/  ISETP.EQ.OR P1, PT, R11, UR7, P2 ;  /* 0x000000070b007c0c */ /* 0x000fc80009722670 */
[----:B------:R-:W-:-:S07]  /*1510*/  ISETP.EQ.OR P1, PT, R6, 0x2, P1 ;  /* 0x000000020600780c */ /* 0x000fce0000f22670 */
[----:B------:R-:W1:Y:S01]  /*1520*/  @!P3 S2R R13, SR_CTAID.Y ;  /* 0x00000000000db919 */ /* 0x000e620000002600 */
[----:B------:R-:W1:Y:S01]  /*1530*/  @!P3 LDC R9, c[0x0][0x10] ;  /* 0x00000400ff09bb82 */ /* 0x000e620000000800 */
[----:B------:R-:W-:-:S04]  /*1540*/  @!P3 LOP3.LUT R8, R18, 0x1, RZ, 0xc0, !PT ;  /* 0x000000011208b812 */ /* 0x000fc800078ec0ff */
[----:B------:R-:W2:Y:S01]  /*1550*/  @!P1 S2R R12, SR_CTAID.Y ;  /* 0x00000000000c9919 */ /* 0x000ea20000002600 */
[----:B------:R-:W-:Y:S02]  /*1560*/  @!P1 LOP3.LUT R15, R18, 0x1, RZ, 0xc0, !PT ;  /* 0x00000001120f9812 */ /* 0x000fe400078ec0ff */
[----:B------:R-:W3:Y:S08]  /*1570*/  @!P1 LDC R14, c[0x0][0x10] ;  /* 0x00000400ff0e9b82 */ /* 0x000ef00000000800 */
[----:B------:R-:W4:Y:S01]  /*1580*/  @!P3 LDC.64 R6, c[0x0][0x248] ;  /* 0x00009200ff06bb82 */ /* 0x000f220000000a00 */
[----:B-1----:R-:W-:-:S07]  /*1590*/  @!P3 IMAD R13, R4, R9, R13 ;  /* 0x00000009040db224 */ /* 0x002fce00078e020d */
[----:B------:R-:W1:Y:S01]  /*15a0*/  @!P1 LDC.64 R4, c[0x0][0x248] ;  /* 0x00009200ff049b82 */ /* 0x000e620000000a00 */
[----:B------:R-:W-:Y:S02]  /*15b0*/  @!P3 IMAD R9, R9, R8, RZ ;  /* 0x000000080909b224 */ /* 0x000fe400078e02ff */
[----:B---3--:R-:W-:Y:S02]  /*15c0*/  @!P1 IMAD R15, R14, R15, RZ ;  /* 0x0000000f0e0f9224 */ /* 0x008fe400078e02ff */
[-C--:B------:R-:W-:Y:S02]  /*15d0*/  @!P3 IMAD R9, R9, R10.reuse, RZ ;  /* 0x0000000a0909b224 */ /* 0x080fe400078e02ff */
[----:B------:R-:W-:Y:S02]  /*15e0*/  @!P1 IMAD R15, R15, R10, RZ ;  /* 0x0000000a0f0f9224 */ /* 0x000fe400078e02ff */
[----:B--2---:R-:W-:Y:S01]  /*15f0*/  @!P1 IMAD R11, R11, R14, R12 ;  /* 0x0000000e0b0b9224 */ /* 0x004fe200078e020c */
[----:B------:R-:W-:-:S02]  /*1600*/  @!P3 SHF.L.U32 R9, R9, 0x1, RZ ;  /* 0x000000010909b819 */ /* 0x000fc400000006ff */
[----:B------:R-:W-:-:S03]  /*1610*/  @!P1 SHF.L.U32 R15, R15, 0x1, RZ ;  /* 0x000000010f0f9819 */ /* 0x000fc600000006ff */
[----:B----4-:R-:W-:-:S04]  /*1620*/  @!P3 IMAD.WIDE R8, R9, 0x4, R6 ;  /* 0x000000040908b825 */ /* 0x010fc800078e0206 */
[----:B-1----:R-:W-:-:S04]  /*1630*/  @!P1 IMAD.WIDE R6, R15, 0x4, R4 ;  /* 0x000000040f069825 */ /* 0x002fc800078e0204 */
        /* <DEDUP_REMOVED lines=8> */
.L_x_2019:
[----:B------:R-:W-:Y:S01]  /*16c0*/  ULDC.64 UR12, c[0x0][0x218] ;  /* 0x00008600000c7ab9 */ /* 0x000fe20000000a00 */
[----:B------:R-:W-:Y:S01]  /*16d0*/  LOP3.LUT P1, RZ, R0, UR7, RZ, 0xfc, !PT ;  /* 0x0000000700ff7c12 */ /* 0x000fe2000f82fcff */
[----:B------:R-:W2:Y:S01]  /*16e0*/  S2UR UR6, SR_CgaCtaId ;  /* 0x00000000000679c3 */ /* 0x000ea20000008800 */
[----:B------:R-:W-:Y:S01]  /*16f0*/  ISETP.EQ.U32.AND P3, PT, RZ, UR12, PT ;  /* 0x0000000cff007c0c */ /* 0x000fe2000bf62070 */
[----:B------:R-:W-:Y:S01]  /*1700*/  UMOV UR5, 0x400 ;  /* 0x0000040000057882 */ /* 0x000fe20000000000 */
[----:B------:R-:W-:Y:S02]  /*1710*/  IADD3 R3, R24, R3, RZ ;  /* 0x0000000318037210 */ /* 0x000fe40007ffe0ff */
[----:B------:R-:W-:-:S03]  /*1720*/  ISETP.EQ.OR.EX P1, PT, RZ, UR13, P1, P3 ;  /* 0x0000000dff007c0c */ /* 0x000fc60008f22730 */
[----:B-1----:R-:W1:Y:S08]  /*1730*/  LDC.64 R8, c[0x0][0x228] ;  /* 0x00008a00ff087b82 */ /* 0x002e700000000a00 */
[----:B------:R-:W3:Y:S08]  /*1740*/  LDC.64 R4, c[0x0][0x230] ;  /* 0x00008c00ff047b82 */ /* 0x000ef00000000a00 */
[----:B------:R-:W4:Y:S01]  /*1750*/  @!P1 LDC.64 R10, c[0x0][0x218] ;  /* 0x00008600ff0a9b82 */ /* 0x000f220000000a00 */
[----:B--2---:R-:W-:-:S03]  /*1760*/  ULEA UR5, UR6, UR5, 0x18 ;  /* 0x0000000506057291 */ /* 0x004fc6000f8ec03f */
[----:B------:R-:W-:Y:S02]  /*1770*/  ULDC UR6, c[0x0][0x2a4] ;  /* 0x0000a90000067ab9 */ /* 0x000fe40000000800 */
[----:B------:R-:W-:Y:S01]  /*1780*/  @!P1 FMUL.FTZ R7, R21, UR6 ;  /* 0x0000000615079c20 */ /* 0x000fe20008410000 */
[----:B------:R-:W-:Y:S01]  /*1790*/  @!P1 FMUL.FTZ R6, R20, UR6 ;  /* 0x0000000614069c20 */ /* 0x000fe20008410000 */
[C---:B-1----:R-:W-:Y:S02]  /*17a0*/  IMAD.WIDE R8, R3.reuse, 0x4, R8 ;  /* 0x0000000403087825 */ /* 0x042fe400078e0208 */
[----:B------:R-:W-:Y:S02]  /*17b0*/  @!P2 STS.64 [UR5+0xc8], R20 ;  /* 0x0000c814ff00a988 */ /* 0x000fe40008000a05 */
[----:B---3--:R-:W-:-:S04]  /*17c0*/  IMAD.WIDE R4, R3, 0x4, R4 ;  /* 0x0000000403047825 */ /* 0x008fc800078e0204 */
[----:B----4-:R-:W-:-:S05]  /*17d0*/  @!P1 IMAD.WIDE R10, R23, 0x8, R10 ;  /* 0x00000008170a9825 */ /* 0x010fca00078e020a */
[----:B------:R1:W-:Y:S01]  /*17e0*/  @!P1 STG.E.64 desc[UR8][R10.64], R6 ;  /* 0x000000060a009986 */ /* 0x0003e2000c101b08 */
[----:B------:R-:W-:Y:S06]  /*17f0*/  BAR.SYNC.DEFER_BLOCKING 0x0 ;  /* 0x0000000000007b1d */ /* 0x000fec0000010000 */
[----:B------:R-:W2:Y:S04]  /*1800*/  LDG.E.64 R8, desc[UR8][R8.64] ;  /* 0x0000000808087981 */ /* 0x000ea8000c1e1b00 */
[----:B------:R-:W2:Y:S01]  /*1810*/  LDG.E.64 R4, desc[UR8][R4.64] ;  /* 0x0000000804047981 */ /* 0x000ea2000c1e1b00 */
[----:B------:R-:W-:-:S02]  /*1820*/  MOV R3, 0x3f800000 ;  /* 0x3f80000000037802 */ /* 0x000fc40000000f00 */
[C---:B-1----:R-:W-:Y:S01]  /*1830*/  PRMT R7, R17.reuse, 0x7632, R7 ;  /* 0x0000763211077816 */ /* 0x042fe20000000007 */
[----:B------:R-:W1:Y:S01]  /*1840*/  LDS.64 R12, [UR5+0xc8] ;  /* 0x0000c805ff0c7984 */ /* 0x000e620008000a00 */
[C---:B------:R-:W-:Y:S02]  /*1850*/  PRMT R11, R16.reuse, 0x7632, R11 ;  /* 0x00007632100b7816 */ /* 0x040fe4000000000b */
[----:B------:R-:W-:Y:S02]  /*1860*/  SHF.L.U32 R17, R17, 0x10, RZ ;  /* 0x0000001011117819 */ /* 0x000fe400000006ff */
[----:B------:R-:W-:Y:S02]  /*1870*/  SHF.L.U32 R7, R7, 0x10, RZ ;  /* 0x0000001007077819 */ /* 0x000fe400000006ff */
[----:B------:R-:W-:Y:S02]  /*1880*/  SHF.L.U32 R15, R16, 0x10, RZ ;  /* 0x00000010100f7819 */ /* 0x000fe400000006ff */
[----:B------:R-:W-:Y:S01]  /*1890*/  SHF.L.U32 R11, R11, 0x10, RZ ;  /* 0x000000100b0b7819 */ /* 0x000fe200000006ff */
[----:B-1----:R-:W-:-:S04]  /*18a0*/  FMUL.FTZ R12, R12, UR6 ;  /* 0x000000060c0c7c20 */ /* 0x002fc80008410000 */
[C---:B------:R-:W-:Y:S01]  /*18b0*/  FMUL.FTZ R14, R12.reuse, R12 ;  /* 0x0000000c0c0e7220 */ /* 0x040fe20000410000 */
[----:B------:R-:W-:Y:S01]  /*18c0*/  FADD.FTZ R6, R17, -R12 ;  /* 0x8000000c11067221 */ /* 0x000fe20000010000 */
[C---:B------:R-:W-:Y:S01]  /*18d0*/  FADD.FTZ R10, -R12.reuse, R7 ;  /* 0x000000070c0a7221 */ /* 0x040fe20000010100 */
[----:B------:R-:W-:Y:S01]  /*18e0*/  FADD.FTZ R16, -R12, R11 ;  /* 0x0000000b0c107221 */ /* 0x000fe20000010100 */
[----:B------:R-:W-:-:S05]  /*18f0*/  FFMA.FTZ R13, R13, UR6, -R14 ;  /* 0x000000060d0d7c23 */ /* 0x000fca000801080e */
[----:B------:R-:W-:-:S13]  /*1900*/  FSETP.GTU.FTZ.AND P1, PT, R13, RZ, PT ;  /* 0x000000ff0d00720b */ /* 0x000fda0003f3c000 */
[----:B------:R-:W1:Y:S02]  /*1910*/  @P1 LDC R14, c[0x0][0x238] ;  /* 0x00008e00ff0e1b82 */ /* 0x000e640000000800 */
[----:B-1----:R-:W-:Y:S01]  /*1920*/  @P1 FADD.FTZ R13, R13, R14 ;  /* 0x0000000e0d0d1221 */ /* 0x002fe20000010000 */
[----:B------:R-:W-:-:S03]  /*1930*/  FADD.FTZ R14, R15, -R12 ;  /* 0x8000000c0f0e7221 */ /* 0x000fc60000010000 */
[----:B------:R-:W1:Y:S01]  /*1940*/  @P1 MUFU.RSQ R3, R13 ;  /* 0x0000000d00031308 */ /* 0x000e620000001400 */
[----:B------:R-:W-:Y:S01]  /*1950*/  ISETP.NE.AND P1, PT, RZ, UR10, PT ;  /* 0x0000000aff007c0c */ /* 0x000fe2000bf25270 */
[-C--:B-1----:R-:W-:Y:S01]  /*1960*/  FMUL.FTZ R11, R6, R3.reuse ;  /* 0x00000003060b7220 */ /* 0x082fe20000410000 */
[-C--:B------:R-:W-:Y:S01]  /*1970*/  FMUL.FTZ R7, R14, R3.reuse ;  /* 0x000000030e077220 */ /* 0x080fe20000410000 */
[-C--:B------:R-:W-:Y:S01]  /*1980*/  FMUL.FTZ R12, R10, R3.reuse ;  /* 0x000000030a0c7220 */ /* 0x080fe20000410000 */
[----:B------:R-:W-:Y:S01]  /*1990*/  FMUL.FTZ R16, R16, R3 ;  /* 0x0000000310107220 */ /* 0x000fe20000410000 */
[----:B------:R-:W-:Y:S01]  /*19a0*/  IADD3 R10, R22, 0x20, RZ ;  /* 0x00000020160a7810 */ /* 0x000fe20007ffe0ff */
[C-C-:B--2---:R-:W-:Y:S01]  /*19b0*/  FFMA.FTZ R11, R8.reuse, R11, R4.reuse ;  /* 0x0000000b080b7223 */ /* 0x144fe20000010004 */
[----:B------:R-:W-:Y:S01]  /*19c0*/  FFMA.FTZ R8, R8, R7, R4 ;  /* 0x0000000708087223 */ /* 0x000fe20000010004 */
[C-C-:B------:R-:W-:Y:S01]  /*19d0*/  FFMA.FTZ R3, R9.reuse, R16, R5.reuse ;  /* 0x0000001009037223 */ /* 0x140fe20000010005 */
[----:B------:R-:W-:-:S04]  /*19e0*/  FFMA.FTZ R12, R9, R12, R5 ;  /* 0x0000000c090c7223 */ /* 0x000fc80000010005 */
[----:B------:R-:W-:Y:S05]  /*19f0*/  @!P1 BRA `(.L_x_2026) ;  /* 0x0000000000289947 */ /* 0x000fea0003800000 */
        /* <DEDUP_REMOVED lines=8> */
[----:B-1----:R-:W-:Y:S01]  /*1a80*/  FMUL.FTZ R12, R12, R9 ;  /* 0x000000090c0c7220 */ /* 0x002fe20000410000 */
[----:B--2---:R-:W-:-:S07]  /*1a90*/  FMUL.FTZ R11, R11, R6 ;  /* 0x000000060b0b7220 */ /* 0x004fce0000410000 */
.L_x_2026:
[----:B------:R-:W-:Y:S04]  /*1aa0*/  BSSY B0, `(.L_x_2027) ;  /* 0x000000f000007945 */ /* 0x000fe80003800000 */
[----:B------:R-:W-:Y:S05]  /*1ab0*/  @!P0 BRA `(.L_x_2028) ;  /* 0x0000000000348947 */ /* 0x000fea0003800000 */
[----:B------:R-:W-:Y:S01]  /*1ac0*/  SHF.R.S32.HI R7, RZ, 0x1f, R22 ;  /* 0x0000001fff077819 */ /* 0x000fe20000011416 */
[----:B------:R-:W-:Y:S01]  /*1ad0*/  ULDC.64 UR12, c[0x0][0x270] ;  /* 0x00009c00000c7ab9 */ /* 0x000fe20000000a00 */
[----:B------:R-:W-:Y:S02]  /*1ae0*/  MOV R4, R26 ;  /* 0x0000001a00047202 */ /* 0x000fe40000000f00 */
[----:B------:R-:W-:Y:S01]  /*1af0*/  MOV R5, R29 ;  /* 0x0000001d00057202 */ /* 0x000fe20000000f00 */
[----:B------:R-:W-:Y:S01]  /*1b00*/  IMAD R7, R7, UR12, RZ ;  /* 0x0000000c07077c24 */ /* 0x000fe2000f8e02ff */
[----:B------:R-:W-:Y:S01]  /*1b10*/  F2FP.BF16.F32.PACK_AB R11, R12, R11 ;  /* 0x0000000b0c0b723e */ /* 0x000fe200000010ff */
[----:B------:R-:W-:-:S04]  /*1b20*/  IMAD.WIDE.U32 R4, R22, UR12, R4 ;  /* 0x0000000c16047c25 */ /* 0x000fc8000f8e0004 */
[----:B------:R-:W-:Y:S01]  /*1b30*/  IMAD R7, R22, UR13, R7 ;  /* 0x0000000d16077c24 */ /* 0x000fe2000f8e0207 */
[----:B------:R-:W-:Y:S02]  /*1b40*/  ULDC.64 UR12, c[0x0][0x210] ;  /* 0x00008400000c7ab9 */ /* 0x000fe40000000a00 */
[----:B------:R-:W-:Y:S02]  /*1b50*/  LEA R6, P2, R4, UR12, 0x1 ;  /* 0x0000000c04067c11 */ /* 0x000fe4000f8408ff */
[----:B------:R-:W-:-:S04]  /*1b60*/  IADD3 R7, R5, R7, RZ ;  /* 0x0000000705077210 */ /* 0x000fc80007ffe0ff */
[----:B------:R-:W-:-:S05]  /*1b70*/  LEA.HI.X R7, R4, UR13, R7, 0x1, P2 ;  /* 0x0000000d04077c11 */ /* 0x000fca00090f0c07 */
[----:B------:R1:W-:Y:S02]  /*1b80*/  STG.E desc[UR8][R6.64], R11 ;  /* 0x0000000b06007986 */ /* 0x0003e4000c101908 */
.L_x_2028:
[----:B------:R-:W-:Y:S05]  /*1b90*/  BSYNC B0 ;  /* 0x0000000000007941 */ /* 0x000fea0003800000 */
.L_x_2027:
[----:B------:R-:W-:Y:S05]  /*1ba0*/  @!P1 BRA `(.L_x_2029) ;  /* 0x0000000000289947 */ /* 0x000fea0003800000 */
[----:B------:R-:W-:Y:S01]  /*1bb0*/  FMUL.FTZ R4, R8, -1.4426950216293334961 ;  /* 0xbfb8aa3b08047820 */ /* 0x000fe20000410000 */
[----:B-1----:R-:W-:-:S05]  /*1bc0*/  FMUL.FTZ R6, R3, -1.4426950216293334961 ;  /* 0xbfb8aa3b03067820 */ /* 0x002fca0000410000 */
        /* <DEDUP_REMOVED lines=8> */
.L_x_2029:
[----:B------:R-:W-:Y:S01]  /*1c50*/  ULDC.64 UR12, c[0x0][0x278] ;  /* 0x00009e00000c7ab9 */ /* 0x000fe20000000a00 */
[----:B-1----:R-:W-:Y:S01]  /*1c60*/  SHF.R.S32.HI R7, RZ, 0x1f, R10 ;  /* 0x0000001fff077819 */ /* 0x002fe2000001140a */
[----:B------:R-:W-:Y:S01]  /*1c70*/  BSSY B0, `(.L_x_2030) ;  /* 0x0000011000007945 */ /* 0x000fe20003800000 */
[----:B------:R-:W-:-:S04]  /*1c80*/  ISETP.GE.U32.AND P1, PT, R10, UR12, PT ;  /* 0x0000000c0a007c0c */ /* 0x000fc8000bf26070 */
[----:B------:R-:W-:-:S04]  /*1c90*/  ISETP.GE.AND.EX P1, PT, R7, UR13, PT, P1 ;  /* 0x0000000d07007c0c */ /* 0x000fc8000bf26310 */
[----:B------:R-:W-:-:S13]  /*1ca0*/  ISETP.GT.U32.OR P1, PT, R0, 0x29f, P1 ;  /* 0x0000029f0000780c */ /* 0x000fda0000f24470 */
[----:B------:R-:W-:Y:S05]  /*1cb0*/  @P1 BRA `(.L_x_2031) ;  /* 0x0000000000301947 */ /* 0x000fea0003800000 */
[----:B------:R-:W-:Y:S01]  /*1cc0*/  ULDC.64 UR12, c[0x0][0x270] ;  /* 0x00009c00000c7ab9 */ /* 0x000fe20000000a00 */
[----:B------:R-:W-:Y:S01]  /*1cd0*/  MOV R4, R26 ;  /* 0x0000001a00047202 */ /* 0x000fe20000000f00 */
[----:B------:R-:W-:Y:S01]  /*1ce0*/  IMAD R7, R7, UR12, RZ ;  /* 0x0000000c07077c24 */ /* 0x000fe2000f8e02ff */
[----:B------:R-:W-:Y:S02]  /*1cf0*/  MOV R5, R29 ;  /* 0x0000001d00057202 */ /* 0x000fe40000000f00 */
[----:B------:R-:W-:Y:S01]  /*1d00*/  F2FP.BF16.F32.PACK_AB R3, R3, R8 ;  /* 0x000000080303723e */ /* 0x000fe200000010ff */
[C---:B------:R-:W-:Y:S02]  /*1d10*/  IMAD R7, R10.reuse, UR13, R7 ;  /* 0x0000000d0a077c24 */ /* 0x040fe4000f8e0207 */
[----:B------:R-:W-:Y:S01]  /*1d20*/  IMAD.WIDE.U32 R4, R10, UR12, R4 ;  /* 0x0000000c0a047c25 */ /* 0x000fe2000f8e0004 */
[----:B------:R-:W-:Y:S02]  /*1d30*/  ULDC.64 UR12, c[0x0][0x210] ;  /* 0x00008400000c7ab9 */ /* 0x000fe40000000a00 */
[----:B------:R-:W-:-:S02]  /*1d40*/  LEA R6, P1, R4, UR12, 0x1 ;  /* 0x0000000c04067c11 */ /* 0x000fc4000f8208ff */
[----:B------:R-:W-:-:S04]  /*1d50*/  IADD3 R7, R5, R7, RZ ;  /* 0x0000000705077210 */ /* 0x000fc80007ffe0ff */
[----:B------:R-:W-:-:S05]  /*1d60*/  LEA.HI.X R7, R4, UR13, R7, 0x1, P1 ;  /* 0x0000000d04077c11 */ /* 0x000fca00088f0c07 */
[----:B------:R1:W-:Y:S02]  /*1d70*/  STG.E desc[UR8][R6.64], R3 ;  /* 0x0000000306007986 */ /* 0x0003e4000c101908 */
.L_x_2031:
[----:B------:R-:W-:Y:S05]  /*1d80*/  BSYNC B0 ;  /* 0x0000000000007941 */ /* 0x000fea0003800000 */
.L_x_2030:
[----:B------:R-:W2:Y:S01]  /*1d90*/  LDC R4, c[0x0][0x10] ;  /* 0x00000400ff047b82 */ /* 0x000ea20000000800 */
[----:B------:R-:W-:Y:S02]  /*1da0*/  IADD3 R18, R18, 0x1, RZ ;  /* 0x0000000112127810 */ /* 0x000fe40007ffe0ff */
[----:B--2---:R-:W-:-:S04]  /*1db0*/  IADD3 R23, R4, R23, RZ ;  /* 0x0000001704177210 */ /* 0x004fc80007ffe0ff */
[----:B------:R-:W-:-:S13]  /*1dc0*/  ISETP.GE.AND P1, PT, R23, UR4, PT ;  /* 0x0000000417007c0c */ /* 0x000fda000bf26270 */
[----:B------:R-:W-:Y:S05]  /*1dd0*/  @!P1 BRA `(.L_x_2032) ;  /* 0xffffffe4000c9947 */ /* 0x000fea000383ffff */
[----:B------:R-:W-:Y:S05]  /*1de0*/  EXIT ;  /* 0x000000000000794d */ /* 0x000fea0003800000 */
.L_x_2033:
        /* <DEDUP_REMOVED lines=9> */
.L_x_3260:


//--------------------- .text._Z35group_norm_nhwc_fwd_one_pass_kernelI11Bf16IOFp32WLi128ELi42ELi672EEv26Group_norm_nhwc_fwd_params --------------------------
	.section	.text._Z35group_norm_nhwc_fwd_one_pass_kernelI11Bf16IOFp32WLi128ELi42ELi672EEv26Group_norm_nhwc_fwd_params,"ax",@progbits
	.align	128
        .global         _Z35group_norm_nhwc_fwd_one_pass_kernelI11Bf16IOFp32WLi128ELi42ELi672EEv26Group_norm_nhwc_fwd_params
        .type           _Z35group_norm_nhwc_fwd_one_pass_kernelI11Bf16IOFp32WLi128ELi42ELi672EEv26Group_norm_nhwc_fwd_params,@function
        .size           _Z35group_norm_nhwc_fwd_one_pass_kernelI11Bf16IOFp32WLi128ELi42ELi672EEv26Group_norm_nhwc_fwd_params,(.L_x_3261 - _Z35group_norm_nhwc_fwd_one_pass_kernelI11Bf16IOFp32WLi128ELi42ELi672EEv26Group_norm_nhwc_fwd_params)
        .other          _Z35group_norm_nhwc_fwd_one_pass_kernelI11Bf16IOFp32WLi128ELi42ELi672EEv26Group_norm_nhwc_fwd_params,@"STO_CUDA_ENTRY STV_DEFAULT"
_Z35group_norm_nhwc_fwd_one_pass_kernelI11Bf16IOFp32WLi128ELi42ELi672EEv26Group_norm_nhwc_fwd_params:
.text._Z35group_norm_nhwc_fwd_one_pass_kernelI11Bf16IOFp32WLi128ELi42ELi672EEv26Group_norm_nhwc_fwd_params:
        /* <DEDUP_REMOVED lines=21> */
[----:B------:R-:W1:Y:S04]  /*0150*/  S2UR UR6, SR_CgaCtaId ;  /* 0x00000000000679c3 */ /* 0x000e680000008800 */
[----:B------:R-:W-:-:S05]  /*0160*/  IMAD R23, R5, -0x15, R0 ;  /* 0xffffffeb05177824 */ /* 0x000fca00078e0200 */
[----:B------:R-:W-:Y:S01]  /*0170*/  SHF.L.U32 R23, R23, 0x1, RZ ;  /* 0x0000000117177819 */ /* 0x000fe200000006ff */
[----:B0-----:R-:W-:-:S05]  /*0180*/  IMAD R21, R4, UR7, R5 ;  /* 0x0000000704157c24 */ /* 0x001fca000f8e0205 */
[C---:B------:R-:W-:Y:S02]  /*0190*/  ISETP.GE.U32.AND P0, PT, R21.reuse, UR8, PT ;  /* 0x0000000815007c0c */ /* 0x040fe4000bf06070 */
[----:B------:R-:W-:Y:S01]  /*01a0*/  SHF.R.S32.HI R3, RZ, 0x1f, R21 ;  /* 0x0000001fff037819 */ /* 0x000fe20000011415 */
[----:B-1----:R-:W-:Y:S01]  /*01b0*/  ULEA UR5, UR6, UR5, 0x18 ;  /* 0x0000000506057291 */ /* 0x002fe2000f8ec03f */
[----:B------:R-:W-:Y:S02]  /*01c0*/  IADD3 R20, R21, 0x20, RZ ;  /* 0x0000002015147810 */ /* 0x000fe40007ffe0ff */
[----:B------:R-:W-:Y:S01]  /*01d0*/  ISETP.GE.AND.EX P0, PT, R3, UR9, PT, P0 ;  /* 0x0000000903007c0c */ /* 0x000fe2000bf06300 */
[----:B------:R-:W-:Y:S02]  /*01e0*/  ULDC.64 UR8, c[0x0][0x208] ;  /* 0x0000820000087ab9 */ /* 0x000fe40000000a00 */
[----:B------:R-:W-:Y:S02]  /*01f0*/  LEA R17, R7, UR5, 0x3 ;  /* 0x0000000507117c11 */ /* 0x000fe4000f8e18ff */
[----:B------:R-:W-:-:S13]  /*0200*/  ISETP.LT.U32.AND P0, PT, R0, 0x2a0, !P0 ;  /* 0x000002a00000780c */ /* 0x000fda0004701070 */
.L_x_2055:
[----:B012---:R-:W0:Y:S01]  /*0210*/  LDC R7, c[0x0][0x288] ;  /* 0x0000a200ff077b82 */ /* 0x007e220000000800 */
[----:B------:R-:W-:Y:S01]  /*0220*/  ULDC.64 UR14, c[0x0][0x278] ;  /* 0x00009e00000e7ab9 */ /* 0x000fe20000000a00 */
[----:B------:R-:W-:-:S06]  /*0230*/  ULDC.64 UR12, c[0x0][0x280] ;  /* 0x0000a000000c7ab9 */ /* 0x000fcc0000000a00 */
[----:B------:R-:W1:Y:S01]  /*0240*/  @P0 LDC.64 R12, c[0x0][0x220] ;  /* 0x00008800ff0c0b82 */ /* 0x000e620000000a00 */
[----:B0-----:R-:W-:-:S04]  /*0250*/  IABS R9, R7 ;  /* 0x0000000700097213 */ /* 0x001fc80000000000 */
[----:B------:R-:W0:Y:S08]  /*0260*/  I2F.RP R2, R9 ;  /* 0x0000000900027306 */ /* 0x000e300000209400 */
[----:B0-----:R-:W0:Y:S02]  /*0270*/  MUFU.RCP R2, R2 ;  /* 0x0000000200027308 */ /* 0x001e240000001000 */
[----:B0-----:R-:W-:-:S06]  /*0280*/  IADD3 R4, R2, 0xffffffe, RZ ;  /* 0x0ffffffe02047810 */ /* 0x001fcc0007ffe0ff */
[----:B------:R0:W2:Y:S02]  /*0290*/  F2I.FTZ.U32.TRUNC.NTZ R5, R4 ;  /* 0x0000000400057305 */ /* 0x0000a4000021f000 */
[----:B0-----:R-:W-:Y:S02]  /*02a0*/  MOV R4, RZ ;  /* 0x000000ff00047202 */ /* 0x001fe40000000f00 */
[----:B--2---:R-:W-:-:S05]  /*02b0*/  IADD3 R6, RZ, -R5, RZ ;  /* 0x80000005ff067210 */ /* 0x004fca0007ffe0ff */
[----:B------:R-:W-:Y:S01]  /*02c0*/  IMAD R11, R6, R9, RZ ;  /* 0x00000009060b7224 */ /* 0x000fe200078e02ff */
[----:B------:R-:W-:-:S03]  /*02d0*/  IABS R6, R22 ;  /* 0x0000001600067213 */ /* 0x000fc60000000000 */
[----:B------:R-:W-:-:S06]  /*02e0*/  IMAD.HI.U32 R5, R5, R11, R4 ;  /* 0x0000000b05057227 */ /* 0x000fcc00078e0004 */
[----:B------:R-:W-:-:S05]  /*02f0*/  IMAD.HI.U32 R5, R5, R6, RZ ;  /* 0x0000000605057227 */ /* 0x000fca00078e00ff */
[----:B------:R-:W-:-:S05]  /*0300*/  IADD3 R2, -R5, RZ, RZ ;  /* 0x000000ff05027210 */ /* 0x000fca0007ffe1ff */
[----:B------:R-:W-:-:S05]  /*0310*/  IMAD R2, R9, R2, R6 ;  /* 0x0000000209027224 */ /* 0x000fca00078e0206 */
[----:B------:R-:W-:-:S13]  /*0320*/  ISETP.GT.U32.AND P2, PT, R9, R2, PT ;  /* 0x000000020900720c */ /* 0x000fda0003f44070 */
[-C--:B------:R-:W-:Y:S02]  /*0330*/  @!P2 IADD3 R2, R2, -R9.reuse, RZ ;  /* 0x800000090202a210 */ /* 0x080fe40007ffe0ff */
[----:B------:R-:W-:Y:S02]  /*0340*/  @!P2 IADD3 R5, R5, 0x1, RZ ;  /* 0x000000010505a810 */ /* 0x000fe40007ffe0ff */
[----:B------:R-:W-:Y:S02]  /*0350*/  ISETP.GE.U32.AND P1, PT, R2, R9, PT ;  /* 0x000000090200720c */ /* 0x000fe40003f26070 */
[----:B------:R-:W-:Y:S01]  /*0360*/  LOP3.LUT R2, R22, R7, RZ, 0x3c, !PT ;  /* 0x0000000716027212 */ /* 0x000fe200078e3cff */
[----:B------:R-:W0:Y:S01]  /*0370*/  @P0 LDC.64 R8, c[0x0][0x270] ;  /* 0x00009c00ff080b82 */ /* 0x000e220000000a00 */
[----:B------:R-:W-:Y:S02]  /*0380*/  ISETP.NE.AND P2, PT, R7, RZ, PT ;  /* 0x000000ff0700720c */ /* 0x000fe40003f45270 */
[----:B------:R-:W-:-:S07]  /*0390*/  ISETP.GE.AND P3, PT, R2, RZ, PT ;  /* 0x000000ff0200720c */ /* 0x000fce0003f66270 */
[----:B------:R-:W-:Y:S02]  /*03a0*/  @P1 IADD3 R5, R5, 0x1, RZ ;  /* 0x0000000105051810 */ /* 0x000fe40007ffe0ff */
[----:B------:R-:W-:Y:S02]  /*03b0*/  ISETP.GE.U32.AND P1, PT, R20, UR14, PT ;  /* 0x0000000e14007c0c */ /* 0x000fe4000bf26070 */
[----:B------:R-:W-:Y:S02]  /*03c0*/  MOV R11, R5 ;  /* 0x00000005000b7202 */ /* 0x000fe40000000f00 */
[----:B------:R-:W-:Y:S02]  /*03d0*/  SHF.R.S32.HI R5, RZ, 0x1f, R20 ;  /* 0x0000001fff057819 */ /* 0x000fe40000011414 */
[----:B------:R-:W-:Y:S02]  /*03e0*/  @!P3 IADD3 R11, -R11, RZ, RZ ;  /* 0x000000ff0b0bb210 */ /* 0x000fe40007ffe1ff */
[----:B------:R-:W-:-:S02]  /*03f0*/  @!P2 LOP3.LUT R11, RZ, R7, RZ, 0x33, !PT ;  /* 0x00000007ff0ba212 */ /* 0x000fc400078e33ff */
[----:B------:R-:W-:Y:S02]  /*0400*/  ISETP.GE.AND.EX P1, PT, R5, UR15, PT, P1 ;  /* 0x0000000f05007c0c */ /* 0x000fe4000bf26310 */
[----:B------:R-:W-:Y:S02]  /*0410*/  IADD3 R24, -R11, RZ, RZ ;  /* 0x000000ff0b187210 */ /* 0x000fe40007ffe1ff */
[----:B------:R-:W-:Y:S02]  /*0420*/  ISETP.GT.U32.OR P1, PT, R0, 0x29f, P1 ;  /* 0x0000029f0000780c */ /* 0x000fe40000f24470 */
[----:B------:R-:W-:Y:S01]  /*0430*/  SHF.R.S32.HI R2, RZ, 0x1f, R11 ;  /* 0x0000001fff027819 */ /* 0x000fe2000001140b */
[----:B------:R-:W-:Y:S01]  /*0440*/  IMAD R24, R7, R24, R22 ;  /* 0x0000001807187224 */ /* 0x000fe200078e0216 */
[----:B------:R-:W-:-:S03]  /*0450*/  SHF.R.S32.HI R7, RZ, 0x1f, R23 ;  /* 0x0000001fff077819 */ /* 0x000fc60000011417 */
[----:B------:R-:W-:Y:S02]  /*0460*/  IMAD R24, R24, 0x2a, RZ ;  /* 0x0000002a18187824 */ /* 0x000fe400078e02ff */
[----:B------:R-:W-:Y:S01]  /*0470*/  IMAD R4, R2, UR12, RZ ;  /* 0x0000000c02047c24 */ /* 0x000fe2000f8e02ff */
[----:B------:R-:W-:Y:S02]  /*0480*/  IADD3 R2, R21, 0x40, RZ ;  /* 0x0000004015027810 */ /* 0x000fe40007ffe0ff */
[----:B------:R-:W-:Y:S01]  /*0490*/  IADD3 R26, P2, R23, R24, RZ ;  /* 0x00000018171a7210 */ /* 0x000fe20007f5e0ff */
[----:B------:R-:W-:Y:S01]  /*04a0*/  IMAD R29, R11, UR13, R4 ;  /* 0x0000000d0b1d7c24 */ /* 0x000fe2000f8e0204 */
[----:B------:R-:W-:Y:S01]  /*04b0*/  SHF.R.S32.HI R15, RZ, 0x1f, R2 ;  /* 0x0000001fff0f7819 */ /* 0x000fe20000011402 */
[----:B0-----:R-:W-:Y:S01]  /*04c0*/  @P0 IMAD R4, R3, R8, RZ ;  /* 0x0000000803040224 */ /* 0x001fe200078e02ff */
[----:B------:R-:W-:Y:S02]  /*04d0*/  LEA.HI.X.SX32 R27, R24, R7, 0x1, P2 ;  /* 0x00000007181b7211 */ /* 0x000fe400010f0eff */
[----:B------:R-:W0:Y:S01]  /*04e0*/  @!P1 LDC.64 R6, c[0x0][0x270] ;  /* 0x00009c00ff069b82 */ /* 0x000e220000000a00 */
[----:B------:R-:W-:Y:S01]  /*04f0*/  ISETP.GE.U32.AND P2, PT, R2, UR14, PT ;  /* 0x0000000e02007c0c */ /* 0x000fe2000bf46070 */
[----:B------:R-:W-:-:S02]  /*0500*/  @P0 IMAD R19, R21, R9, R4 ;  /* 0x0000000915130224 */ /* 0x000fc400078e0204 */
[----:B------:R-:W-:Y:S01]  /*0510*/  IMAD.WIDE.U32 R26, R11, UR12, R26 ;  /* 0x0000000c0b1a7c25 */ /* 0x000fe2000f8e001a */
[----:B------:R-:W-:-:S03]  /*0520*/  ISETP.GE.AND.EX P2, PT, R15, UR15, PT, P2 ;  /* 0x0000000f0f007c0c */ /* 0x000fc6000bf46320 */
[----:B------:R-:W2:Y:S01]  /*0530*/  @!P1 LDC.64 R10, c[0x0][0x220] ;  /* 0x00008800ff0a9b82 */ /* 0x000ea20000000a00 */
[----:B------:R-:W-:Y:S02]  /*0540*/  IADD3 R29, R27, R29, RZ ;  /* 0x0000001d1b1d7210 */ /* 0x000fe40007ffe0ff */
[-C--:B------:R-:W-:Y:S02]  /*0550*/  @P0 MOV R28, R26.reuse ;  /* 0x0000001a001c0202 */ /* 0x080fe40000000f00 */
[----:B------:R-:W-:Y:S02]  /*0560*/  ISETP.GT.U32.OR P2, PT, R0, 0x29f, P2 ;  /* 0x0000029f0000780c */ /* 0x000fe40001744470 */
[----:B------:R-:W-:Y:S01]  /*0570*/  @!P1 MOV R18, R26 ;  /* 0x0000001a00129202 */ /* 0x000fe20000000f00 */
[----:B------:R-:W-:-:S05]  /*0580*/  @P0 IMAD.WIDE.U32 R8, R21, R8, R28 ;  /* 0x0000000815080225 */ /* 0x000fca00078e001c */
[----:B------:R-:W-:Y:S02]  /*0590*/  @P0 IADD3 R4, R9, R19, RZ ;  /* 0x0000001309040210 */ /* 0x000fe40007ffe0ff */
[C---:B-1----:R-:W-:Y:S01]  /*05a0*/  @P0 LEA R12, P3, R8.reuse, R12, 0x1 ;  /* 0x0000000c080c0211 */ /* 0x042fe200078608ff */
[-C--:B0-----:R-:W-:Y:S01]  /*05b0*/  @!P1 IMAD R9, R5, R6.reuse, RZ ;  /* 0x0000000605099224 */ /* 0x081fe200078e02ff */
[----:B------:R-:W-:Y:S02]  /*05c0*/  @!P1 MOV R19, R29 ;  /* 0x0000001d00139202 */ /* 0x000fe40000000f00 */
[----:B------:R-:W-:Y:S01]  /*05d0*/  @P0 LEA.HI.X R13, R8, R13, R4, 0x1, P3 ;  /* 0x0000000d080d0211 */ /* 0x000fe200018f0c04 */
[C---:B------:R-:W-:Y:S02]  /*05e0*/  @!P1 IMAD R25, R20.reuse, R7, R9 ;  /* 0x0000000714199224 */ /* 0x040fe400078e0209 */
[----:B------:R-:W0:Y:S01]  /*05f0*/  @!P2 LDC.64 R8, c[0x0][0x270] ;  /* 0x00009c00ff08ab82 */ /* 0x000e220000000a00 */
[----:B------:R-:W-:-:S05]  /*0600*/  @!P1 IMAD.WIDE.U32 R6, R20, R6, R18 ;  /* 0x0000000614069225 */ /* 0x000fca00078e0012 */
[----:B------:R-:W-:Y:S02]  /*0610*/  @!P1 IADD3 R4, R7, R25, RZ ;  /* 0x0000001907049210 */ /* 0x000fe40007ffe0ff */
[----:B--2---:R-:W-:-:S04]  /*0620*/  @!P1 LEA R18, P3, R6, R10, 0x1 ;  /* 0x0000000a06129211 */ /* 0x004fc800078608ff */
[----:B------:R-:W-:Y:S02]  /*0630*/  @!P1 LEA.HI.X R19, R6, R11, R4, 0x1, P3 ;  /* 0x0000000b06139211 */ /* 0x000fe400018f0c04 */
[----:B------:R-:W-:Y:S01]  /*0640*/  CS2R R6, SRZ ;  /* 0x0000000000067805 */ /* 0x000fe2000001ff00 */
[----:B------:R-:W1:Y:S01]  /*0650*/  @!P2 LDC.64 R10, c[0x0][0x220] ;  /* 0x00008800ff0aab82 */ /* 0x000e620000000a00 */
[----:B------:R-:W-:-:S04]  /*0660*/  MOV R4, RZ ;  /* 0x000000ff00047202 */ /* 0x000fc80000000f00 */
[----:B------:R2:W3:Y:S04]  /*0670*/  @P0 LDG.E R7, desc[UR8][R12.64] ;  /* 0x000000080c070981 */ /* 0x0004e8000c1e1900 */
[----:B------:R4:W5:Y:S01]  /*0680*/  @!P1 LDG.E R4, desc[UR8][R18.64] ;  /* 0x0000000812049981 */ /* 0x000962000c1e1900 */
[----:B0-----:R-:W-:Y:S01]  /*0690*/  @!P2 IMAD R15, R15, R8, RZ ;  /* 0x000000080f0fa224 */ /* 0x001fe200078e02ff */
[----:B--2---:R-:W-:Y:S02]  /*06a0*/  @!P2 MOV R12, R26 ;  /* 0x0000001a000ca202 */ /* 0x004fe40000000f00 */
[----:B------:R-:W-:Y:S01]  /*06b0*/  @!P2 MOV R13, R29 ;  /* 0x0000001d000da202 */ /* 0x000fe20000000f00 */
[C---:B------:R-:W-:Y:S02]  /*06c0*/  @!P2 IMAD R15, R2.reuse, R9, R15 ;  /* 0x00000009020fa224 */ /* 0x040fe400078e020f */
[----:B------:R-:W-:-:S05]  /*06d0*/  @!P2 IMAD.WIDE.U32 R8, R2, R8, R12 ;  /* 0x000000080208a225 */ /* 0x000fca00078e000c */
[----:B------:R-:W-:Y:S02]  /*06e0*/  @!P2 IADD3 R2, R9, R15, RZ ;  /* 0x0000000f0902a210 */ /* 0x000fe40007ffe0ff */
[----:B-1----:R-:W-:-:S04]  /*06f0*/  @!P2 LEA R10, P1, R8, R10, 0x1 ;  /* 0x0000000a080aa211 */ /* 0x002fc800078208ff */
[----:B------:R-:W-:-:S05]  /*0700*/  @!P2 LEA.HI.X R11, R8, R11, R2, 0x1, P1 ;  /* 0x0000000b080ba211 */ /* 0x000fca00008f0c02 */
[----:B------:R0:W2:Y:S01]  /*0710*/  @!P2 LDG.E R6, desc[UR8][R10.64] ;  /* 0x000000080a06a981 */ /* 0x0000a2000c1e1900 */
[----:B------:R-:W-:-:S04]  /*0720*/  IADD3 R25, R21, 0x60, RZ ;  /* 0x0000006015197810 */ /* 0x000fc80007ffe0ff */
[----:B------:R-:W-:Y:S02]  /*0730*/  ISETP.GE.U32.AND P1, PT, R25, UR14, PT ;  /* 0x0000000e19007c0c */ /* 0x000fe4000bf26070 */
[----:B------:R-:W-:-:S04]  /*0740*/  SHF.R.S32.HI R15, RZ, 0x1f, R25 ;  /* 0x0000001fff0f7819 */ /* 0x000fc80000011419 */
[----:B------:R-:W-:-:S04]  /*0750*/  ISETP.GE.AND.EX P1, PT, R15, UR15, PT, P1 ;  /* 0x0000000f0f007c0c */ /* 0x000fc8000bf26310 */
[----:B------:R-:W-:-:S13]  /*0760*/  ISETP.GT.U32.OR P1, PT, R0, 0x29f, P1 ;  /* 0x0000029f0000780c */ /* 0x000fda0000f24470 */
[----:B------:R-:W4:Y:S02]  /*0770*/  @!P1 LDC.64 R8, c[0x0][0x270] ;  /* 0x00009c00ff089b82 */ /* 0x000f240000000a00 */
[----:B----4-:R-:W-:Y:S01]  /*0780*/  @!P1 IMAD R18, R15, R8, RZ ;  /* 0x000000080f129224 */ /* 0x010fe200078e02ff */
[----:B------:R-:W-:Y:S02]  /*0790*/  @!P1 MOV R15, R29 ;  /* 0x0000001d000f9202 */ /* 0x000fe40000000f00 */
[----:B---3--:R-:W-:-:S04]  /*07a0*/  PRMT R2, R7, 0x7632, R2 ;  /* 0x0000763207027816 */ /* 0x008fc80000000002 */
[----:B------:R-:W-:Y:S02]  /*07b0*/  SHF.L.U32 R13, R2, 0x10, RZ ;  /* 0x00000010020d7819 */ /* 0x000fe400000006ff */
[C---:B-----5:R-:W-:Y:S02]  /*07c0*/  PRMT R14, R4.reuse, 0x7632, R14 ;  /* 0x00007632040e7816 */ /* 0x060fe4000000000e */
[----:B------:R-:W-:Y:S01]  /*07d0*/  SHF.L.U32 R12, R7, 0x10, RZ ;  /* 0x00000010070c7819 */ /* 0x000fe200000006ff */
[----:B0-----:R-:W-:Y:S01]  /*07e0*/  FMUL.FTZ R11, R13, R13 ;  /* 0x0000000d0d0b7220 */ /* 0x001fe20000410000 */
[----:B------:R-:W-:Y:S02]  /*07f0*/  SHF.L.U32 R2, R4, 0x10, RZ ;  /* 0x0000001004027819 */ /* 0x000fe400000006ff */
[----:B------:R-:W-:Y:S01]  /*0800*/  SHF.L.U32 R19, R14, 0x10, RZ ;  /* 0x000000100e137819 */ /* 0x000fe200000006ff */
[C---:B------:R-:W-:Y:S01]  /*0810*/  FADD.FTZ R13, R12.reuse, R13 ;  /* 0x0000000d0c0d7221 */ /* 0x040fe20000010000 */
[----:B------:R-:W-:-:S03]  /*0820*/  FFMA.FTZ R10, R12, R12, R11 ;  /* 0x0000000c0c0a7223 */ /* 0x000fc6000001000b */
[----:B------:R-:W-:Y:S01]  /*0830*/  FADD.FTZ R12, R2, R19 ;  /* 0x00000013020c7221 */ /* 0x000fe20000010000 */
[----:B------:R-:W-:-:S04]  /*0840*/  FMUL.FTZ R19, R19, R19 ;  /* 0x0000001313137220 */ /* 0x000fc80000410000 */
[----:B------:R-:W-:Y:S01]  /*0850*/  FFMA.FTZ R19, R2, R2, R19 ;  /* 0x0000000202137223 */ /* 0x000fe20000010013 */
[----:B------:R-:W-:Y:S01]  /*0860*/  FADD.FTZ R13, RZ, R13 ;  /* 0x0000000dff0d7221 */ /* 0x000fe20000010000 */
[----:B------:R-:W-:Y:S01]  /*0870*/  FADD.FTZ R10, RZ, R10 ;  /* 0x0000000aff0a7221 */ /* 0x000fe20000010000 */
[----:B--2---:R-:W-:-:S04]  /*0880*/  PRMT R2, R6, 0x7632, R2 ;  /* 0x0000763206027816 */ /* 0x004fc80000000002 */
[----:B------:R-:W-:Y:S02]  /*0890*/  SHF.L.U32 R2, R2, 0x10, RZ ;  /* 0x0000001002027819 */ /* 0x000fe400000006ff */
[----:B------:R-:W-:Y:S01]  /*08a0*/  SHF.L.U32 R11, R6, 0x10, RZ ;  /* 0x00000010060b7819 */ /* 0x000fe200000006ff */
[----:B------:R-:W-:Y:S02]  /*08b0*/  FADD.FTZ R13, R13, R12 ;  /* 0x0000000c0d0d7221 */ /* 0x000fe40000010000 */
[----:B------:R-:W-:Y:S01]  /*08c0*/  FMUL.FTZ R14, R2, R2 ;  /* 0x00000002020e7220 */ /* 0x000fe20000410000 */
[----:B------:R-:W-:Y:S01]  /*08d0*/  FADD.FTZ R12, R10, R19 ;  /* 0x000000130a0c7221 */ /* 0x000fe20000010000 */
[C---:B------:R-:W-:Y:S02]  /*08e0*/  FADD.FTZ R10, R11.reuse, R2 ;  /* 0x000000020b0a7221 */ /* 0x040fe40000010000 */
[----:B------:R-:W-:Y:S01]  /*08f0*/  FFMA.FTZ R11, R11, R11, R14 ;  /* 0x0000000b0b0b7223 */ /* 0x000fe2000001000e */
[----:B------:R-:W-:Y:S01]  /*0900*/  @!P1 MOV R14, R26 ;  /* 0x0000001a000e9202 */ /* 0x000fe20000000f00 */
[----:B------:R-:W-:-:S04]  /*0910*/  @!P1 IMAD R19, R25, R9, R18 ;  /* 0x0000000919139224 */ /* 0x000fc800078e0212 */
[----:B------:R-:W-:Y:S02]  /*0920*/  @!P1 IMAD.WIDE.U32 R14, R25, R8, R14 ;  /* 0x00000008190e9225 */ /* 0x000fe400078e000e */
[----:B------:R-:W0:Y:S03]  /*0930*/  @!P1 LDC.64 R8, c[0x0][0x220] ;  /* 0x00008800ff089b82 */ /* 0x000e260000000a00 */
[----:B------:R-:W-:Y:S02]  /*0940*/  @!P1 IADD3 R19, R15, R19, RZ ;  /* 0x000000130f139210 */ /* 0x000fe40007ffe0ff */
[----:B------:R-:W-:Y:S02]  /*0950*/  MOV R2, RZ ;  /* 0x000000ff00027202 */ /* 0x000fe40000000f00 */
[----:B0-----:R-:W-:-:S04]  /*0960*/  @!P1 LEA R8, P2, R14, R8, 0x1 ;  /* 0x000000080e089211 */ /* 0x001fc800078408ff */
[----:B------:R-:W-:-:S05]  /*0970*/  @!P1 LEA.HI.X R9, R14, R9, R19, 0x1, P2 ;  /* 0x000000090e099211 */ /* 0x000fca00010f0c13 */
[----:B------:R-:W2:Y:S01]  /*0980*/  @!P1 LDG.E R2, desc[UR8][R8.64] ;  /* 0x0000000808029981 */ /* 0x000ea2000c1e1900 */
[----:B------:R-:W0:Y:S01]  /*0990*/  S2R R14, SR_LANEID ;  /* 0x00000000000e7919 */ /* 0x000e220000000000 */
[----:B------:R-:W-:Y:S01]  /*09a0*/  FADD.FTZ R10, R13, R10 ;  /* 0x0000000a0d0a7221 */ /* 0x000fe20000010000 */
[----:B------:R-:W-:Y:S01]  /*09b0*/  FADD.FTZ R11, R12, R11 ;  /* 0x0000000b0c0b7221 */ /* 0x000fe20000010000 */
[C---:B0-----:R-:W-:Y:S02]  /*09c0*/  ISETP.GT.AND P1, PT, R14.reuse, 0x1e, PT ;  /* 0x0000001e0e00780c */ /* 0x041fe40003f24270 */
[----:B------:R-:W-:Y:S02]  /*09d0*/  ISETP.NE.AND P3, PT, R14, RZ, PT ;  /* 0x000000ff0e00720c */ /* 0x000fe40003f65270 */
[----:B------:R-:W-:Y:S01]  /*09e0*/  ISETP.NE.AND P2, PT, R0, RZ, PT ;  /* 0x000000ff0000720c */ /* 0x000fe20003f45270 */
[----:B------:R-:W-:Y:S01]  /*09f0*/  BSSY B0, `(.L_x_2034) ;  /* 0x0000059000007945 */ /* 0x000fe20003800000 */
[----:B--2---:R-:W-:-:S04]  /*0a00*/  PRMT R15, R2, 0x7632, R15 ;  /* 0x00007632020f7816 */ /* 0x004fc8000000000f */
[----:B------:R-:W-:Y:S02]  /*0a10*/  SHF.L.U32 R18, R15, 0x10, RZ ;  /* 0x000000100f127819 */ /* 0x000fe400000006ff */
[----:B------:R-:W-:-:S03]  /*0a20*/  SHF.L.U32 R15, R2, 0x10, RZ ;  /* 0x00000010020f7819 */ /* 0x000fc600000006ff */
[----:B------:R-:W-:Y:S02]  /*0a30*/  FMUL.FTZ R19, R18, R18 ;  /* 0x0000001212137220 */ /* 0x000fe40000410000 */
[C---:B------:R-:W-:Y:S02]  /*0a40*/  FADD.FTZ R13, R15.reuse, R18 ;  /* 0x000000120f0d7221 */ /* 0x040fe40000010000 */
[----:B------:R-:W-:Y:S02]  /*0a50*/  FFMA.FTZ R12, R15, R15, R19 ;  /* 0x0000000f0f0c7223 */ /* 0x000fe40000010013 */
[----:B------:R-:W-:Y:S02]  /*0a60*/  FADD.FTZ R18, R10, R13 ;  /* 0x0000000d0a127221 */ /* 0x000fe40000010000 */
[----:B------:R-:W-:-:S03]  /*0a70*/  FADD.FTZ R19, R11, R12 ;  /* 0x0000000c0b137221 */ /* 0x000fc60000010000 */
[----:B------:R-:W0:Y:S04]  /*0a80*/  SHFL.DOWN PT, R9, R18, 0x1, 0x1f ;  /* 0x08201f0012097f89 */ /* 0x000e2800000e0000 */
[----:B------:R-:W1:Y:S01]  /*0a90*/  SHFL.DOWN PT, R8, R19, 0x1, 0x1f ;  /* 0x08201f0013087f89 */ /* 0x000e6200000e0000 */
[----:B0-----:R-:W-:Y:S01]  /*0aa0*/  @!P1 FADD.FTZ R18, R18, R9 ;  /* 0x0000000912129221 */ /* 0x001fe20000010000 */
[----:B-1----:R-:W-:-:S04]  /*0ab0*/  @!P1 FADD.FTZ R19, R19, R8 ;  /* 0x0000000813139221 */ /* 0x002fc80000010000 */
[----:B------:R-:W0:Y:S04]  /*0ac0*/  SHFL.DOWN PT, R9, R18, 0x2, 0x1f ;  /* 0x08401f0012097f89 */ /* 0x000e2800000e0000 */
[----:B------:R-:W1:Y:S01]  /*0ad0*/  SHFL.DOWN PT, R8, R19, 0x2, 0x1f ;  /* 0x08401f0013087f89 */ /* 0x000e6200000e0000 */
[----:B------:R-:W-:-:S13]  /*0ae0*/  ISETP.GT.AND P1, PT, R14, 0x1d, PT ;  /* 0x0000001d0e00780c */ /* 0x000fda0003f24270 */
        /* <DEDUP_REMOVED lines=16> */
[----:B-1----:R-:W-:-:S05]  /*0bf0*/  @!P1 FADD.FTZ R19, R19, R8 ;  /* 0x0000000813139221 */ /* 0x002fca0000010000 */
[----:B------:R0:W-:Y:S01]  /*0c00*/  @!P3 STS.64 [R17+0x18], R18 ;  /* 0x000018121100b388 */ /* 0x0001e20000000a00 */
[----:B------:R-:W-:Y:S06]  /*0c10*/  BAR.SYNC.DEFER_BLOCKING 0x0 ;  /* 0x0000000000007b1d */ /* 0x000fec0000010000 */
[----:B------:R-:W-:Y:S05]  /*0c20*/  @P2 BRA `(.L_x_2035) ;  /* 0x0000000000d42947 */ /* 0x000fea0003800000 */
[----:B------:R-:W1:Y:S01]  /*0c30*/  S2UR UR6, SR_CgaCtaId ;  /* 0x00000000000679c3 */ /* 0x000e620000008800 */
[----:B------:R-:W-:Y:S02]  /*0c40*/  UMOV UR5, 0x400 ;  /* 0x0000040000057882 */ /* 0x000fe40000000000 */
[----:B-1----:R-:W-:-:S09]  /*0c50*/  ULEA UR5, UR6, UR5, 0x18 ;  /* 0x0000000506057291 */ /* 0x002fd2000f8ec03f */
        /* <DEDUP_REMOVED lines=50> */
.L_x_2035:
[----:B------:R-:W-:Y:S05]  /*0f80*/  BSYNC B0 ;  /* 0x0000000000007941 */ /* 0x000fea0003800000 */
.L_x_2034:
        /* <DEDUP_REMOVED lines=9> */
[----:B------:R-:W3:Y:S01]  /*1020*/  LDC.64 R12, c[0x0][0x248] ;  /* 0x00009200ff0c7b82 */ /* 0x000ee20000000a00 */
[----:B-1----:R-:W-:-:S04]  /*1030*/  IMAD R8, R8, R15, RZ ;  /* 0x0000000f08087224 */ /* 0x002fc800078e02ff */
[----:B------:R-:W-:-:S05]  /*1040*/  IMAD R9, R8, R10, RZ ;  /* 0x0000000a08097224 */ /* 0x000fca00078e02ff */
[----:B------:R-:W-:Y:S01]  /*1050*/  SHF.L.U32 R9, R9, 0x1, RZ ;  /* 0x0000000109097819 */ /* 0x000fe200000006ff */
[----:B--2---:R-:W-:Y:S01]  /*1060*/  IMAD R15, R15, UR7, R11 ;  /* 0x000000070f0f7c24 */ /* 0x004fe2000f8e020b */
[----:B------:R-:W-:-:S03]  /*1070*/  IADD3 R11, R8, R11, RZ ;  /* 0x0000000b080b7210 */ /* 0x000fc60007ffe0ff */
[----:B---3--:R-:W-:Y:S02]  /*1080*/  IMAD.WIDE R12, R9, 0x4, R12 ;  /* 0x00000004090c7825 */ /* 0x008fe400078e020c */
[----:B------:R-:W1:Y:S02]  /*1090*/  LDC.64 R8, c[0x0][0x240] ;  /* 0x00009000ff087b82 */ /* 0x000e640000000a00 */
[----:B------:R-:W-:-:S05]  /*10a0*/  IMAD.WIDE.U32 R12, R15, 0x8, R12 ;  /* 0x000000080f0c7825 */ /* 0x000fca00078e000c */
[----:B------:R2:W-:Y:S01]  /*10b0*/  STG.E.64 desc[UR8][R12.64], R18 ;  /* 0x000000120c007986 */ /* 0x0005e2000c101b08 */
[----:B-1----:R-:W-:Y:S01]  /*10c0*/  IMAD.WIDE.U32 R8, R11, 0x4, R8 ;  /* 0x000000040b087825 */ /* 0x002fe200078e0008 */
[----:B------:R-:W-:Y:S02]  /*10d0*/  SEL R11, R14, 0x1, P1 ;  /* 0x000000010e0b7807 */ /* 0x000fe40000800000 */
[----:B------:R-:W-:Y:S01]  /*10e0*/  SEL R14, R10, RZ, !P1 ;  /* 0x000000ff0a0e7207 */ /* 0x000fe20004800000 */
[----:B------:R-:W-:Y:S06]  /*10f0*/  MEMBAR.ALL.GPU ;  /* 0x0000000000007992 */ /* 0x000fec000000a000 */
[----:B------:R-:W-:-:S00]  /*1100*/  ERRBAR ;  /* 0x00000000000079ab */ /* 0x000fc00000000000 */
[----:B------:R-:W-:Y:S06]  /*1110*/  CGAERRBAR ;  /* 0x00000000000075ab */ /* 0x000fec0000000000 */
[----:B------:R2:W-:Y:S01]  /*1120*/  REDG.E.ADD.S32.STRONG.GPU desc[UR8][R8.64], R11 ;  /* 0x0000000b0800798e */ /* 0x0005e2000c10e388 */
[----:B------:R-:W-:-:S13]  /*1130*/  ISETP.NE.AND P1, PT, R14, -0x1, PT ;  /* 0xffffffff0e00780c */ /* 0x000fda0003f25270 */
[----:B--2---:R-:W-:Y:S05]  /*1140*/  @!P1 BRA `(.L_x_2037) ;  /* 0x0000000000149947 */ /* 0x004fea0003800000 */
.L_x_2038:
[----:B------:R-:W2:Y:S04]  /*1150*/  LDG.E.STRONG.GPU R11, desc[UR8][R8.64] ;  /* 0x00000008080b7981 */ /* 0x000ea8000c1ef900 */
[----:B--2---:R-:W-:Y:S01]  /*1160*/  CCTL.IVALL ;  /* 0x00000000ff00798f */ /* 0x004fe20002000000 */
[----:B------:R-:W-:Y:S05]  /*1170*/  YIELD ;  /* 0x0000000000007946 */ /* 0x000fea0003800000 */
[----:B------:R-:W-:-:S13]  /*1180*/  ISETP.NE.AND P1, PT, R11, R14, PT ;  /* 0x0000000e0b00720c */ /* 0x000fda0003f25270 */
[----:B------:R-:W-:Y:S05]  /*1190*/  @P1 BRA `(.L_x_2038) ;  /* 0xfffffffc00ec1947 */ /* 0x000fea000383ffff */
.L_x_2037:
        /* <DEDUP_REMOVED lines=11> */
.L_x_2040:
[----:B------:R-:W-:-:S13]  /*1250*/  ISETP.EQ.OR P1, PT, R11, UR7, P2 ;  /* 0x000000070b007c0c */ /* 0x000fda0009722670 */
[----:B------:R-:W1:Y:S01]  /*1260*/  @!P1 S2R R15, SR_CTAID.Y ;  /* 0x00000000000f9919 */ /* 0x000e620000002600 */
[----:B------:R-:W2:Y:S01]  /*1270*/  @!P1 LDC R8, c[0x0][0x10] ;  /* 0x00000400ff089b82 */ /* 0x000ea20000000800 */
[----:B------:R-:W-:-:S05]  /*1280*/  @!P1 LOP3.LUT R13, R16, 0x1, RZ, 0xc0, !PT ;  /* 0x00000001100d9812 */ /* 0x000fca00078ec0ff */
[----:B--2---:R-:W-:-:S04]  /*1290*/  @!P1 IMAD R13, R13, R8, RZ ;  /* 0x000000080d0d9224 */ /* 0x004fc800078e02ff */
[----:B------:R-:W-:Y:S02]  /*12a0*/  @!P1 IMAD R13, R13, R10, RZ ;  /* 0x0000000a0d0d9224 */ /* 0x000fe400078e02ff */
[----:B-1----:R-:W-:Y:S02]  /*12b0*/  @!P1 IMAD R15, R8, R11, R15 ;  /* 0x0000000b080f9224 */ /* 0x002fe400078e020f */
[----:B------:R-:W1:Y:S01]  /*12c0*/  @!P1 LDC.64 R8, c[0x0][0x248] ;  /* 0x00009200ff089b82 */ /* 0x000e620000000a00 */
[----:B------:R-:W-:-:S05]  /*12d0*/  @!P1 SHF.L.U32 R13, R13, 0x1, RZ ;  /* 0x000000010d0d9819 */ /* 0x000fca00000006ff */
[----:B-1----:R-:W-:-:S04]  /*12e0*/  @!P1 IMAD.WIDE R8, R13, 0x4, R8 ;  /* 0x000000040d089825 */ /* 0x002fc800078e0208 */
[----:B------:R-:W-:-:S05]  /*12f0*/  @!P1 IMAD.WIDE.U32 R14, R15, 0x8, R8 ;  /* 0x000000080f0e9825 */ /* 0x000fca00078e0008 */
[----:B------:R1:W0:Y:S01]  /*1300*/  @!P1 LDG.E.64 R8, desc[UR8][R14.64] ;  /* 0x000000080e089981 */ /* 0x000222000c1e1b00 */
[----:B------:R-:W-:-:S04]  /*1310*/  IADD3 R13, R11, 0x1, RZ ;  /* 0x000000010b0d7810 */ /* 0x000fc80007ffe0ff */
[----:B------:R-:W-:-:S13]  /*1320*/  ISETP.EQ.OR P3, PT, R13, UR7, P2 ;  /* 0x000000070d007c0c */ /* 0x000fda0009762670 */
[----:B-1----:R-:W1:Y:S01]  /*1330*/  @!P3 S2R R14, SR_CTAID.Y ;  /* 0x00000000000eb919 */ /* 0x002e620000002600 */
[----:B------:R-:W1:Y:S02]  /*1340*/  @!P3 LDC R25, c[0x0][0x10] ;  /* 0x00000400ff19bb82 */ /* 0x000e640000000800 */
[----:B-1----:R-:W-:Y:S02]  /*1350*/  @!P3 IMAD R13, R13, R25, R14 ;  /* 0x000000190d0db224 */ /* 0x002fe400078e020e */
[----:B0-----:R-:W-:Y:S01]  /*1360*/  @!P1 FADD.FTZ R18, R18, R8 ;  /* 0x0000000812129221 */ /* 0x001fe20000010000 */
[----:B------:R-:W-:Y:S01]  /*1370*/  @!P3 LOP3.LUT R8, R16, 0x1, RZ, 0xc0, !PT ;  /* 0x000000011008b812 */ /* 0x000fe200078ec0ff */
[----:B------:R-:W-:-:S04]  /*1380*/  @!P1 FADD.FTZ R19, R19, R9 ;  /* 0x0000000913139221 */ /* 0x000fc80000010000 */
[----:B------:R-:W-:Y:S02]  /*1390*/  @!P3 IMAD R25, R8, R25, RZ ;  /* 0x000000190819b224 */ /* 0x000fe400078e02ff */
[----:B------:R-:W0:Y:S02]  /*13a0*/  @!P3 LDC.64 R8, c[0x0][0x248] ;  /* 0x00009200ff08bb82 */ /* 0x000e240000000a00 */
[----:B------:R-:W-:-:S05]  /*13b0*/  @!P3 IMAD R25, R25, R10, RZ ;  /* 0x0000000a1919b224 */ /* 0x000fca00078e02ff */
[----:B------:R-:W-:-:S05]  /*13c0*/  @!P3 SHF.L.U32 R25, R25, 0x1, RZ ;  /* 0x000000011919b819 */ /* 0x000fca00000006ff */
[----:B0-----:R-:W-:-:S04]  /*13d0*/  @!P3 IMAD.WIDE R8, R25, 0x4, R8 ;  /* 0x000000041908b825 */ /* 0x001fc800078e0208 */
[----:B------:R-:W-:-:S05]  /*13e0*/  @!P3 IMAD.WIDE.U32 R14, R13, 0x8, R8 ;  /* 0x000000080d0eb825 */ /* 0x000fca00078e0008 */
[----:B------:R0:W2:Y:S01]  /*13f0*/  @!P3 LDG.E.64 R8, desc[UR8][R14.64] ;  /* 0x000000080e08b981 */ /* 0x0000a2000c1e1b00 */
[----:B------:R-:W-:-:S04]  /*1400*/  IADD3 R13, R11, 0x2, RZ ;  /* 0x000000020b0d7810 */ /* 0x000fc80007ffe0ff */
[----:B------:R-:W-:-:S13]  /*1410*/  ISETP.EQ.OR P1, PT, R13, UR7, P2 ;  /* 0x000000070d007c0c */ /* 0x000fda0009722670 */
[----:B0-----:R-:W0:Y:S01]  /*1420*/  @!P1 S2R R14, SR_CTAID.Y ;  /* 0x00000000000e9919 */ /* 0x001e220000002600 */
[----:B------:R-:W0:Y:S02]  /*1430*/  @!P1 LDC R25, c[0x0][0x10] ;  /* 0x00000400ff199b82 */ /* 0x000e240000000800 */
[----:B0-----:R-:W-:Y:S02]  /*1440*/  @!P1 IMAD R13, R13, R25, R14 ;  /* 0x000000190d0d9224 */ /* 0x001fe400078e020e */
[----:B--2---:R-:W-:Y:S01]  /*1450*/  @!P3 FADD.FTZ R18, R18, R8 ;  /* 0x000000081212b221 */ /* 0x004fe20000010000 */
        /* <DEDUP_REMOVED lines=30> */
.L_x_2039:
[----:B------:R-:W-:-:S13]  /*1640*/  LOP3.LUT P1, R12, R10, 0x3, RZ, 0xc0, !PT ;  /* 0x000000030a0c7812 */ /* 0x000fda000782c0ff */
        /* <DEDUP_REMOVED lines=18> */
.L_x_2042:
[----:B------:R-:W-:Y:S05]  /*1770*/  BSYNC B0 ;  /* 0x0000000000007941 */ /* 0x000fea0003800000 */
.L_x_2041:
[----:B------:R-:W-:Y:S05]  /*1780*/  @!P3 BRA `(.L_x_2036) ;  /* 0x00000000007cb947 */ /* 0x000fea0003800000 */
[C---:B------:R-:W-:Y:S02]  /*1790*/  IADD3 R14, R11.reuse, 0x1, RZ ;  /* 0x000000010b0e7810 */ /* 0x040fe40007ffe0ff */
[----:B------:R-:W-:Y:S02]  /*17a0*/  IADD3 R8, R11, 0x2, RZ ;  /* 0x000000020b087810 */ /* 0x000fe40007ffe0ff */
[----:B------:R-:W-:Y:S02]  /*17b0*/  ISETP.EQ.OR P3, PT, R14, UR7, P2 ;  /* 0x000000070e007c0c */ /* 0x000fe40009762670 */
[----:B------:R-:W-:-:S04]  /*17c0*/  ISETP.EQ.OR P1, PT, R8, UR7, P2 ;  /* 0x0000000708007c0c */ /* 0x000fc80009722670 */
[----:B------:R-:W-:-:S07]  /*17d0*/  ISETP.EQ.OR P1, PT, R12, 0x2, P1 ;  /* 0x000000020c00780c */ /* 0x000fce0000f22670 */
[----:B------:R-:W1:Y:S01]  /*17e0*/  @!P3 S2R R13, SR_CTAID.Y ;  /* 0x00000000000db919 */ /* 0x000e620000002600 */
[----:B------:R-:W1:Y:S05]  /*17f0*/  @!P3 LDC R11, c[0x0][0x10] ;  /* 0x00000400ff0bbb82 */ /* 0x000e6a0000000800 */
[----:B------:R-:W2:Y:S03]  /*1800*/  @!P1 S2R R12, SR_CTAID.Y ;  /* 0x00000000000c9919 */ /* 0x000ea60000002600 */
[----:B------:R-:W2:Y:S01]  /*1810*/  @!P1 LDC R9, c[0x0][0x10] ;  /* 0x00000400ff099b82 */ /* 0x000ea20000000800 */
[----:B-1----:R-:W-:Y:S01]  /*1820*/  @!P3 IMAD R13, R14, R11, R13 ;  /* 0x0000000b0e0db224 */ /* 0x002fe200078e020d */
[----:B------:R-:W-:-:S05]  /*1830*/  @!P3 LOP3.LUT R14, R16, 0x1, RZ, 0xc0, !PT ;  /* 0x00000001100eb812 */ /* 0x000fca00078ec0ff */
[----:B------:R-:W-:Y:S01]  /*1840*/  @!P3 IMAD R11, R14, R11, RZ ;  /* 0x0000000b0e0bb224 */ /* 0x000fe200078e02ff */
[----:B------:R-:W-:Y:S01]  /*1850*/  @!P1 LOP3.LUT R14, R16, 0x1, RZ, 0xc0, !PT ;  /* 0x00000001100e9812 */ /* 0x000fe200078ec0ff */
[-C--:B--2---:R-:W-:Y:S02]  /*1860*/  @!P1 IMAD R12, R8, R9.reuse, R12 ;  /* 0x00000009080c9224 */ /* 0x084fe400078e020c */
[-C--:B------:R-:W-:Y:S02]  /*1870*/  @!P3 IMAD R11, R11, R10.reuse, RZ ;  /* 0x0000000a0b0bb224 */ /* 0x080fe400078e02ff */
[----:B------:R-:W-:Y:S02]  /*1880*/  @!P1 IMAD R15, R14, R9, RZ ;  /* 0x000000090e0f9224 */ /* 0x000fe400078e02ff */
[----:B------:R-:W1:Y:S01]  /*1890*/  @!P3 LDC.64 R8, c[0x0][0x248] ;  /* 0x00009200ff08bb82 */ /* 0x000e620000000a00 */
[----:B------:R-:W-:Y:S01]  /*18a0*/  @!P3 SHF.L.U32 R11, R11, 0x1, RZ ;  /* 0x000000010b0bb819 */ /* 0x000fe200000006ff */
[----:B------:R-:W-:-:S05]  /*18b0*/  @!P1 IMAD R14, R15, R10, RZ ;  /* 0x0000000a0f0e9224 */ /* 0x000fca00078e02ff */
[----:B------:R-:W-:Y:S01]  /*18c0*/  @!P1 SHF.L.U32 R15, R14, 0x1, RZ ;  /* 0x000000010e0f9819 */ /* 0x000fe200000006ff */
[----:B-1----:R-:W-:Y:S02]  /*18d0*/  @!P3 IMAD.WIDE R10, R11, 0x4, R8 ;  /* 0x000000040b0ab825 */ /* 0x002fe400078e0208 */
[----:B------:R-:W1:Y:S02]  /*18e0*/  @!P1 LDC.64 R8, c[0x0][0x248] ;  /* 0x00009200ff089b82 */ /* 0x000e640000000a00 */
        /* <DEDUP_REMOVED lines=9> */
.L_x_2036:
[----:B------:R-:W-:Y:S01]  /*1980*/  ULDC.64 UR12, c[0x0][0x218] ;  /* 0x00008600000c7ab9 */ /* 0x000fe20000000a00 */
[----:B------:R-:W-:Y:S01]  /*1990*/  LOP3.LUT P1, RZ, R0, UR7, RZ, 0xfc, !PT ;  /* 0x0000000700ff7c12 */ /* 0x000fe2000f82fcff */
[----:B------:R-:W1:Y:S01]  /*19a0*/  S2UR UR6, SR_CgaCtaId ;  /* 0x00000000000679c3 */ /* 0x000e620000008800 */
[----:B------:R-:W-:Y:S01]  /*19b0*/  ISETP.EQ.U32.AND P3, PT, RZ, UR12, PT ;  /* 0x0000000cff007c0c */ /* 0x000fe2000bf62070 */
[----:B------:R-:W-:Y:S01]  /*19c0*/  UMOV UR5, 0x400 ;  /* 0x0000040000057882 */ /* 0x000fe20000000000 */
[----:B------:R-:W-:Y:S02]  /*19d0*/  IADD3 R25, R23, R24, RZ ;  /* 0x0000001817197210 */ /* 0x000fe40007ffe0ff */
[----:B------:R-:W-:-:S03]  /*19e0*/  ISETP.EQ.OR.EX P1, PT, RZ, UR13, P1, P3 ;  /* 0x0000000dff007c0c */ /* 0x000fc60008f22730 */
[----:B------:R-:W2:Y:S08]  /*19f0*/  LDC.64 R10, c[0x0][0x228] ;  /* 0x00008a00ff0a7b82 */ /* 0x000eb00000000a00 */
[----:B------:R-:W3:Y:S08]  /*1a00*/  LDC.64 R8, c[0x0][0x230] ;  /* 0x00008c00ff087b82 */ /* 0x000ef00000000a00 */
[----:B------:R-:W4:Y:S01]  /*1a10*/  @!P1 LDC.64 R12, c[0x0][0x218] ;  /* 0x00008600ff0c9b82 */ /* 0x000f220000000a00 */
[----:B-1----:R-:W-:-:S03]  /*1a20*/  ULEA UR5, UR6, UR5, 0x18 ;  /* 0x0000000506057291 */ /* 0x002fc6000f8ec03f */
[----:B------:R-:W-:Y:S02]  /*1a30*/  ULDC UR6, c[0x0][0x2a4] ;  /* 0x0000a90000067ab9 */ /* 0x000fe40000000800 */
[----:B------:R-:W-:Y:S01]  /*1a40*/  @!P1 FMUL.FTZ R15, R19, UR6 ;  /* 0x00000006130f9c20 */ /* 0x000fe20008410000 */
[----:B------:R-:W-:Y:S01]  /*1a50*/  @!P1 FMUL.FTZ R14, R18, UR6 ;  /* 0x00000006120e9c20 */ /* 0x000fe20008410000 */
[C---:B--2---:R-:W-:Y:S02]  /*1a60*/  IMAD.WIDE R10, R25.reuse, 0x4, R10 ;  /* 0x00000004190a7825 */ /* 0x044fe400078e020a */
[----:B------:R-:W-:Y:S02]  /*1a70*/  @!P2 STS.64 [UR5+0xc8], R18 ;  /* 0x0000c812ff00a988 */ /* 0x000fe40008000a05 */
[----:B---3--:R-:W-:-:S04]  /*1a80*/  IMAD.WIDE R24, R25, 0x4, R8 ;  /* 0x0000000419187825 */ /* 0x008fc800078e0208 */
[----:B----4-:R-:W-:-:S05]  /*1a90*/  @!P1 IMAD.WIDE R12, R22, 0x8, R12 ;  /* 0x00000008160c9825 */ /* 0x010fca00078e020c */
[----:B------:R-:W-:Y:S01]  /*1aa0*/  @!P1 STG.E.64 desc[UR8][R12.64], R14 ;  /* 0x0000000e0c009986 */ /* 0x000fe2000c101b08 */
[----:B------:R-:W-:Y:S06]  /*1ab0*/  BAR.SYNC.DEFER_BLOCKING 0x0 ;  /* 0x0000000000007b1d */ /* 0x000fec0000010000 */
[----:B------:R-:W2:Y:S04]  /*1ac0*/  LDG.E.64 R8, desc[UR8][R10.64] ;  /* 0x000000080a087981 */ /* 0x000ea8000c1e1b00 */
[----:B------:R-:W0:Y:S04]  /*1ad0*/  LDS.64 R12, [UR5+0xc8] ;  /* 0x0000c805ff0c7984 */ /* 0x000e280008000a00 */
[----:B------:R1:W2:Y:S01]  /*1ae0*/  LDG.E.64 R10, desc[UR8][R24.64] ;  /* 0x00000008180a7981 */ /* 0x0002a2000c1e1b00 */
[----:B------:R-:W-:Y:S01]  /*1af0*/  ISETP.NE.AND P4, PT, RZ, UR10, PT ;  /* 0x0000000aff007c0c */ /* 0x000fe2000bf85270 */
[----:B0-----:R-:W-:Y:S01]  /*1b00*/  FMUL.FTZ R18, R12, UR6 ;  /* 0x000000060c127c20 */ /* 0x001fe20008410000 */
[----:B------:R-:W-:-:S03]  /*1b10*/  PRMT R12, R7, 0x7632, R12 ;  /* 0x00007632070c7816 */ /* 0x000fc6000000000c */
[----:B------:R-:W-:-:S04]  /*1b20*/  FMUL.FTZ R19, R18, R18 ;  /* 0x0000001212137220 */ /* 0x000fc80000410000 */
[----:B------:R-:W-:Y:S01]  /*1b30*/  FFMA.FTZ R19, R13, UR6, -R19 ;  /* 0x000000060d137c23 */ /* 0x000fe20008010813 */
[----:B------:R-:W-:Y:S02]  /*1b40*/  SHF.L.U32 R13, R7, 0x10, RZ ;  /* 0x00000010070d7819 */ /* 0x000fe400000006ff */
[----:B------:R-:W-:Y:S02]  /*1b50*/  SHF.L.U32 R7, R12, 0x10, RZ ;  /* 0x000000100c077819 */ /* 0x000fe400000006ff */
[----:B------:R-:W-:Y:S01]  /*1b60*/  FSETP.GTU.FTZ.AND P1, PT, R19, RZ, PT ;  /* 0x000000ff1300720b */ /* 0x000fe20003f3c000 */
[----:B------:R-:W-:Y:S02]  /*1b70*/  FADD.FTZ R12, R13, -R18 ;  /* 0x800000120d0c7221 */ /* 0x000fe40000010000 */
[----:B------:R-:W-:-:S10]  /*1b80*/  FADD.FTZ R14, -R18, R7 ;  /* 0x00000007120e7221 */ /* 0x000fd40000010100 */
[----:B-1----:R-:W0:Y:S02]  /*1b90*/  @P1 LDC R24, c[0x0][0x238] ;  /* 0x00008e00ff181b82 */ /* 0x002e240000000800 */
[----:B0-----:R-:W-:Y:S01]  /*1ba0*/  @P1 FADD.FTZ R25, R19, R24 ;  /* 0x0000001813191221 */ /* 0x001fe20000010000 */
[----:B------:R-:W-:-:S06]  /*1bb0*/  MOV R19, 0x3f800000 ;  /* 0x3f80000000137802 */ /* 0x000fcc0000000f00 */
[----:B------:R-:W0:Y:S02]  /*1bc0*/  @P1 MUFU.RSQ R19, R25 ;  /* 0x0000001900131308 */ /* 0x000e240000001400 */
[-C--:B0-----:R-:W-:Y:S01]  /*1bd0*/  FMUL.FTZ R7, R12, R19.reuse ;  /* 0x000000130c077220 */ /* 0x081fe20000410000 */
[----:B------:R-:W-:-:S03]  /*1be0*/  FMUL.FTZ R14, R14, R19 ;  /* 0x000000130e0e7220 */ /* 0x000fc60000410000 */
[----:B--2---:R-:W-:Y:S01]  /*1bf0*/  FFMA.FTZ R7, R8, R7, R10 ;  /* 0x0000000708077223 */ /* 0x004fe2000001000a */
[----:B------:R-:W-:Y:S01]  /*1c00*/  FFMA.FTZ R24, R9, R14, R11 ;  /* 0x0000000e09187223 */ /* 0x000fe2000001000b */
[----:B------:R-:W-:Y:S06]  /*1c10*/  @!P4 BRA `(.L_x_2043) ;  /* 0x000000000028c947 */ /* 0x000fec0003800000 */
        /* <DEDUP_REMOVED lines=9> */
[----:B-1----:R-:W-:-:S07]  /*1cb0*/  FMUL.FTZ R7, R7, R14 ;  /* 0x0000000e07077220 */ /* 0x002fce0000410000 */
.L_x_2043:
[----:B------:R-:W-:Y:S04]  /*1cc0*/  BSSY B0, `(.L_x_2044) ;  /* 0x000000e000007945 */ /* 0x000fe80003800000 */
[----:B------:R-:W-:Y:S05]  /*1cd0*/  @!P0 BRA `(.L_x_2045) ;  /* 0x0000000000308947 */ /* 0x000fea0003800000 */
[----:B------:R-:W-:Y:S01]  /*1ce0*/  ULDC.64 UR12, c[0x0][0x270] ;  /* 0x00009c00000c7ab9 */ /* 0x000fe20000000a00 */
[----:B------:R-:W-:Y:S01]  /*1cf0*/  MOV R12, R26 ;  /* 0x0000001a000c7202 */ /* 0x000fe20000000f00 */
[----:B------:R-:W-:Y:S01]  /*1d00*/  IMAD R14, R3, UR12, RZ ;  /* 0x0000000c030e7c24 */ /* 0x000fe2000f8e02ff */
[----:B------:R-:W-:Y:S02]  /*1d10*/  MOV R13, R29 ;  /* 0x0000001d000d7202 */ /* 0x000fe40000000f00 */
[----:B------:R-:W-:Y:S01]  /*1d20*/  F2FP.BF16.F32.PACK_AB R7, R24, R7 ;  /* 0x000000071807723e */ /* 0x000fe200000010ff */
[C---:B------:R-:W-:Y:S02]  /*1d30*/  IMAD R15, R21.reuse, UR13, R14 ;  /* 0x0000000d150f7c24 */ /* 0x040fe4000f8e020e */
[----:B------:R-:W-:Y:S01]  /*1d40*/  IMAD.WIDE.U32 R12, R21, UR12, R12 ;  /* 0x0000000c150c7c25 */ /* 0x000fe2000f8e000c */
[----:B------:R-:W-:-:S04]  /*1d50*/  ULDC.64 UR12, c[0x0][0x210] ;  /* 0x00008400000c7ab9 */ /* 0x000fc80000000a00 */
[----:B------:R-:W-:Y:S02]  /*1d60*/  IADD3 R15, R13, R15, RZ ;  /* 0x0000000f0d0f7210 */ /* 0x000fe40007ffe0ff */
[----:B------:R-:W-:-:S04]  /*1d70*/  LEA R14, P1, R12, UR12, 0x1 ;  /* 0x0000000c0c0e7c11 */ /* 0x000fc8000f8208ff */
[----:B------:R-:W-:-:S05]  /*1d80*/  LEA.HI.X R15, R12, UR13, R15, 0x1, P1 ;  /* 0x0000000d0c0f7c11 */ /* 0x000fca00088f0c0f */
[----:B------:R0:W-:Y:S04]  /*1d90*/  STG.E desc[UR8][R14.64], R7 ;  /* 0x000000070e007986 */ /* 0x0001e8000c101908 */
.L_x_2045:
[----:B------:R-:W-:Y:S05]  /*1da0*/  BSYNC B0 ;  /* 0x0000000000007941 */ /* 0x000fea0003800000 */
.L_x_2044:
[----:B0-----:R-:W-:Y:S01]  /*1db0*/  SHF.L.U32 R7, R4, 0x10, RZ ;  /* 0x0000001004077819 */ /* 0x001fe200000006ff */
[----:B------:R-:W-:Y:S01]  /*1dc0*/  ULDC.64 UR12, c[0x0][0x278] ;  /* 0x00009e00000c7ab9 */ /* 0x000fe20000000a00 */
[----:B------:R-:W-:Y:S02]  /*1dd0*/  SHF.L.U32 R13, R6, 0x10, RZ ;  /* 0x00000010060d7819 */ /* 0x000fe400000006ff */
[C---:B------:R-:W-:Y:S01]  /*1de0*/  SHF.L.U32 R15, R2.reuse, 0x10, RZ ;  /* 0x00000010020f7819 */ /* 0x040fe200000006ff */
[--C-:B------:R-:W-:Y:S01]  /*1df0*/  FADD.FTZ R12, R7, -R18.reuse ;  /* 0x80000012070c7221 */ /* 0x100fe20000010000 */
[----:B------:R-:W-:Y:S01]  /*1e00*/  PRMT R25, R2, 0x7632, R25 ;  /* 0x0000763202197816 */ /* 0x000fe20000000019 */
[--C-:B------:R-:W-:Y:S01]  /*1e10*/  FADD.FTZ R14, R13, -R18.reuse ;  /* 0x800000120d0e7221 */ /* 0x100fe20000010000 */
[----:B------:R-:W-:Y:S01]  /*1e20*/  IADD3 R2, R21, 0x60, RZ ;  /* 0x0000006015027810 */ /* 0x000fe20007ffe0ff */
[----:B------:R-:W-:Y:S01]  /*1e30*/  FADD.FTZ R24, R15, -R18 ;  /* 0x800000120f187221 */ /* 0x000fe20000010000 */
[-C--:B------:R-:W-:Y:S01]  /*1e40*/  FMUL.FTZ R7, R12, R19.reuse ;  /* 0x000000130c077220 */ /* 0x080fe20000410000 */
[-C--:B------:R-:W-:Y:S01]  /*1e50*/  FMUL.FTZ R13, R14, R19.reuse ;  /* 0x000000130e0d7220 */ /* 0x080fe20000410000 */
[----:B------:R-:W-:Y:S01]  /*1e60*/  SHF.L.U32 R25, R25, 0x10, RZ ;  /* 0x0000001019197819 */ /* 0x000fe200000006ff */
[----:B------:R-:W-:Y:S01]  /*1e70*/  FMUL.FTZ R15, R24, R19 ;  /* 0x00000013180f7220 */ /* 0x000fe20000410000 */
[C-C-:B------:R-:W-:Y:S01]  /*1e80*/  FFMA.FTZ R12, R8.reuse, R7, R10.reuse ;  /* 0x00000007080c7223 */ /* 0x140fe2000001000a */
[--C-:B------:R-:W-:Y:S01]  /*1e90*/  FFMA.FTZ R7, R8, R13, R10.reuse ;  /* 0x0000000d08077223 */ /* 0x100fe2000001000a */
[----:B------:R-:W-:Y:S01]  /*1ea0*/  PRMT R13, R4, 0x7632, R13 ;  /* 0x00007632040d7816 */ /* 0x000fe2000000000d */
[----:B------:R-:W-:Y:S01]  /*1eb0*/  FFMA.FTZ R10, R8, R15, R10 ;  /* 0x0000000f080a7223 */ /* 0x000fe2000001000a */
[----:B------:R-:W-:-:S02]  /*1ec0*/  PRMT R15, R6, 0x7632, R15 ;  /* 0x00007632060f7816 */ /* 0x000fc4000000000f */
[----:B------:R-:W-:Y:S02]  /*1ed0*/  SHF.L.U32 R13, R13, 0x10, RZ ;  /* 0x000000100d0d7819 */ /* 0x000fe400000006ff */
[----:B------:R-:W-:Y:S02]  /*1ee0*/  SHF.L.U32 R15, R15, 0x10, RZ ;  /* 0x000000100f0f7819 */ /* 0x000fe400000006ff */
[----:B------:R-:W-:Y:S01]  /*1ef0*/  IADD3 R6, R21, 0x40, RZ ;  /* 0x0000004015067810 */ /* 0x000fe20007ffe0ff */
[----:B------:R-:W-:Y:S01]  /*1f00*/  FADD.FTZ R4, -R18, R13 ;  /* 0x0000000d12047221 */ /* 0x000fe20000010100 */
[----:B------:R-:W-:Y:S01]  /*1f10*/  ISETP.GE.U32.AND P3, PT, R20, UR12, PT ;  /* 0x0000000c14007c0c */ /* 0x000fe2000bf66070 */
[C---:B------:R-:W-:Y:S01]  /*1f20*/  FADD.FTZ R8, -R18.reuse, R15 ;  /* 0x0000000f12087221 */ /* 0x040fe20000010100 */
[----:B------:R-:W-:Y:S01]  /*1f30*/  FADD.FTZ R18, -R18, R25 ;  /* 0x0000001912127221 */ /* 0x000fe20000010100 */
[----:B------:R-:W-:Y:S01]  /*1f40*/  ISETP.GE.U32.AND P1, PT, R6, UR12, PT ;  /* 0x0000000c06007c0c */ /* 0x000fe2000bf26070 */
[-C--:B------:R-:W-:Y:S01]  /*1f50*/  FMUL.FTZ R4, R4, R19.reuse ;  /* 0x0000001304047220 */ /* 0x080fe20000410000 */
[----:B------:R-:W-:Y:S01]  /*1f60*/  ISETP.GE.U32.AND P2, PT, R2, UR12, PT ;  /* 0x0000000c02007c0c */ /* 0x000fe2000bf46070 */
[-C--:B------:R-:W-:Y:S01]  /*1f70*/  FMUL.FTZ R8, R8, R19.reuse ;  /* 0x0000001308087220 */ /* 0x080fe20000410000 */
[----:B------:R-:W-:Y:S01]  /*1f80*/  SHF.R.S32.HI R13, RZ, 0x1f, R6 ;  /* 0x0000001fff0d7819 */ /* 0x000fe20000011406 */
[----:B------:R-:W-:Y:S01]  /*1f90*/  FMUL.FTZ R24, R18, R19 ;  /* 0x0000001312187220 */ /* 0x000fe20000410000 */
[----:B------:R-:W-:Y:S01]  /*1fa0*/  SHF.R.S32.HI R14, RZ, 0x1f, R2 ;  /* 0x0000001fff0e7819 */ /* 0x000fe20000011402 */
[--C-:B------:R-:W-:Y:S01]  /*1fb0*/  FFMA.FTZ R18, R9, R8, R11.reuse ;  /* 0x0000000809127223 */ /* 0x100fe2000001000b */
[----:B------:R-:W-:Y:S01]  /*1fc0*/  ISETP.GE.AND.EX P3, PT, R5, UR13, PT, P3 ;  /* 0x0000000d05007c0c */ /* 0x000fe2000bf66330 */
[--C-:B------:R-:W-:Y:S01]  /*1fd0*/  FFMA.FTZ R15, R9, R24, R11.reuse ;  /* 0x00000018090f7223 */ /* 0x100fe2000001000b */
[----:B------:R-:W-:Y:S01]  /*1fe0*/  ISETP.GE.AND.EX P1, PT, R13, UR13, PT, P1 ;  /* 0x0000000d0d007c0c */ /* 0x000fe2000bf26310 */
[----:B------:R-:W-:Y:S01]  /*1ff0*/  FFMA.FTZ R11, R9, R4, R11 ;  /* 0x00000004090b7223 */ /* 0x000fe2000001000b */
[----:B------:R-:W-:-:S02]  /*2000*/  ISETP.GE.AND.EX P2, PT, R14, UR13, PT, P2 ;  /* 0x0000000d0e007c0c */ /* 0x000fc4000bf46320 */
[C---:B------:R-:W-:Y:S02]  /*2010*/  ISETP.GT.U32.OR P3, PT, R0.reuse, 0x29f, P3 ;  /* 0x0000029f0000780c */ /* 0x040fe40001f64470 */
[C---:B------:R-:W-:Y:S02]  /*2020*/  ISETP.GT.U32.OR P1, PT, R0.reuse, 0x29f, P1 ;  /* 0x0000029f0000780c */ /* 0x040fe40000f24470 */
[----:B------:R-:W-:Y:S01]  /*2030*/  ISETP.GT.U32.OR P2, PT, R0, 0x29f, P2 ;  /* 0x0000029f0000780c */ /* 0x000fe20001744470 */
[----:B------:R-:W-:-:S12]  /*2040*/  @!P4 BRA `(.L_x_2046) ;  /* 0x000000000028c947 */ /* 0x000fd80003800000 */
        /* <DEDUP_REMOVED lines=10> */
.L_x_2046:
[----:B------:R-:W-:Y:S04]  /*20f0*/  BSSY B0, `(.L_x_2047) ;  /* 0x000000e000007945 */ /* 0x000fe80003800000 */
        /* <DEDUP_REMOVED lines=13> */
.L_x_2048:
[----:B------:R-:W-:Y:S05]  /*21d0*/  BSYNC B0 ;  /* 0x0000000000007941 */ /* 0x000fea0003800000 */
.L_x_2047:
[----:B------:R-:W-:Y:S05]  /*21e0*/  @!P4 BRA `(.L_x_2049) ;  /* 0x000000000028c947 */ /* 0x000fea0003800000 */
        /* <DEDUP_REMOVED lines=10> */
.L_x_2049:
        /* <DEDUP_REMOVED lines=10> */
[----:B0-----:R-:W-:-:S02]  /*2330*/  LEA R8, P1, R4, UR12, 0x1 ;  /* 0x0000000c04087c11 */ /* 0x001fc4000f8208ff */
[----:B------:R-:W-:-:S04]  /*2340*/  IADD3 R13, R5, R13, RZ ;  /* 0x0000000d050d7210 */ /* 0x000fc80007ffe0ff */
[----:B------:R-:W-:-:S05]  /*2350*/  LEA.HI.X R9, R4, UR13, R13, 0x1, P1 ;  /* 0x0000000d04097c11 */ /* 0x000fca00088f0c0d */
[----:B------:R1:W-:Y:S02]  /*2360*/  STG.E desc[UR8][R8.64], R7 ;  /* 0x0000000708007986 */ /* 0x0003e4000c101908 */
.L_x_2051:
[----:B------:R-:W-:Y:S05]  /*2370*/  BSYNC B0 ;  /* 0x0000000000007941 */ /* 0x000fea0003800000 */
.L_x_2050:
[----:B------:R-:W-:Y:S05]  /*2380*/  @!P4 BRA `(.L_x_2052) ;  /* 0x000000000028c947 */ /* 0x000fea0003800000 */
[----:B------:R-:W-:Y:S01]  /*2390*/  FMUL.FTZ R4, R10, -1.4426950216293334961 ;  /* 0xbfb8aa3b0a047820 */ /* 0x000fe20000410000 */
[----:B------:R-:W-:-:S05]  /*23a0*/  FMUL.FTZ R6, R15, -1.4426950216293334961 ;  /* 0xbfb8aa3b0f067820 */ /* 0x000fca0000410000 */
[----:B------:R-:W2:Y:S08]  /*23b0*/  MUFU.EX2 R4, R4 ;  /* 0x0000000400047308 */ /* 0x000eb00000000800 */
[----:B------:R-:W1:Y:S01]  /*23c0*/  MUFU.EX2 R6, R6 ;  /* 0x0000000600067308 */ /* 0x000e620000000800 */
[----:B--2---:R-:W-:-:S07]  /*23d0*/  FADD.FTZ R5, R4, 1 ;  /* 0x3f80000004057421 */ /* 0x004fce0000010000 */
[----:B------:R-:W2:Y:S01]  /*23e0*/  MUFU.RCP R5, R5 ;  /* 0x0000000500057308 */ /* 0x000ea20000001000 */
[----:B-1----:R-:W-:-:S07]  /*23f0*/  FADD.FTZ R7, R6, 1 ;  /* 0x3f80000006077421 */ /* 0x002fce0000010000 */
[----:B0-----:R-:W0:Y:S01]  /*2400*/  MUFU.RCP R8, R7 ;  /* 0x0000000700087308 */ /* 0x001e220000001000 */
[----:B--2---:R-:W-:Y:S01]  /*2410*/  FMUL.FTZ R10, R10, R5 ;  /* 0x000000050a0a7220 */ /* 0x004fe20000410000 */
[----:B0-----:R-:W-:-:S07]  /*2420*/  FMUL.FTZ R15, R15, R8 ;  /* 0x000000080f0f7220 */ /* 0x001fce0000410000 */
.L_x_2052:
[----:B------:R-:W-:Y:S04]  /*2430*/  BSSY B0, `(.L_x_2053) ;  /* 0x000000e000007945 */ /* 0x000fe80003800000 */
[----:B------:R-:W-:Y:S05]  /*2440*/  @P2 BRA `(.L_x_2054) ;  /* 0x0000000000302947 */ /* 0x000fea0003800000 */
[----:B------:R-:W-:Y:S01]  /*2450*/  ULDC.64 UR12, c[0x0][0x270] ;  /* 0x00009c00000c7ab9 */ /* 0x000fe20000000a00 */
[----:B------:R-:W-:Y:S01]  /*2460*/  MOV R4, R26 ;  /* 0x0000001a00047202 */ /* 0x000fe20000000f00 */
[----:B-1----:R-:W-:Y:S01]  /*2470*/  IMAD R7, R14, UR12, RZ ;  /* 0x0000000c0e077c24 */ /* 0x002fe2000f8e02ff */
        /* <DEDUP_REMOVED lines=9> */
.L_x_2054:
[----:B------:R-:W-:Y:S05]  /*2510*/  BSYNC B0 ;  /* 0x0000000000007941 */ /* 0x000fea0003800000 */
.L_x_2053:
[----:B------:R-:W3:Y:S01]  /*2520*/  LDC R5, c[0x0][0x10] ;  /* 0x00000400ff057b82 */ /* 0x000ee20000000800 */
[----:B------:R-:W-:Y:S02]  /*2530*/  IADD3 R16, R16, 0x1, RZ ;  /* 0x0000000110107810 */ /* 0x000fe40007ffe0ff */
[----:B---3--:R-:W-:-:S04]  /*2540*/  IADD3 R22, R5, R22, RZ ;  /* 0x0000001605167210 */ /* 0x008fc80007ffe0ff */
[----:B------:R-:W-:-:S13]  /*2550*/  ISETP.GE.AND P1, PT, R22, UR4, PT ;  /* 0x0000000416007c0c */ /* 0x000fda000bf26270 */
[----:B------:R-:W-:Y:S05]  /*2560*/  @!P1 BRA `(.L_x_2055) ;  /* 0xffffffdc00289947 */ /* 0x000fea000383ffff */
[----:B------:R-:W-:Y:S05]  /*2570*/  EXIT ;  /* 0x000000000000794d */ /* 0x000fea0003800000 */
.L_x_2056:
        /* <DEDUP_REMOVED lines=16> */
.L_x_3261:


//--------------------- .text._Z35group_norm_nhwc_fwd_one_pass_kernelI11Bf16IOFp32WLi256ELi42ELi672EEv26Group_norm_nhwc_fwd_params --------------------------
	.section	.text._Z35group_norm_nhwc_fwd_one_pass_kernelI11Bf16IOFp32WLi256ELi42ELi672EEv26Group_norm_nhwc_fwd_params,"ax",@progbits
	.align	128
        .global         _Z35group_norm_nhwc_fwd_one_pass_kernelI11Bf16IOFp32WLi256ELi42ELi672EEv26Group_norm_nhwc_fwd_params
        .type           _Z35group_norm_nhwc_fwd_one_pass_kernelI11Bf16IOFp32WLi256ELi42ELi672EEv26Group_norm_nhwc_fwd_params,@function
        .size           _Z35group_norm_nhwc_fwd_one_pass_kernelI11Bf16IOFp32WLi256ELi42ELi672EEv26Group_norm_nhwc_fwd_params,(.L_x_3262 - _Z35group_norm_nhwc_fwd_one_pass_kernelI11Bf16IOFp32WLi256ELi42ELi672EEv26Group_norm_nhwc_fwd_params)
        .other          _Z35group_norm_nhwc_fwd_one_pass_kernelI11Bf16IOFp32WLi256ELi42ELi672EEv26Group_norm_nhwc_fwd_params,@"STO_CUDA_ENTRY STV_DEFAULT"
_Z35group_norm_nhwc_fwd_one_pass_kernelI11Bf16IOFp32WLi256ELi42ELi672EEv26Group_norm_nhwc_fwd_params:
.text._Z35group_norm_nhwc_fwd_one_pass_kernelI11Bf16IOFp32WLi256ELi42ELi672EEv26Group_norm_nhwc_fwd_params:
        /* <DEDUP_REMOVED lines=13> */
[----:B------:R-:W-:Y:S01]  /*00d0*/  ULDC.U8 UR10, c[0x0][0x28c] ;  /* 0x0000a300000a7ab9 */ /* 0x000fe20000000000 */
[-C--:B------:R-:W-:Y:S02]  /*00e0*/  IADD3 R2, -R3, R0.reuse, RZ ;  /* 0x0000000003027210 */ /* 0x080fe40007ffe1ff */
[----:B------:R-:W0:Y:S01]  /*00f0*/  LDC R6, c[0x0][0x294] ;  /* 0x0000a500ff067b82 */ /* 0x000e220000000800 */
[----:B------:R-:W-:Y:S02]  /*0100*/  LEA.HI R9, R9, R0, RZ, 0x5 ;  /* 0x0000000009097211 */ /* 0x000fe400078f28ff */
[----:B------:R-:W-:-:S02]  /*0110*/  LEA.HI R2, R2, R3, RZ, 0x1f ;  /* 0x0000000302027211 */ /* 0x000fc400078ff8ff */
[----:B------:R-:W1:Y:S01]  /*0120*/  S2R R3, SR_LANEID ;  /* 0x0000000000037919 */ /* 0x000e620000000000 */
[----:B------:R-:W-:Y:S02]  /*0130*/  SHF.R.S32.HI R15, RZ, 0x5, R9 ;  /* 0x00000005ff0f7819 */ /* 0x000fe40000011409 */
[----:B------:R-:W2:Y:S01]  /*0140*/  S2UR UR6, SR_CgaCtaId ;  /* 0x00000000000679c3 */ /* 0x000ea20000008800 */
[----:B------:R-:W-:-:S05]  /*0150*/  SHF.R.U32.HI R7, RZ, 0x4, R2 ;  /* 0x00000004ff077819 */ /* 0x000fca0000011602 */
[----:B0-----:R-:W-:Y:S01]  /*0160*/  IMAD R2, R6, UR7, R7 ;  /* 0x0000000706027c24 */ /* 0x001fe2000f8e0207 */
[----:B------:R-:W-:Y:S01]  /*0170*/  HFMA2.MMA R6, -RZ, RZ, 0, 0 ;  /* 0x00000000ff067435 */ /* 0x000fe200000001ff */
[----:B------:R-:W-:-:S03]  /*0180*/  IMAD R7, R7, -0x15, R0 ;  /* 0xffffffeb07077824 */ /* 0x000fc600078e0200 */
[C---:B------:R-:W-:Y:S02]  /*0190*/  ISETP.GE.U32.AND P0, PT, R2.reuse, UR8, PT ;  /* 0x0000000802007c0c */ /* 0x040fe4000bf06070 */
[----:B------:R-:W-:Y:S01]  /*01a0*/  SHF.R.S32.HI R5, RZ, 0x1f, R2 ;  /* 0x0000001fff057819 */ /* 0x000fe20000011402 */
[----:B--2---:R-:W-:Y:S01]  /*01b0*/  ULEA UR5, UR6, UR5, 0x18 ;  /* 0x0000000506057291 */ /* 0x004fe2000f8ec03f */
[----:B------:R-:W-:Y:S02]  /*01c0*/  SHF.L.U32 R7, R7, 0x1, RZ ;  /* 0x0000000107077819 */ /* 0x000fe400000006ff */
[----:B------:R-:W-:Y:S01]  /*01d0*/  ISETP.GE.AND.EX P0, PT, R5, UR9, PT, P0 ;  /* 0x0000000905007c0c */ /* 0x000fe2000bf06300 */
[----:B------:R-:W-:Y:S01]  /*01e0*/  ULDC.64 UR8, c[0x0][0x208] ;  /* 0x0000820000087ab9 */ /* 0x000fe20000000a00 */
[C---:B------:R-:W-:Y:S02]  /*01f0*/  IADD3 R8, R2.reuse, 0x20, RZ ;  /* 0x0000002002087810 */ /* 0x040fe40007ffe0ff */
[----:B------:R-:W-:-:S02]  /*0200*/  IADD3 R9, R2, 0x40, RZ ;  /* 0x0000004002097810 */ /* 0x000fc40007ffe0ff */
[----:B------:R-:W-:Y:S02]  /*0210*/  ISETP.LT.U32.AND P0, PT, R0, 0x2a0, !P0 ;  /* 0x000002a00000780c */ /* 0x000fe40004701070 */
[C---:B------:R-:W-:Y:S02]  /*0220*/  IADD3 R10, R2.reuse, 0x60, RZ ;  /* 0x00000060020a7810 */ /* 0x040fe40007ffe0ff */
[C---:B------:R-:W-:Y:S02]  /*0230*/  IADD3 R11, R2.reuse, 0x80, RZ ;  /* 0x00000080020b7810 */ /* 0x040fe40007ffe0ff */
[C---:B------:R-:W-:Y:S02]  /*0240*/  IADD3 R12, R2.reuse, 0xa0, RZ ;  /* 0x000000a0020c7810 */ /* 0x040fe40007ffe0ff */
[C---:B------:R-:W-:Y:S02]  /*0250*/  IADD3 R13, R2.reuse, 0xc0, RZ ;  /* 0x000000c0020d7810 */ /* 0x040fe40007ffe0ff */
[----:B------:R-:W-:-:S02]  /*0260*/  IADD3 R14, R2, 0xe0, RZ ;  /* 0x000000e0020e7810 */ /* 0x000fc40007ffe0ff */
[----:B-1----:R-:W-:-:S07]  /*0270*/  LEA R15, R15, UR5, 0x3 ;  /* 0x000000050f0f7c11 */ /* 0x002fce000f8e18ff */
.L_x_2090:
[----:B------:R-:W0:Y:S01]  /*0280*/  LDC R23, c[0x0][0x288] ;  /* 0x0000a200ff177b82 */ /* 0x000e220000000800 */
[----:B------:R-:W-:Y:S01]  /*0290*/  ULDC.64 UR14, c[0x0][0x278] ;  /* 0x00009e00000e7ab9 */ /* 0x000fe20000000a00 */
[----:B------:R-:W-:Y:S01]  /*02a0*/  SHF.R.S32.HI R33, RZ, 0x1f, R8 ;  /* 0x0000001fff217819 */ /* 0x000fe20000011408 */
[----:B------:R-:W-:Y:S01]  /*02b0*/  ULDC.64 UR12, c[0x0][0x280] ;  /* 0x0000a000000c7ab9 */ /* 0x000fe20000000a00 */
[----:B------:R-:W-:Y:S02]  /*02c0*/  ISETP.GE.U32.AND P4, PT, R8, UR14, PT ;  /* 0x0000000e08007c0c */ /* 0x000fe4000bf86070 */
[----:B------:R-:W-:Y:S02]  /*02d0*/  SHF.R.S32.HI R39, RZ, 0x1f, R9 ;  /* 0x0000001fff277819 */ /* 0x000fe40000011409 */
[----:B------:R-:W-:Y:S01]  /*02e0*/  ISETP.GE.AND.EX P4, PT, R33, UR15, PT, P4 ;  /* 0x0000000f21007c0c */ /* 0x000fe2000bf86340 */
[----:B-1----:R-:W1:Y:S01]  /*02f0*/  @P0 LDC.64 R24, c[0x0][0x270] ;  /* 0x00009c00ff180b82 */ /* 0x002e620000000a00 */
[----:B------:R-:W-:-:S02]  /*0300*/  SHF.R.S32.HI R41, RZ, 0x1f, R10 ;  /* 0x0000001fff297819 */ /* 0x000fc4000001140a */
[----:B------:R-:W-:Y:S02]  /*0310*/  ISETP.GT.U32.OR P4, PT, R0, 0x29f, P4 ;  /* 0x0000029f0000780c */ /* 0x000fe40002784470 */
[----:B------:R-:W-:Y:S02]  /*0320*/  SHF.R.S32.HI R43, RZ, 0x1f, R11 ;  /* 0x0000001fff2b7819 */ /* 0x000fe4000001140b */
[----:B------:R-:W-:Y:S01]  /*0330*/  SHF.R.S32.HI R45, RZ, 0x1f, R12 ;  /* 0x0000001fff2d7819 */ /* 0x000fe2000001140c */
[----:B--23--:R-:W2:Y:S01]  /*0340*/  @P0 LDC.64 R50, c[0x0][0x220] ;  /* 0x00008800ff320b82 */ /* 0x00cea20000000a00 */
[----:B------:R-:W-:Y:S02]  /*0350*/  MOV R38, RZ ;  /* 0x000000ff00267202 */ /* 0x000fe40000000f00 */
[----:B0---4-:R-:W-:-:S04]  /*0360*/  IABS R19, R23 ;  /* 0x0000001700137213 */ /* 0x011fc80000000000 */
[----:B------:R-:W0:Y:S01]  /*0370*/  I2F.RP R18, R19 ;  /* 0x0000001300127306 */ /* 0x000e220000209400 */
[----:B-1----:R-:W-:-:S07]  /*0380*/  @P0 IMAD R22, R5, R24, RZ ;  /* 0x0000001805160224 */ /* 0x002fce00078e02ff */
[----:B0-----:R-:W0:Y:S02]  /*0390*/  MUFU.RCP R18, R18 ;  /* 0x0000001200127308 */ /* 0x001e240000001000 */
[----:B0-----:R-:W-:-:S06]  /*03a0*/  IADD3 R16, R18, 0xffffffe, RZ ;  /* 0x0ffffffe12107810 */ /* 0x001fcc0007ffe0ff */
[----:B------:R0:W1:Y:S02]  /*03b0*/  F2I.FTZ.U32.TRUNC.NTZ R17, R16 ;  /* 0x0000001000117305 */ /* 0x000064000021f000 */
[----:B0-----:R-:W-:Y:S02]  /*03c0*/  MOV R16, RZ ;  /* 0x000000ff00107202 */ /* 0x001fe40000000f00 */
[----:B-1----:R-:W-:-:S05]  /*03d0*/  IADD3 R20, RZ, -R17, RZ ;  /* 0x80000011ff147210 */ /* 0x002fca0007ffe0ff */
[----:B------:R-:W-:Y:S01]  /*03e0*/  IMAD R21, R20, R19, RZ ;  /* 0x0000001314157224 */ /* 0x000fe200078e02ff */
[----:B------:R-:W-:-:S03]  /*03f0*/  IABS R20, R4 ;  /* 0x0000000400147213 */ /* 0x000fc60000000000 */
[----:B------:R-:W-:Y:S01]  /*0400*/  IMAD.HI.U32 R17, R17, R21, R16 ;  /* 0x0000001511117227 */ /* 0x000fe200078e0010 */
[----:B------:R-:W-:Y:S02]  /*0410*/  LOP3.LUT R16, R4, R23, RZ, 0x3c, !PT ;  /* 0x0000001704107212 */ /* 0x000fe400078e3cff */
[----:B------:R-:W-:Y:S02]  /*0420*/  SHF.R.S32.HI R21, RZ, 0x1f, R7 ;  /* 0x0000001fff157819 */ /* 0x000fe40000011407 */
[----:B------:R-:W-:Y:S01]  /*0430*/  ISETP.GE.AND P3, PT, R16, RZ, PT ;  /* 0x000000ff1000720c */ /* 0x000fe20003f66270 */
[----:B------:R-:W-:-:S05]  /*0440*/  IMAD.HI.U32 R17, R17, R20, RZ ;  /* 0x0000001411117227 */ /* 0x000fca00078e00ff */
[----:B------:R-:W-:-:S05]  /*0450*/  IADD3 R18, -R17, RZ, RZ ;  /* 0x000000ff11127210 */ /* 0x000fca0007ffe1ff */
[----:B------:R-:W-:-:S05]  /*0460*/  IMAD R18, R19, R18, R20 ;  /* 0x0000001213127224 */ /* 0x000fca00078e0214 */
[----:B------:R-:W-:-:S13]  /*0470*/  ISETP.GT.U32.AND P2, PT, R19, R18, PT ;  /* 0x000000121300720c */ /* 0x000fda0003f44070 */
[-C--:B------:R-:W-:Y:S02]  /*0480*/  @!P2 IADD3 R18, R18, -R19.reuse, RZ ;  /* 0x800000131212a210 */ /* 0x080fe40007ffe0ff */
[----:B------:R-:W-:Y:S02]  /*0490*/  @!P2 IADD3 R17, R17, 0x1, RZ ;  /* 0x000000011111a810 */ /* 0x000fe40007ffe0ff */
[----:B------:R-:W-:Y:S02]  /*04a0*/  ISETP.GE.U32.AND P1, PT, R18, R19, PT ;  /* 0x000000131200720c */ /* 0x000fe40003f26070 */
[----:B------:R-:W-:-:S11]  /*04b0*/  ISETP.NE.AND P2, PT, R23, RZ, PT ;  /* 0x000000ff1700720c */ /* 0x000fd60003f45270 */
[----:B------:R-:W-:Y:S02]  /*04c0*/  @P1 IADD3 R17, R17, 0x1, RZ ;  /* 0x0000000111111810 */ /* 0x000fe40007ffe0ff */
[----:B------:R-:W-:Y:S02]  /*04d0*/  ISETP.GE.U32.AND P1, PT, R9, UR14, PT ;  /* 0x0000000e09007c0c */ /* 0x000fe4000bf26070 */
[----:B------:R-:W-:Y:S02]  /*04e0*/  @!P3 IADD3 R17, -R17, RZ, RZ ;  /* 0x000000ff1111b210 */ /* 0x000fe40007ffe1ff */
[----:B------:R-:W-:Y:S02]  /*04f0*/  @!P2 LOP3.LUT R17, RZ, R23, RZ, 0x33, !PT ;  /* 0x00000017ff11a212 */ /* 0x000fe400078e33ff */
[----:B------:R-:W-:Y:S02]  /*0500*/  ISETP.GE.AND.EX P1, PT, R39, UR15, PT, P1 ;  /* 0x0000000f27007c0c */ /* 0x000fe4000bf26310 */
[----:B------:R-:W-:-:S02]  /*0510*/  IADD3 R19, -R17, RZ, RZ ;  /* 0x000000ff11137210 */ /* 0x000fc40007ffe1ff */
[----:B------:R-:W-:Y:S02]  /*0520*/  SHF.R.S32.HI R16, RZ, 0x1f, R17 ;  /* 0x0000001fff107819 */ /* 0x000fe40000011411 */
[----:B------:R-:W-:Y:S01]  /*0530*/  ISETP.GT.U32.OR P1, PT, R0, 0x29f, P1 ;  /* 0x0000029f0000780c */ /* 0x000fe20000f24470 */
[----:B------:R-:W-:Y:S01]  /*0540*/  IMAD R32, R23, R19, R4 ;  /* 0x0000001317207224 */ /* 0x000fe200078e0204 */
[----:B------:R-:W-:Y:S01]  /*0550*/  ISETP.GE.U32.AND P3, PT, R10, UR14, PT ;  /* 0x0000000e0a007c0c */ /* 0x000fe2000bf66070 */
[----:B------:R-:W0:Y:S01]  /*0560*/  @!P4 LDC.64 R18, c[0x0][0x270] ;  /* 0x00009c00ff12cb82 */ /* 0x000e220000000a00 */
[----:B------:R-:W-:Y:S02]  /*0570*/  IMAD R16, R16, UR12, RZ ;  /* 0x0000000c10107c24 */ /* 0x000fe4000f8e02ff */
[----:B------:R-:W-:Y:S01]  /*0580*/  IMAD R32, R32, 0x2a, RZ ;  /* 0x0000002a20207824 */ /* 0x000fe200078e02ff */
[----:B------:R-:W-:Y:S01]  /*0590*/  ISETP.GE.AND.EX P3, PT, R41, UR15, PT, P3 ;  /* 0x0000000f29007c0c */ /* 0x000fe2000bf66330 */
[----:B------:R-:W-:-:S02]  /*05a0*/  IMAD R37, R17, UR13, R16 ;  /* 0x0000000d11257c24 */ /* 0x000fc4000f8e0210 */
[----:B------:R-:W-:Y:S01]  /*05b0*/  @P0 IMAD R23, R2, R25, R22 ;  /* 0x0000001902170224 */ /* 0x000fe200078e0216 */
[----:B------:R-:W-:Y:S02]  /*05c0*/  IADD3 R34, P2, R7, R32, RZ ;  /* 0x0000002007227210 */ /* 0x000fe40007f5e0ff */
[----:B------:R-:W-:Y:S02]  /*05d0*/  ISETP.GT.U32.OR P3, PT, R0, 0x29f, P3 ;  /* 0x0000029f0000780c */ /* 0x000fe40001f64470 */
[----:B------:R-:W-:Y:S02]  /*05e0*/  LEA.HI.X.SX32 R35, R32, R21, 0x1, P2 ;  /* 0x0000001520237211 */ /* 0x000fe400010f0eff */
[----:B------:R-:W1:Y:S01]  /*05f0*/  @!P4 LDC.64 R20, c[0x0][0x220] ;  /* 0x00008800ff14cb82 */ /* 0x000e620000000a00 */
[----:B------:R-:W-:-:S05]  /*0600*/  IMAD.WIDE.U32 R34, R17, UR12, R34 ;  /* 0x0000000c11227c25 */ /* 0x000fca000f8e0022 */
[----:B------:R-:W-:Y:S02]  /*0610*/  IADD3 R37, R35, R37, RZ ;  /* 0x0000002523257210 */ /* 0x000fe40007ffe0ff */
[----:B------:R-:W3:Y:S01]  /*0620*/  @!P1 LDC.64 R16, c[0x0][0x270] ;  /* 0x00009c00ff109b82 */ /* 0x000ee20000000a00 */
[----:B------:R-:W-:Y:S01]  /*0630*/  @P0 MOV R36, R34 ;  /* 0x0000002200240202 */ /* 0x000fe20000000f00 */
[----:B0-----:R-:W-:Y:S01]  /*0640*/  @!P4 IMAD R22, R33, R18, RZ ;  /* 0x000000122116c224 */ /* 0x001fe200078e02ff */
[----:B------:R-:W-:Y:S02]  /*0650*/  @!P4 MOV R26, R34 ;  /* 0x00000022001ac202 */ /* 0x000fe40000000f00 */
[----:B------:R-:W-:Y:S01]  /*0660*/  @!P4 MOV R27, R37 ;  /* 0x00000025001bc202 */ /* 0x000fe20000000f00 */
[----:B------:R-:W-:Y:S01]  /*0670*/  @P0 IMAD.WIDE.U32 R24, R2, R24, R36 ;  /* 0x0000001802180225 */ /* 0x000fe200078e0024 */
[----:B------:R-:W-:Y:S01]  /*0680*/  SHF.R.S32.HI R47, RZ, 0x1f, R13 ;  /* 0x0000001fff2f7819 */ /* 0x000fe2000001140d */
[----:B------:R-:W0:Y:S02]  /*0690*/  @!P3 LDC.64 R30, c[0x0][0x220] ;  /* 0x00008800ff1ebb82 */ /* 0x000e240000000a00 */
[C---:B------:R-:W-:Y:S01]  /*06a0*/  @!P4 IMAD R29, R8.reuse, R19, R22 ;  /* 0x00000013081dc224 */ /* 0x040fe200078e0216 */
[----:B------:R-:W-:Y:S01]  /*06b0*/  @P0 IADD3 R25, R25, R23, RZ ;  /* 0x0000001719190210 */ /* 0x000fe20007ffe0ff */
[----:B------:R-:W-:Y:S01]  /*06c0*/  @!P4 IMAD.WIDE.U32 R26, R8, R18, R26 ;  /* 0x00000012081ac225 */ /* 0x000fe200078e001a */
[----:B--2---:R-:W-:-:S03]  /*06d0*/  @P0 LEA R50, P2, R24, R50, 0x1 ;  /* 0x0000003218320211 */ /* 0x004fc600078408ff */
[----:B------:R-:W2:Y:S01]  /*06e0*/  @!P1 LDC.64 R18, c[0x0][0x220] ;  /* 0x00008800ff129b82 */ /* 0x000ea20000000a00 */
[----:B------:R-:W-:Y:S02]  /*06f0*/  @P0 LEA.HI.X R51, R24, R51, R25, 0x1, P2 ;  /* 0x0000003318330211 */ /* 0x000fe400010f0c19 */
[----:B------:R-:W-:Y:S02]  /*0700*/  ISETP.GE.U32.AND P2, PT, R11, UR14, PT ;  /* 0x0000000e0b007c0c */ /* 0x000fe4000bf46070 */
[----:B------:R-:W-:Y:S02]  /*0710*/  @!P4 IADD3 R23, R27, R29, RZ ;  /* 0x0000001d1b17c210 */ /* 0x000fe40007ffe0ff */
[----:B------:R-:W-:Y:S01]  /*0720*/  ISETP.GE.AND.EX P2, PT, R43, UR15, PT, P2 ;  /* 0x0000000f2b007c0c */ /* 0x000fe2000bf46320 */
[----:B---3--:R-:W-:Y:S01]  /*0730*/  @!P1 IMAD R24, R39, R16, RZ ;  /* 0x0000001027189224 */ /* 0x008fe200078e02ff */
[----:B-1----:R-:W-:Y:S02]  /*0740*/  @!P4 LEA R22, P5, R26, R20, 0x1 ;  /* 0x000000141a16c211 */ /* 0x002fe400078a08ff */
[----:B------:R-:W-:Y:S01]  /*0750*/  ISETP.GT.U32.OR P2, PT, R0, 0x29f, P2 ;  /* 0x0000029f0000780c */ /* 0x000fe20001744470 */
[----:B------:R-:W-:Y:S01]  /*0760*/  @!P1 IMAD R17, R9, R17, R24 ;  /* 0x0000001109119224 */ /* 0x000fe200078e0218 */
[----:B------:R-:W-:-:S02]  /*0770*/  @!P4 LEA.HI.X R23, R26, R21, R23, 0x1, P5 ;  /* 0x000000151a17c211 */ /* 0x000fc400028f0c17 */
[----:B------:R-:W-:Y:S01]  /*0780*/  @!P1 MOV R26, R34 ;  /* 0x00000022001a9202 */ /* 0x000fe20000000f00 */
[----:B------:R-:W1:Y:S01]  /*0790*/  @!P3 LDC.64 R20, c[0x0][0x270] ;  /* 0x00009c00ff14bb82 */ /* 0x000e620000000a00 */
[----:B------:R-:W-:Y:S01]  /*07a0*/  @!P1 MOV R27, R37 ;  /* 0x00000025001b9202 */ /* 0x000fe20000000f00 */
[----:B------:R3:W4:Y:S01]  /*07b0*/  @!P4 LDG.E R38, desc[UR8][R22.64] ;  /* 0x000000081626c981 */ /* 0x000722000c1e1900 */
[----:B------:R-:W-:Y:S01]  /*07c0*/  ISETP.GE.U32.AND P5, PT, R12, UR14, PT ;  /* 0x0000000e0c007c0c */ /* 0x000fe2000bfa6070 */
[----:B------:R-:W-:-:S03]  /*07d0*/  @!P1 IMAD.WIDE.U32 R26, R9, R16, R26 ;  /* 0x00000010091a9225 */ /* 0x000fc600078e001a */
[----:B------:R-:W-:-:S04]  /*07e0*/  ISETP.GE.AND.EX P5, PT, R45, UR15, PT, P5 ;  /* 0x0000000f2d007c0c */ /* 0x000fc8000bfa6350 */
[----:B------:R-:W-:Y:S02]  /*07f0*/  ISETP.GT.U32.OR P5, PT, R0, 0x29f, P5 ;  /* 0x0000029f0000780c */ /* 0x000fe40002fa4470 */
[----:B------:R-:W-:Y:S02]  /*0800*/  @!P1 IADD3 R25, R27, R17, RZ ;  /* 0x000000111b199210 */ /* 0x000fe40007ffe0ff */
[----:B------:R-:W5:Y:S01]  /*0810*/  @!P2 LDC.64 R16, c[0x0][0x270] ;  /* 0x00009c00ff10ab82 */ /* 0x000f620000000a00 */
[----:B------:R-:W-:Y:S02]  /*0820*/  ISETP.GE.U32.AND P4, PT, R13, UR14, PT ;  /* 0x0000000e0d007c0c */ /* 0x000fe4000bf86070 */
[C---:B--2---:R-:W-:Y:S02]  /*0830*/  @!P1 LEA R24, P6, R26.reuse, R18, 0x1 ;  /* 0x000000121a189211 */ /* 0x044fe400078c08ff */
[----:B------:R-:W-:Y:S02]  /*0840*/  ISETP.GE.AND.EX P4, PT, R47, UR15, PT, P4 ;  /* 0x0000000f2f007c0c */ /* 0x000fe4000bf86340 */
[----:B------:R-:W-:-:S02]  /*0850*/  @!P1 LEA.HI.X R25, R26, R19, R25, 0x1, P6 ;  /* 0x000000131a199211 */ /* 0x000fc400030f0c19 */
[----:B------:R-:W-:Y:S01]  /*0860*/  ISETP.GT.U32.OR P4, PT, R0, 0x29f, P4 ;  /* 0x0000029f0000780c */ /* 0x000fe20002784470 */
[----:B------:R-:W2:Y:S01]  /*0870*/  @!P5 LDC.64 R28, c[0x0][0x270] ;  /* 0x00009c00ff1cdb82 */ /* 0x000ea20000000a00 */
[----:B------:R-:W-:Y:S02]  /*0880*/  SHF.R.S32.HI R49, RZ, 0x1f, R14 ;  /* 0x0000001fff317819 */ /* 0x000fe4000001140e */
[----:B------:R-:W-:Y:S01]  /*0890*/  ISETP.GE.U32.AND P6, PT, R14, UR14, PT ;  /* 0x0000000e0e007c0c */ /* 0x000fe2000bfc6070 */
[----:B-1----:R-:W-:Y:S01]  /*08a0*/  @!P3 IMAD R18, R41, R20, RZ ;  /* 0x000000142912b224 */ /* 0x002fe200078e02ff */
[----:B---3--:R-:W-:-:S03]  /*08b0*/  @!P3 MOV R22, R34 ;  /* 0x000000220016b202 */ /* 0x008fc60000000f00 */
[----:B------:R-:W1:Y:S01]  /*08c0*/  @!P2 LDC.64 R26, c[0x0][0x220] ;  /* 0x00008800ff1aab82 */ /* 0x000e620000000a00 */
[----:B------:R-:W-:Y:S02]  /*08d0*/  ISETP.GE.AND.EX P6, PT, R49, UR15, PT, P6 ;  /* 0x0000000f31007c0c */ /* 0x000fe4000bfc6360 */
[----:B------:R-:W-:Y:S02]  /*08e0*/  @!P3 MOV R23, R37 ;  /* 0x000000250017b202 */ /* 0x000fe40000000f00 */
[----:B------:R-:W-:Y:S02]  /*08f0*/  MOV R40, RZ ;  /* 0x000000ff00287202 */ /* 0x000fe40000000f00 */
[----:B------:R-:W-:Y:S01]  /*0900*/  ISETP.GT.U32.OR P6, PT, R0, 0x29f, P6 ;  /* 0x0000029f0000780c */ /* 0x000fe200037c4470 */
[C---:B------:R-:W-:Y:S01]  /*0910*/  @!P3 IMAD R53, R10.reuse, R21, R18 ;  /* 0x000000150a35b224 */ /* 0x040fe200078e0212 */
[----:B------:R-:W-:Y:S01]  /*0920*/  MOV R42, RZ ;  /* 0x000000ff002a7202 */ /* 0x000fe20000000f00 */
[----:B------:R-:W-:Y:S01]  /*0930*/  @!P3 IMAD.WIDE.U32 R22, R10, R20, R22 ;  /* 0x000000140a16b225 */ /* 0x000fe200078e0016 */
[----:B------:R-:W3:Y:S01]  /*0940*/  @!P5 LDC.64 R18, c[0x0][0x220] ;  /* 0x00008800ff12db82 */ /* 0x000ee20000000a00 */
[----:B------:R0:W4:Y:S02]  /*0950*/  @!P1 LDG.E R40, desc[UR8][R24.64] ;  /* 0x0000000818289981 */ /* 0x000124000c1e1900 */
[----:B-----5:R-:W-:Y:S01]  /*0960*/  @!P2 IMAD R44, R43, R16, RZ ;  /* 0x000000102b2ca224 */ /* 0x020fe200078e02ff */
[----:B------:R-:W-:Y:S01]  /*0970*/  @!P3 IADD3 R23, R23, R53, RZ ;  /* 0x000000351717b210 */ /* 0x000fe20007ffe0ff */
[----:B------:R-:W5:Y:S03]  /*0980*/  @P0 LDG.E R42, desc[UR8][R50.64] ;  /* 0x00000008322a0981 */ /* 0x000f66000c1e1900 */
[----:B------:R-:W3:Y:S01]  /*0990*/  @!P4 LDC.64 R20, c[0x0][0x270] ;  /* 0x00009c00ff14cb82 */ /* 0x000ee20000000a00 */
[----:B0-----:R-:W-:-:S02]  /*09a0*/  @!P3 LEA R30, P1, R22, R30, 0x1 ;  /* 0x0000001e161eb211 */ /* 0x001fc400078208ff */
[----:B------:R-:W-:Y:S02]  /*09b0*/  @!P2 MOV R24, R34 ;  /* 0x000000220018a202 */ /* 0x000fe40000000f00 */
[----:B------:R-:W-:Y:S01]  /*09c0*/  @!P2 MOV R25, R37 ;  /* 0x000000250019a202 */ /* 0x000fe20000000f00 */
[C---:B------:R-:W-:Y:S01]  /*09d0*/  @!P2 IMAD R53, R11.reuse, R17, R44 ;  /* 0x000000110b35a224 */ /* 0x040fe200078e022c */
[----:B------:R-:W-:Y:S02]  /*09e0*/  MOV R44, RZ ;  /* 0x000000ff002c7202 */ /* 0x000fe40000000f00 */
[----:B------:R-:W-:Y:S01]  /*09f0*/  @!P3 LEA.HI.X R31, R22, R31, R23, 0x1, P1 ;  /* 0x0000001f161fb211 */ /* 0x000fe200008f0c17 */
[----:B------:R-:W-:Y:S01]  /*0a00*/  @!P2 IMAD.WIDE.U32 R16, R11, R16, R24 ;  /* 0x000000100b10a225 */ /* 0x000fe200078e0018 */
[----:B------:R-:W0:Y:S03]  /*0a10*/  @!P6 LDC.64 R22, c[0x0][0x270] ;  /* 0x00009c00ff16eb82 */ /* 0x000e260000000a00 */
[----:B--2---:R-:W-:Y:S01]  /*0a20*/  @!P5 IMAD R46, R45, R28, RZ ;  /* 0x0000001c2d2ed224 */ /* 0x004fe200078e02ff */
[----:B------:R2:W5:Y:S01]  /*0a30*/  @!P3 LDG.E R44, desc[UR8][R30.64] ;  /* 0x000000081e2cb981 */ /* 0x000562000c1e1900 */
[----:B------:R-:W-:-:S03]  /*0a40*/  @!P2 IADD3 R17, R17, R53, RZ ;  /* 0x000000351111a210 */ /* 0x000fc60007ffe0ff */
[----:B------:R-:W0:Y:S01]  /*0a50*/  @!P4 LDC.64 R24, c[0x0][0x220] ;  /* 0x00008800ff18cb82 */ /* 0x000e220000000a00 */
[----:B-1----:R-:W-:Y:S01]  /*0a60*/  @!P2 LEA R26, P1, R16, R26, 0x1 ;  /* 0x0000001a101aa211 */ /* 0x002fe200078208ff */
[----:B------:R-:W-:Y:S01]  /*0a70*/  @!P5 IMAD R55, R12, R29, R46 ;  /* 0x0000001d0c37d224 */ /* 0x000fe200078e022e */
[----:B--2---:R-:W-:Y:S02]  /*0a80*/  @!P5 MOV R30, R34 ;  /* 0x00000022001ed202 */ /* 0x004fe40000000f00 */
[----:B------:R-:W-:Y:S02]  /*0a90*/  @!P5 MOV R31, R37 ;  /* 0x00000025001fd202 */ /* 0x000fe40000000f00 */
[----:B------:R-:W-:Y:S02]  /*0aa0*/  MOV R46, RZ ;  /* 0x000000ff002e7202 */ /* 0x000fe40000000f00 */
[----:B------:R-:W-:Y:S01]  /*0ab0*/  @!P2 LEA.HI.X R27, R16, R27, R17, 0x1, P1 ;  /* 0x0000001b101ba211 */ /* 0x000fe200008f0c11 */
[----:B------:R-:W-:Y:S01]  /*0ac0*/  @!P5 IMAD.WIDE.U32 R28, R12, R28, R30 ;  /* 0x0000001c0c1cd225 */ /* 0x000fe200078e001e */
[----:B------:R-:W1:Y:S03]  /*0ad0*/  @!P6 LDC.64 R16, c[0x0][0x220] ;  /* 0x00008800ff10eb82 */ /* 0x000e660000000a00 */
[----:B------:R2:W5:Y:S01]  /*0ae0*/  @!P2 LDG.E R46, desc[UR8][R26.64] ;  /* 0x000000081a2ea981 */ /* 0x000562000c1e1900 */
[----:B------:R-:W-:Y:S01]  /*0af0*/  @!P5 IADD3 R29, R29, R55, RZ ;  /* 0x000000371d1dd210 */ /* 0x000fe20007ffe0ff */
[----:B---3--:R-:W-:Y:S01]  /*0b00*/  @!P4 IMAD R30, R47, R20, RZ ;  /* 0x000000142f1ec224 */ /* 0x008fe200078e02ff */
[----:B------:R-:W-:-:S02]  /*0b10*/  @!P5 LEA R18, P1, R28, R18, 0x1 ;  /* 0x000000121c12d211 */ /* 0x000fc400078208ff */
[----:B------:R-:W-:Y:S02]  /*0b20*/  MOV R48, RZ ;  /* 0x000000ff00307202 */ /* 0x000fe40000000f00 */
[----:B------:R-:W-:Y:S02]  /*0b30*/  @!P5 LEA.HI.X R19, R28, R19, R29, 0x1, P1 ;  /* 0x000000131c13d211 */ /* 0x000fe400008f0c1d */
[----:B--2---:R-:W-:Y:S02]  /*0b40*/  @!P4 MOV R26, R34 ;  /* 0x00000022001ac202 */ /* 0x004fe40000000f00 */
[----:B------:R-:W-:Y:S01]  /*0b50*/  @!P4 MOV R27, R37 ;  /* 0x00000025001bc202 */ /* 0x000fe20000000f00 */
[C---:B------:R-:W-:Y:S01]  /*0b60*/  @!P4 IMAD R29, R13.reuse, R21, R30 ;  /* 0x000000150d1dc224 */ /* 0x040fe200078e021e */
[----:B------:R2:W3:Y:S01]  /*0b70*/  @!P5 LDG.E R48, desc[UR8][R18.64] ;  /* 0x000000081230d981 */ /* 0x0004e2000c1e1900 */
[----:B------:R-:W-:-:S04]  /*0b80*/  @!P4 IMAD.WIDE.U32 R20, R13, R20, R26 ;  /* 0x000000140d14c225 */ /* 0x000fc800078e001a */
[----:B0-----:R-:W-:Y:S01]  /*0b90*/  @!P6 IMAD R28, R49, R22, RZ ;  /* 0x00000016311ce224 */ /* 0x001fe200078e02ff */
[----:B------:R-:W-:Y:S02]  /*0ba0*/  @!P4 IADD3 R21, R21, R29, RZ ;  /* 0x0000001d1515c210 */ /* 0x000fe40007ffe0ff */
[----:B--2---:R-:W-:Y:S02]  /*0bb0*/  @!P6 MOV R18, R34 ;  /* 0x000000220012e202 */ /* 0x004fe40000000f00 */
[----:B------:R-:W-:Y:S02]  /*0bc0*/  @!P6 MOV R19, R37 ;  /* 0x000000250013e202 */ /* 0x000fe40000000f00 */
[----:B------:R-:W-:Y:S01]  /*0bd0*/  @!P4 LEA R24, P1, R20, R24, 0x1 ;  /* 0x000000181418c211 */ /* 0x000fe200078208ff */
[C---:B------:R-:W-:Y:S01]  /*0be0*/  @!P6 IMAD R31, R14.reuse, R23, R28 ;  /* 0x000000170e1fe224 */ /* 0x040fe200078e021c */
[----:B------:R-:W-:Y:S01]  /*0bf0*/  CS2R R50, SRZ ;  /* 0x0000000000327805 */ /* 0x000fe2000001ff00 */
[----:B------:R-:W-:Y:S01]  /*0c00*/  @!P6 IMAD.WIDE.U32 R22, R14, R22, R18 ;  /* 0x000000160e16e225 */ /* 0x000fe200078e0012 */
[----:B------:R-:W-:-:S04]  /*0c10*/  @!P4 LEA.HI.X R25, R20, R25, R21, 0x1, P1 ;  /* 0x000000191419c211 */ /* 0x000fc800008f0c15 */
[----:B------:R-:W-:Y:S01]  /*0c20*/  @!P6 IADD3 R20, R23, R31, RZ ;  /* 0x0000001f1714e210 */ /* 0x000fe20007ffe0ff */
[----:B------:R0:W2:Y:S01]  /*0c30*/  @!P4 LDG.E R50, desc[UR8][R24.64] ;  /* 0x000000081832c981 */ /* 0x0000a2000c1e1900 */
[----:B-1----:R-:W-:-:S04]  /*0c40*/  @!P6 LEA R16, P1, R22, R16, 0x1 ;  /* 0x000000101610e211 */ /* 0x002fc800078208ff */
[----:B------:R-:W-:-:S05]  /*0c50*/  @!P6 LEA.HI.X R17, R22, R17, R20, 0x1, P1 ;  /* 0x000000111611e211 */ /* 0x000fca00008f0c14 */
[----:B------:R1:W2:Y:S01]  /*0c60*/  @!P6 LDG.E R51, desc[UR8][R16.64] ;  /* 0x000000081033e981 */ /* 0x0002a2000c1e1900 */
[----:B------:R-:W-:Y:S02]  /*0c70*/  ISETP.GT.AND P1, PT, R3, 0x1e, PT ;  /* 0x0000001e0300780c */ /* 0x000fe40003f24270 */
[----:B----4-:R-:W-:-:S04]  /*0c80*/  PRMT R19, R38, 0x7632, R19 ;  /* 0x0000763226137816 */ /* 0x010fc80000000013 */
[----:B------:R-:W-:Y:S02]  /*0c90*/  SHF.L.U32 R23, R19, 0x10, RZ ;  /* 0x0000001013177819 */ /* 0x000fe400000006ff */
[----:B------:R-:W-:-:S03]  /*0ca0*/  SHF.L.U32 R20, R38, 0x10, RZ ;  /* 0x0000001026147819 */ /* 0x000fc600000006ff */
[----:B0-----:R-:W-:Y:S02]  /*0cb0*/  FMUL.FTZ R25, R23, R23 ;  /* 0x0000001717197220 */ /* 0x001fe40000410000 */
[C---:B------:R-:W-:Y:S02]  /*0cc0*/  FADD.FTZ R22, R20.reuse, R23 ;  /* 0x0000001714167221 */ /* 0x040fe40000010000 */
[----:B------:R-:W-:Y:S01]  /*0cd0*/  FFMA.FTZ R20, R20, R20, R25 ;  /* 0x0000001414147223 */ /* 0x000fe20000010019 */
[----:B-----5:R-:W-:-:S04]  /*0ce0*/  PRMT R18, R42, 0x7632, R18 ;  /* 0x000076322a127816 */ /* 0x020fc80000000012 */
[----:B------:R-:W-:Y:S02]  /*0cf0*/  SHF.L.U32 R19, R18, 0x10, RZ ;  /* 0x0000001012137819 */ /* 0x000fe400000006ff */
[----:B------:R-:W-:Y:S02]  /*0d00*/  SHF.L.U32 R18, R42, 0x10, RZ ;  /* 0x000000102a127819 */ /* 0x000fe400000006ff */
[----:B------:R-:W-:Y:S01]  /*0d10*/  PRMT R26, R40, 0x7632, R26 ;  /* 0x00007632281a7816 */ /* 0x000fe2000000001a */
[----:B------:R-:W-:-:S03]  /*0d20*/  FMUL.FTZ R21, R19, R19 ;  /* 0x0000001313157220 */ /* 0x000fc60000410000 */
[----:B-1----:R-:W-:Y:S01]  /*0d30*/  SHF.L.U32 R17, R26, 0x10, RZ ;  /* 0x000000101a117819 */ /* 0x002fe200000006ff */
[C---:B------:R-:W-:Y:S01]  /*0d40*/  FFMA.FTZ R21, R18.reuse, R18, R21 ;  /* 0x0000001212157223 */ /* 0x040fe20000010015 */
[----:B------:R-:W-:Y:S01]  /*0d50*/  FADD.FTZ R19, R18, R19 ;  /* 0x0000001312137221 */ /* 0x000fe20000010000 */
[----:B------:R-:W-:Y:S02]  /*0d60*/  SHF.L.U32 R16, R40, 0x10, RZ ;  /* 0x0000001028107819 */ /* 0x000fe400000006ff */
[----:B------:R-:W-:Y:S01]  /*0d70*/  FADD.FTZ R21, RZ, R21 ;  /* 0x00000015ff157221 */ /* 0x000fe20000010000 */
[----:B------:R-:W-:Y:S01]  /*0d80*/  PRMT R18, R44, 0x7632, R18 ;  /* 0x000076322c127816 */ /* 0x000fe20000000012 */
[----:B------:R-:W-:Y:S01]  /*0d90*/  FMUL.FTZ R23, R17, R17 ;  /* 0x0000001111177220 */ /* 0x000fe20000410000 */
[----:B------:R-:W-:Y:S01]  /*0da0*/  FADD.FTZ R19, RZ, R19 ;  /* 0x00000013ff137221 */ /* 0x000fe20000010000 */
[----:B------:R-:W-:Y:S01]  /*0db0*/  FADD.FTZ R20, R21, R20 ;  /* 0x0000001415147221 */ /* 0x000fe20000010000 */
[----:B------:R-:W-:Y:S01]  /*0dc0*/  SHF.L.U32 R21, R18, 0x10, RZ ;  /* 0x0000001012157819 */ /* 0x000fe200000006ff */
[C---:B------:R-:W-:Y:S01]  /*0dd0*/  FADD.FTZ R18, R16.reuse, R17 ;  /* 0x0000001110127221 */ /* 0x040fe20000010000 */
[----:B------:R-:W-:Y:S01]  /*0de0*/  FFMA.FTZ R23, R16, R16, R23 ;  /* 0x0000001010177223 */ /* 0x000fe20000010017 */
[----:B------:R-:W-:Y:S01]  /*0df0*/  FADD.FTZ R19, R19, R22 ;  /* 0x0000001613137221 */ /* 0x000fe20000010000 */
[----:B------:R-:W-:Y:S01]  /*0e00*/  SHF.L.U32 R16, R44, 0x10, RZ ;  /* 0x000000102c107819 */ /* 0x000fe200000006ff */
[----:B------:R-:W-:-:S02]  /*0e10*/  FMUL.FTZ R17, R21, R21 ;  /* 0x0000001515117220 */ /* 0x000fc40000410000 */
[----:B------:R-:W-:Y:S02]  /*0e20*/  FADD.FTZ R18, R19, R18 ;  /* 0x0000001213127221 */ /* 0x000fe40000010000 */
[C---:B------:R-:W-:Y:S01]  /*0e30*/  FADD.FTZ R21, R16.reuse, R21 ;  /* 0x0000001510157221 */ /* 0x040fe20000010000 */
[----:B------:R-:W-:Y:S01]  /*0e40*/  FFMA.FTZ R17, R16, R16, R17 ;  /* 0x0000001010117223 */ /* 0x000fe20000010011 */
[----:B------:R-:W-:-:S04]  /*0e50*/  PRMT R22, R46, 0x7632, R22 ;  /* 0x000076322e167816 */ /* 0x000fc80000000016 */
[----:B------:R-:W-:Y:S01]  /*0e60*/  SHF.L.U32 R19, R22, 0x10, RZ ;  /* 0x0000001016137819 */ /* 0x000fe200000006ff */
[----:B------:R-:W-:Y:S01]  /*0e70*/  FADD.FTZ R18, R18, R21 ;  /* 0x0000001512127221 */ /* 0x000fe20000010000 */
[----:B------:R-:W-:Y:S01]  /*0e80*/  SHF.L.U32 R16, R46, 0x10, RZ ;  /* 0x000000102e107819 */ /* 0x000fe200000006ff */
[----:B------:R-:W-:Y:S02]  /*0e90*/  FADD.FTZ R20, R20, R23 ;  /* 0x0000001714147221 */ /* 0x000fe40000010000 */
[----:B------:R-:W-:Y:S01]  /*0ea0*/  FMUL.FTZ R21, R19, R19 ;  /* 0x0000001313157220 */ /* 0x000fe20000410000 */
[----:B---3--:R-:W-:Y:S01]  /*0eb0*/  PRMT R22, R48, 0x7632, R22 ;  /* 0x0000763230167816 */ /* 0x008fe20000000016 */
[C---:B------:R-:W-:Y:S02]  /*0ec0*/  FADD.FTZ R19, R16.reuse, R19 ;  /* 0x0000001310137221 */ /* 0x040fe40000010000 */
[----:B------:R-:W-:Y:S01]  /*0ed0*/  FFMA.FTZ R16, R16, R16, R21 ;  /* 0x0000001010107223 */ /* 0x000fe20000010015 */
[----:B------:R-:W-:Y:S01]  /*0ee0*/  SHF.L.U32 R23, R22, 0x10, RZ ;  /* 0x0000001016177819 */ /* 0x000fe200000006ff */
[----:B------:R-:W-:Y:S01]  /*0ef0*/  FADD.FTZ R17, R20, R17 ;  /* 0x0000001114117221 */ /* 0x000fe20000010000 */
[----:B------:R-:W-:Y:S01]  /*0f00*/  SHF.L.U32 R20, R48, 0x10, RZ ;  /* 0x0000001030147819 */ /* 0x000fe200000006ff */
[----:B------:R-:W-:-:S02]  /*0f10*/  FADD.FTZ R18, R18, R19 ;  /* 0x0000001312127221 */ /* 0x000fc40000010000 */
[----:B------:R-:W-:Y:S01]  /*0f20*/  FMUL.FTZ R19, R23, R23 ;  /* 0x0000001717137220 */ /* 0x000fe20000410000 */
[----:B------:R-:W-:Y:S01]  /*0f30*/  FADD.FTZ R16, R17, R16 ;  /* 0x0000001011107221 */ /* 0x000fe20000010000 */
[C---:B------:R-:W-:Y:S02]  /*0f40*/  FADD.FTZ R23, R20.reuse, R23 ;  /* 0x0000001714177221 */ /* 0x040fe40000010000 */
[----:B------:R-:W-:Y:S01]  /*0f50*/  FFMA.FTZ R19, R20, R20, R19 ;  /* 0x0000001414137223 */ /* 0x000fe20000010013 */
[----:B--2---:R-:W-:-:S04]  /*0f60*/  PRMT R21, R50, 0x7632, R21 ;  /* 0x0000763232157816 */ /* 0x004fc80000000015 */
[----:B------:R-:W-:Y:S02]  /*0f70*/  SHF.L.U32 R22, R21, 0x10, RZ ;  /* 0x0000001015167819 */ /* 0x000fe400000006ff */
[----:B------:R-:W-:Y:S01]  /*0f80*/  SHF.L.U32 R17, R50, 0x10, RZ ;  /* 0x0000001032117819 */ /* 0x000fe200000006ff */
[----:B------:R-:W-:Y:S02]  /*0f90*/  FADD.FTZ R16, R16, R19 ;  /* 0x0000001310107221 */ /* 0x000fe40000010000 */
[----:B------:R-:W-:Y:S01]  /*0fa0*/  FMUL.FTZ R20, R22, R22 ;  /* 0x0000001616147220 */ /* 0x000fe20000410000 */
[----:B------:R-:W-:Y:S01]  /*0fb0*/  PRMT R21, R51, 0x7632, R21 ;  /* 0x0000763233157816 */ /* 0x000fe20000000015 */
[C---:B------:R-:W-:Y:S02]  /*0fc0*/  FADD.FTZ R19, R17.reuse, R22 ;  /* 0x0000001611137221 */ /* 0x040fe40000010000 */
[----:B------:R-:W-:Y:S01]  /*0fd0*/  FFMA.FTZ R17, R17, R17, R20 ;  /* 0x0000001111117223 */ /* 0x000fe20000010014 */
[----:B------:R-:W-:Y:S01]  /*0fe0*/  SHF.L.U32 R21, R21, 0x10, RZ ;  /* 0x0000001015157819 */ /* 0x000fe200000006ff */
[----:B------:R-:W-:Y:S01]  /*0ff0*/  FADD.FTZ R18, R18, R23 ;  /* 0x0000001712127221 */ /* 0x000fe20000010000 */
[----:B------:R-:W-:-:S03]  /*1000*/  SHF.L.U32 R20, R51, 0x10, RZ ;  /* 0x0000001033147819 */ /* 0x000fc600000006ff */
[----:B------:R-:W-:Y:S01]  /*1010*/  FMUL.FTZ R23, R21, R21 ;  /* 0x0000001515177220 */ /* 0x000fe20000410000 */
[----:B------:R-:W-:Y:S01]  /*1020*/  FADD.FTZ R18, R18, R19 ;  /* 0x0000001312127221 */ /* 0x000fe20000010000 */
[----:B------:R-:W-:Y:S01]  /*1030*/  FADD.FTZ R21, R20, R21 ;  /* 0x0000001514157221 */ /* 0x000fe20000010000 */
[----:B------:R-:W-:Y:S01]  /*1040*/  FADD.FTZ R16, R16, R17 ;  /* 0x0000001110107221 */ /* 0x000fe20000010000 */
        /* <DEDUP_REMOVED lines=24> */
[C---:B------:R-:W-:Y:S02]  /*11d0*/  ISETP.GT.AND P1, PT, R3.reuse, 0xf, PT ;  /* 0x0000000f0300780c */ /* 0x040fe40003f24270 */
[----:B------:R-:W-:Y:S02]  /*11e0*/  ISETP.NE.AND P2, PT, R3, RZ, PT ;  /* 0x000000ff0300720c */ /* 0x000fe40003f45270 */
[----:B------:R-:W-:Y:S01]  /*11f0*/  ISETP.NE.AND P3, PT, R0, RZ, PT ;  /* 0x000000ff0000720c */ /* 0x000fe20003f65270 */
[----:B------:R-:W-:Y:S08]  /*1200*/  BSSY B0, `(.L_x_2057) ;  /* 0x000003c000007945 */ /* 0x000ff00003800000 */
[----:B0-----:R-:W-:Y:S01]  /*1210*/  @!P1 FADD.FTZ R18, R18, R19 ;  /* 0x0000001312129221 */ /* 0x001fe20000010000 */
[----:B-1----:R-:W-:-:S04]  /*1220*/  @!P1 FADD.FTZ R17, R17, R16 ;  /* 0x0000001011119221 */ /* 0x002fc80000010000 */
        /* <DEDUP_REMOVED lines=11> */
[----:B------:R-:W-:-:S02]  /*12e0*/  FADD.FTZ R20, R17, R21 ;  /* 0x0000001511147221 */ /* 0x000fc40000010000 */
[----:B0-----:R-:W0:Y:S01]  /*12f0*/  LDS.128 R16, [UR5+0x50] ;  /* 0x00005005ff107984 */ /* 0x001e220008000c00 */
[----:B------:R-:W-:Y:S01]  /*1300*/  FADD.FTZ R53, R53, R22 ;  /* 0x0000001635357221 */ /* 0x000fe20000010000 */
[----:B------:R-:W-:-:S03]  /*1310*/  FADD.FTZ R20, R20, R23 ;  /* 0x0000001714147221 */ /* 0x000fc60000010000 */
[----:B--2---:R-:W-:Y:S01]  /*1320*/  FADD.FTZ R53, R53, R24 ;  /* 0x0000001835357221 */ /* 0x004fe20000010000 */
[----:B------:R-:W-:-:S03]  /*1330*/  FADD.FTZ R20, R20, R25 ;  /* 0x0000001914147221 */ /* 0x000fc60000010000 */
[----:B------:R-:W-:Y:S01]  /*1340*/  FADD.FTZ R53, R53, R26 ;  /* 0x0000001a35357221 */ /* 0x000fe20000010000 */
[----:B------:R-:W-:Y:S02]  /*1350*/  FADD.FTZ R20, R20, R27 ;  /* 0x0000001b14147221 */ /* 0x000fe40000010000 */
[----:B------:R-:W1:Y:S01]  /*1360*/  LDS.128 R24, [UR5+0x60] ;  /* 0x00006005ff187984 */ /* 0x000e620008000c00 */
[----:B---3--:R-:W-:Y:S01]  /*1370*/  FADD.FTZ R53, R53, R28 ;  /* 0x0000001c35357221 */ /* 0x008fe20000010000 */
[----:B------:R-:W-:Y:S02]  /*1380*/  FADD.FTZ R28, R20, R29 ;  /* 0x0000001d141c7221 */ /* 0x000fe40000010000 */
[----:B------:R-:W2:Y:S01]  /*1390*/  LDS.128 R20, [UR5+0x70] ;  /* 0x00007005ff147984 */ /* 0x000ea20008000c00 */
[----:B------:R-:W-:Y:S01]  /*13a0*/  FADD.FTZ R53, R53, R30 ;  /* 0x0000001e35357221 */ /* 0x000fe20000010000 */
[----:B------:R-:W-:-:S03]  /*13b0*/  FADD.FTZ R28, R28, R31 ;  /* 0x0000001f1c1c7221 */ /* 0x000fc60000010000 */
[----:B0-----:R-:W-:Y:S01]  /*13c0*/  FADD.FTZ R53, R53, R16 ;  /* 0x0000001035357221 */ /* 0x001fe20000010000 */
[----:B------:R-:W-:Y:S02]  /*13d0*/  FADD.FTZ R16, R28, R17 ;  /* 0x000000111c107221 */ /* 0x000fe40000010000 */
[----:B------:R-:W0:Y:S01]  /*13e0*/  LDS.128 R28, [UR5+0x80] ;  /* 0x00008005ff1c7984 */ /* 0x000e220008000c00 */
[----:B------:R-:W-:Y:S01]  /*13f0*/  FADD.FTZ R53, R53, R18 ;  /* 0x0000001235357221 */ /* 0x000fe20000010000 */
[----:B------:R-:W-:-:S04]  /*1400*/  FADD.FTZ R16, R16, R19 ;  /* 0x0000001310107221 */ /* 0x000fc80000010000 */
        /* <DEDUP_REMOVED lines=9> */
[----:B------:R-:W2:Y:S02]  /*14a0*/  LDS.128 R20, [UR5+0xa0] ;  /* 0x0000a005ff147984 */ /* 0x000ea40008000c00 */
[----:B0-----:R-:W-:Y:S01]  /*14b0*/  FADD.FTZ R53, R53, R28 ;  /* 0x0000001c35357221 */ /* 0x001fe20000010000 */
[----:B------:R-:W-:Y:S02]  /*14c0*/  FADD.FTZ R28, R24, R29 ;  /* 0x0000001d181c7221 */ /* 0x000fe40000010000 */
[----:B------:R-:W0:Y:S01]  /*14d0*/  LDS.128 R24, [UR5+0xb0] ;  /* 0x0000b005ff187984 */ /* 0x000e220008000c00 */
        /* <DEDUP_REMOVED lines=14> */
.L_x_2058:
[----:B------:R-:W-:Y:S05]  /*15c0*/  BSYNC B0 ;  /* 0x0000000000007941 */ /* 0x000fea0003800000 */
.L_x_2057:
[----:B------:R-:W1:Y:S01]  /*15d0*/  LDC R27, c[0x0][0xc] ;  /* 0x00000300ff1b7b82 */ /* 0x000e620000000800 */
        /* <DEDUP_REMOVED lines=17> */
[----:B-1----:R-:W-:Y:S02]  /*16f0*/  IMAD R22, R57, R26, RZ ;  /* 0x0000001a39167224 */ /* 0x002fe400078e02ff */
[----:B--2---:R-:W-:Y:S01]  /*1700*/  IMAD R53, R26, UR7, R61 ;  /* 0x000000071a357c24 */ /* 0x004fe2000f8e023d */
[----:B------:R-:W-:Y:S01]  /*1710*/  SEL R59, R27, RZ, !P1 ;  /* 0x000000ff1b3b7207 */ /* 0x000fe20004800000 */
[----:B------:R-:W-:Y:S01]  /*1720*/  IMAD R23, R22, R27, RZ ;  /* 0x0000001b16177224 */ /* 0x000fe200078e02ff */
[----:B------:R-:W-:-:S04]  /*1730*/  SEL R55, R55, 0xffffffff, !P1 ;  /* 0xffffffff37377807 */ /* 0x000fc80004800000 */
[----:B------:R-:W-:-:S05]  /*1740*/  SHF.L.U32 R23, R23, 0x1, RZ ;  /* 0x0000000117177819 */ /* 0x000fca00000006ff */
[----:B---3--:R-:W-:Y:S01]  /*1750*/  IMAD.WIDE R20, R23, 0x4, R20 ;  /* 0x0000000417147825 */ /* 0x008fe200078e0214 */
[----:B------:R-:W-:Y:S02]  /*1760*/  ISETP.NE.AND P1, PT, R59, -0x1, PT ;  /* 0xffffffff3b00780c */ /* 0x000fe40003f25270 */
[----:B------:R-:W-:Y:S01]  /*1770*/  IADD3 R23, R22, R61, RZ ;  /* 0x0000003d16177210 */ /* 0x000fe20007ffe0ff */
[----:B------:R-:W-:Y:S02]  /*1780*/  IMAD.WIDE.U32 R52, R53, 0x8, R20 ;  /* 0x0000000835347825 */ /* 0x000fe400078e0014 */
[----:B------:R-:W1:Y:S03]  /*1790*/  LDC.64 R20, c[0x0][0x240] ;  /* 0x00009000ff147b82 */ /* 0x000e660000000a00 */
[----:B------:R2:W-:Y:S01]  /*17a0*/  STG.E.64 desc[UR8][R52.64], R16 ;  /* 0x0000001034007986 */ /* 0x0005e2000c101b08 */
[----:B-1----:R-:W-:Y:S01]  /*17b0*/  IMAD.WIDE.U32 R22, R23, 0x4, R20 ;  /* 0x0000000417167825 */ /* 0x002fe200078e0014 */
[----:B------:R-:W-:Y:S06]  /*17c0*/  MEMBAR.ALL.GPU ;  /* 0x0000000000007992 */ /* 0x000fec000000a000 */
[----:B------:R-:W-:-:S00]  /*17d0*/  ERRBAR ;  /* 0x00000000000079ab */ /* 0x000fc00000000000 */
[----:B------:R-:W-:Y:S06]  /*17e0*/  CGAERRBAR ;  /* 0x00000000000075ab */ /* 0x000fec0000000000 */
[----:B------:R2:W-:Y:S01]  /*17f0*/  REDG.E.ADD.S32.STRONG.GPU desc[UR8][R22.64], R55 ;  /* 0x000000371600798e */ /* 0x0005e2000c10e388 */
[----:B------:R-:W-:Y:S05]  /*1800*/  @!P1 BRA `(.L_x_2060) ;  /* 0x00000000001c9947 */ /* 0x000fea0003800000 */
[----:B--2---:R-:W-:-:S04]  /*1810*/  IMAD R23, R57, R26, R61 ;  /* 0x0000001a39177224 */ /* 0x004fc800078e023d */
[----:B------:R-:W-:-:S07]  /*1820*/  IMAD.WIDE.U32 R20, R23, 0x4, R20 ;  /* 0x0000000417147825 */ /* 0x000fce00078e0014 */
.L_x_2061:
[----:B------:R-:W2:Y:S04]  /*1830*/  LDG.E.STRONG.GPU R22, desc[UR8][R20.64] ;  /* 0x0000000814167981 */ /* 0x000ea8000c1ef900 */
[----:B--2---:R-:W-:Y:S01]  /*1840*/  CCTL.IVALL ;  /* 0x00000000ff00798f */ /* 0x004fe20002000000 */
[----:B------:R-:W-:Y:S05]  /*1850*/  YIELD ;  /* 0x0000000000007946 */ /* 0x000fea0003800000 */
[----:B------:R-:W-:-:S13]  /*1860*/  ISETP.NE.AND P1, PT, R22, R59, PT ;  /* 0x0000003b1600720c */ /* 0x000fda0003f25270 */
[----:B------:R-:W-:Y:S05]  /*1870*/  @P1 BRA `(.L_x_2061) ;  /* 0xfffffffc00ec1947 */ /* 0x000fea000383ffff */
.L_x_2060:
        /* <DEDUP_REMOVED lines=8> */
[----:B--2---:R-:W-:Y:S02]  /*1900*/  LOP3.LUT R52, R27, 0x3, RZ, 0xc0, !PT ;  /* 0x000000031b347812 */ /* 0x004fe400078ec0ff */
[----:B------:R-:W-:Y:S02]  /*1910*/  MOV R26, RZ ;  /* 0x000000ff001a7202 */ /* 0x000fe40000000f00 */
[----:B------:R-:W-:-:S07]  /*1920*/  IADD3 R52, -R52, R27, RZ ;  /* 0x0000001b34347210 */ /* 0x000fce0007ffe1ff */
.L_x_2063:
        /* <DEDUP_REMOVED lines=14> */
[----:B------:R-:W2:Y:S01]  /*1a10*/  @!P2 LDC R53, c[0x0][0x10] ;  /* 0x00000400ff35ab82 */ /* 0x000ea20000000800 */
[----:B------:R-:W-:-:S05]  /*1a20*/  @!P2 LOP3.LUT R54, R6, 0x1, RZ, 0xc0, !PT ;  /* 0x000000010636a812 */ /* 0x000fca00078ec0ff */
[----:B--2---:R-:W-:-:S04]  /*1a30*/  @!P2 IMAD R54, R53, R54, RZ ;  /* 0x000000363536a224 */ /* 0x004fc800078e02ff */
[----:B------:R-:W-:-:S05]  /*1a40*/  @!P2 IMAD R54, R54, R27, RZ ;  /* 0x0000001b3636a224 */ /* 0x000fca00078e02ff */
[----:B-1----:R-:W-:Y:S01]  /*1a50*/  @!P2 SHF.L.U32 R23, R54, 0x1, RZ ;  /* 0x000000013617a819 */ /* 0x002fe200000006ff */
[----:B0-----:R-:W-:Y:S01]  /*1a60*/  @!P1 FADD.FTZ R16, R16, R20 ;  /* 0x0000001410109221 */ /* 0x001fe20000010000 */
[----:B------:R-:W-:Y:S01]  /*1a70*/  @!P1 FADD.FTZ R17, R17, R21 ;  /* 0x0000001511119221 */ /* 0x000fe20000010000 */
[----:B------:R-:W0:Y:S02]  /*1a80*/  @!P2 S2R R20, SR_CTAID.Y ;  /* 0x000000000014a919 */ /* 0x000e240000002600 */
[----:B0-----:R-:W-:Y:S02]  /*1a90*/  @!P2 IMAD R53, R56, R53, R20 ;  /* 0x000000353835a224 */ /* 0x001fe400078e0214 */
[----:B------:R-:W0:Y:S02]  /*1aa0*/  @!P2 LDC.64 R20, c[0x0][0x248] ;  /* 0x00009200ff14ab82 */ /* 0x000e240000000a00 */
[----:B0-----:R-:W-:-:S04]  /*1ab0*/  @!P2 IMAD.WIDE R20, R23, 0x4, R20 ;  /* 0x000000041714a825 */ /* 0x001fc800078e0214 */
[----:B------:R-:W-:-:S05]  /*1ac0*/  @!P2 IMAD.WIDE.U32 R22, R53, 0x8, R20 ;  /* 0x000000083516a825 */ /* 0x000fca00078e0014 */
[----:B------:R0:W2:Y:S01]  /*1ad0*/  @!P2 LDG.E.64 R20, desc[UR8][R22.64] ;  /* 0x000000081614a981 */ /* 0x0000a2000c1e1b00 */
[----:B------:R-:W-:-:S04]  /*1ae0*/  IADD3 R56, R26, 0x2, RZ ;  /* 0x000000021a387810 */ /* 0x000fc80007ffe0ff */
[----:B------:R-:W-:-:S13]  /*1af0*/  ISETP.EQ.OR P1, PT, R56, UR7, P3 ;  /* 0x0000000738007c0c */ /* 0x000fda0009f22670 */
[----:B------:R-:W1:Y:S01]  /*1b00*/  @!P1 LDC R53, c[0x0][0x10] ;  /* 0x00000400ff359b82 */ /* 0x000e620000000800 */
[----:B------:R-:W-:-:S05]  /*1b10*/  @!P1 LOP3.LUT R54, R6, 0x1, RZ, 0xc0, !PT ;  /* 0x0000000106369812 */ /* 0x000fca00078ec0ff */
[----:B-1----:R-:W-:-:S04]  /*1b20*/  @!P1 IMAD R54, R53, R54, RZ ;  /* 0x0000003635369224 */ /* 0x002fc800078e02ff */
[----:B------:R-:W-:-:S05]  /*1b30*/  @!P1 IMAD R54, R54, R27, RZ ;  /* 0x0000001b36369224 */ /* 0x000fca00078e02ff */
[----:B0-----:R-:W-:Y:S01]  /*1b40*/  @!P1 SHF.L.U32 R23, R54, 0x1, RZ ;  /* 0x0000000136179819 */ /* 0x001fe200000006ff */
[----:B--2---:R-:W-:Y:S01]  /*1b50*/  @!P2 FADD.FTZ R16, R16, R20 ;  /* 0x000000141010a221 */ /* 0x004fe20000010000 */
        /* <DEDUP_REMOVED lines=28> */
.L_x_2062:
[----:B------:R-:W-:-:S13]  /*1d20*/  LOP3.LUT P1, R54, R27, 0x3, RZ, 0xc0, !PT ;  /* 0x000000031b367812 */ /* 0x000fda000782c0ff */
[----:B------:R-:W-:Y:S05]  /*1d30*/  @!P1 BRA `(.L_x_2059) ;  /* 0x0000000000c89947 */ /* 0x000fea0003800000 */
[----:B------:R-:W-:Y:S01]  /*1d40*/  ISETP.EQ.OR P1, PT, R26, UR7, P3 ;  /* 0x000000071a007c0c */ /* 0x000fe20009f22670 */
[----:B------:R-:W-:Y:S01]  /*1d50*/  BSSY B0, `(.L_x_2064) ;  /* 0x0000010000007945 */ /* 0x000fe20003800000 */
[----:B------:R-:W-:-:S11]  /*1d60*/  ISETP.NE.AND P2, PT, R54, 0x1, PT ;  /* 0x000000013600780c */ /* 0x000fd60003f45270 */
[----:B------:R-:W-:Y:S05]  /*1d70*/  @P1 BRA `(.L_x_2065) ;  /* 0x0000000000341947 */ /* 0x000fea0003800000 */
[----:B------:R-:W1:Y:S01]  /*1d80*/  LDC.64 R20, c[0x0][0x248] ;  /* 0x00009200ff147b82 */ /* 0x000e620000000a00 */
[----:B--2---:R-:W-:Y:S01]  /*1d90*/  LOP3.LUT R22, R6, 0x1, RZ, 0xc0, !PT ;  /* 0x0000000106167812 */ /* 0x004fe200078ec0ff */
[----:B------:R-:W-:-:S04]  /*1da0*/  ULDC UR5, c[0x0][0x10] ;  /* 0x0000040000057ab9 */ /* 0x000fc80000000800 */
[----:B------:R-:W-:-:S04]  /*1db0*/  IMAD R22, R22, UR5, RZ ;  /* 0x0000000516167c24 */ /* 0x000fc8000f8e02ff */
[----:B------:R-:W-:-:S05]  /*1dc0*/  IMAD R22, R22, R27, RZ ;  /* 0x0000001b16167224 */ /* 0x000fca00078e02ff */
[----:B------:R-:W-:-:S05]  /*1dd0*/  SHF.L.U32 R23, R22, 0x1, RZ ;  /* 0x0000000116177819 */ /* 0x000fca00000006ff */
[----:B-1----:R-:W-:Y:S02]  /*1de0*/  IMAD.WIDE R20, R23, 0x4, R20 ;  /* 0x0000000417147825 */ /* 0x002fe400078e0214 */
[----:B------:R-:W1:Y:S02]  /*1df0*/  S2R R23, SR_CTAID.Y ;  /* 0x0000000000177919 */ /* 0x000e640000002600 */
[----:B-1----:R-:W-:-:S04]  /*1e00*/  IMAD R23, R26, UR5, R23 ;  /* 0x000000051a177c24 */ /* 0x002fc8000f8e0217 */
[----:B------:R-:W-:-:S06]  /*1e10*/  IMAD.WIDE.U32 R20, R23, 0x8, R20 ;  /* 0x0000000817147825 */ /* 0x000fcc00078e0014 */
[----:B------:R-:W0:Y:S02]  /*1e20*/  LDG.E.64 R20, desc[UR8][R20.64] ;  /* 0x0000000814147981 */ /* 0x000e24000c1e1b00 */
[----:B0-----:R-:W-:Y:S01]  /*1e30*/  FADD.FTZ R16, R16, R20 ;  /* 0x0000001410107221 */ /* 0x001fe20000010000 */
[----:B------:R-:W-:-:S07]  /*1e40*/  FADD.FTZ R17, R17, R21 ;  /* 0x0000001511117221 */ /* 0x000fce0000010000 */
.L_x_2065:
[----:B------:R-:W-:Y:S05]  /*1e50*/  BSYNC B0 ;  /* 0x0000000000007941 */ /* 0x000fea0003800000 */
.L_x_2064:
[----:B------:R-:W-:Y:S05]  /*1e60*/  @!P2 BRA `(.L_x_2059) ;  /* 0x00000000007ca947 */ /* 0x000fea0003800000 */
[C---:B--2---:R-:W-:Y:S02]  /*1e70*/  IADD3 R53, R26.reuse, 0x1, RZ ;  /* 0x000000011a357810 */ /* 0x044fe40007ffe0ff */
[----:B------:R-:W-:Y:S02]  /*1e80*/  IADD3 R52, R26, 0x2, RZ ;  /* 0x000000021a347810 */ /* 0x000fe40007ffe0ff */
[----:B------:R-:W-:Y:S02]  /*1e90*/  ISETP.EQ.OR P2, PT, R53, UR7, P3 ;  /* 0x0000000735007c0c */ /* 0x000fe40009f42670 */
[----:B------:R-:W-:-:S04]  /*1ea0*/  ISETP.EQ.OR P1, PT, R52, UR7, P3 ;  /* 0x0000000734007c0c */ /* 0x000fc80009f22670 */
[----:B------:R-:W-:-:S07]  /*1eb0*/  ISETP.EQ.OR P1, PT, R54, 0x2, P1 ;  /* 0x000000023600780c */ /* 0x000fce0000f22670 */
[----:B------:R-:W1:Y:S01]  /*1ec0*/  @!P2 S2R R21, SR_CTAID.Y ;  /* 0x000000000015a919 */ /* 0x000e620000002600 */
[----:B------:R-:W1:Y:S05]  /*1ed0*/  @!P2 LDC R20, c[0x0][0x10] ;  /* 0x00000400ff14ab82 */ /* 0x000e6a0000000800 */
[----:B------:R-:W-:-:S03]  /*1ee0*/  @!P1 LOP3.LUT R26, R6, 0x1, RZ, 0xc0, !PT ;  /* 0x00000001061a9812 */ /* 0x000fc600078ec0ff */
[----:B------:R-:W2:Y:S01]  /*1ef0*/  @!P1 LDC R55, c[0x0][0x10] ;  /* 0x00000400ff379b82 */ /* 0x000ea20000000800 */
[----:B-1----:R-:W-:Y:S01]  /*1f00*/  @!P2 IMAD R53, R53, R20, R21 ;  /* 0x000000143535a224 */ /* 0x002fe200078e0215 */
[----:B------:R-:W-:Y:S01]  /*1f10*/  @!P2 LOP3.LUT R21, R6, 0x1, RZ, 0xc0, !PT ;  /* 0x000000010615a812 */ /* 0x000fe200078ec0ff */
[----:B--2---:R-:W-:-:S04]  /*1f20*/  @!P1 IMAD R26, R55, R26, RZ ;  /* 0x0000001a371a9224 */ /* 0x004fc800078e02ff */
[----:B------:R-:W-:Y:S02]  /*1f30*/  @!P2 IMAD R20, R20, R21, RZ ;  /* 0x000000151414a224 */ /* 0x000fe400078e02ff */
[-C--:B------:R-:W-:Y:S02]  /*1f40*/  @!P1 IMAD R26, R26, R27.reuse, RZ ;  /* 0x0000001b1a1a9224 */ /* 0x080fe400078e02ff */
[----:B------:R-:W-:Y:S02]  /*1f50*/  @!P2 IMAD R22, R20, R27, RZ ;  /* 0x0000001b1416a224 */ /* 0x000fe400078e02ff */
[----:B------:R-:W1:Y:S01]  /*1f60*/  @!P1 S2R R20, SR_CTAID.Y ;  /* 0x0000000000149919 */ /* 0x000e620000002600 */
[----:B------:R-:W-:Y:S02]  /*1f70*/  @!P1 SHF.L.U32 R27, R26, 0x1, RZ ;  /* 0x000000011a1b9819 */ /* 0x000fe400000006ff */
[----:B------:R-:W-:Y:S01]  /*1f80*/  @!P2 SHF.L.U32 R23, R22, 0x1, RZ ;  /* 0x000000011617a819 */ /* 0x000fe200000006ff */
[----:B-1----:R-:W-:-:S02]  /*1f90*/  @!P1 IMAD R55, R52, R55, R20 ;  /* 0x0000003734379224 */ /* 0x002fc400078e0214 */
[----:B------:R-:W1:Y:S02]  /*1fa0*/  @!P2 LDC.64 R20, c[0x0][0x248] ;  /* 0x00009200ff14ab82 */ /* 0x000e640000000a00 */
[----:B-1----:R-:W-:-:S06]  /*1fb0*/  @!P2 IMAD.WIDE R20, R23, 0x4, R20 ;  /* 0x000000041714a825 */ /* 0x002fcc00078e0214 */
[----:B------:R-:W1:Y:S01]  /*1fc0*/  @!P1 LDC.64 R22, c[0x0][0x248] ;  /* 0x00009200ff169b82 */ /* 0x000e620000000a00 */
[----:B------:R-:W-:-:S06]  /*1fd0*/  @!P2 IMAD.WIDE.U32 R20, R53, 0x8, R20 ;  /* 0x000000083514a825 */ /* 0x000fcc00078e0014 */
[----:B------:R-:W0:Y:S01]  /*1fe0*/  @!P2 LDG.E.64 R20, desc[UR8][R20.64] ;  /* 0x000000081414a981 */ /* 0x000e22000c1e1b00 */
[----:B-1----:R-:W-:-:S04]  /*1ff0*/  @!P1 IMAD.WIDE R22, R27, 0x4, R22 ;  /* 0x000000041b169825 */ /* 0x002fc800078e0216 */
[----:B------:R-:W-:-:S06]  /*2000*/  @!P1 IMAD.WIDE.U32 R22, R55, 0x8, R22 ;  /* 0x0000000837169825 */ /* 0x000fcc00078e0016 */
[----:B------:R-:W2:Y:S01]  /*2010*/  @!P1 LDG.E.64 R22, desc[UR8][R22.64] ;  /* 0x0000000816169981 */ /* 0x000ea2000c1e1b00 */
[----:B0-----:R-:W-:Y:S01]  /*2020*/  @!P2 FADD.FTZ R16, R16, R20 ;  /* 0x000000141010a221 */ /* 0x001fe20000010000 */
[----:B------:R-:W-:-:S03]  /*2030*/  @!P2 FADD.FTZ R17, R17, R21 ;  /* 0x000000151111a221 */ /* 0x000fc60000010000 */
[----:B--2---:R-:W-:Y:S01]  /*2040*/  @!P1 FADD.FTZ R16, R16, R22 ;  /* 0x0000001610109221 */ /* 0x004fe20000010000 */
[----:B------:R-:W-:-:S07]  /*2050*/  @!P1 FADD.FTZ R17, R17, R23 ;  /* 0x0000001711119221 */ /* 0x000fce0000010000 */
.L_x_2059:
[----:B------:R-:W-:Y:S01]  /*2060*/  ULDC.64 UR12, c[0x0][0x218] ;  /* 0x00008600000c7ab9 */ /* 0x000fe20000000a00 */
[----:B------:R-:W-:Y:S01]  /*2070*/  LOP3.LUT P1, RZ, R0, UR7, RZ, 0xfc, !PT ;  /* 0x0000000700ff7c12 */ /* 0x000fe2000f82fcff */
[----:B------:R-:W1:Y:S01]  /*2080*/  S2UR UR6, SR_CgaCtaId ;  /* 0x00000000000679c3 */ /* 0x000e620000008800 */
[----:B------:R-:W-:Y:S01]  /*2090*/  ISETP.EQ.U32.AND P2, PT, RZ, UR12, PT ;  /* 0x0000000cff007c0c */ /* 0x000fe2000bf42070 */
[----:B------:R-:W-:Y:S01]  /*20a0*/  UMOV UR5, 0x400 ;  /* 0x0000040000057882 */ /* 0x000fe20000000000 */
[----:B------:R-:W-:Y:S01]  /*20b0*/  ULDC UR11, c[0x0][0x2a4] ;  /* 0x0000a900000b7ab9 */ /* 0x000fe20000000800 */
[----:B--2---:R-:W-:Y:S01]  /*20c0*/  IADD3 R53, R7, R32, RZ ;  /* 0x0000002007357210 */ /* 0x004fe20007ffe0ff */
[----:B------:R-:W-:Y:S01]  /*20d0*/  ULDC.64 UR14, c[0x0][0x278] ;  /* 0x00009e00000e7ab9 */ /* 0x000fe20000000a00 */
[----:B------:R-:W-:Y:S02]  /*20e0*/  ISETP.EQ.OR.EX P1, PT, RZ, UR13, P1, P2 ;  /* 0x0000000dff007c0c */ /* 0x000fe40008f22720 */
[----:B------:R-:W2:Y:S08]  /*20f0*/  LDC.64 R26, c[0x0][0x228] ;  /* 0x00008a00ff1a7b82 */ /* 0x000eb00000000a00 */
[----:B------:R-:W3:Y:S03]  /*2100*/  LDC.64 R22, c[0x0][0x230] ;  /* 0x00008c00ff167b82 */ /* 0x000ee60000000a00 */
[----:B------:R-:W-:Y:S01]  /*2110*/  @!P1 FMUL.FTZ R21, R17, UR11 ;  /* 0x0000000b11159c20 */ /* 0x000fe20008410000 */
[----:B------:R-:W-:-:S04]  /*2120*/  @!P1 FMUL.FTZ R20, R16, UR11 ;  /* 0x0000000b10149c20 */ /* 0x000fc80008410000 */
[----:B------:R-:W4:Y:S01]  /*2130*/  @!P1 LDC.64 R56, c[0x0][0x218] ;  /* 0x00008600ff389b82 */ /* 0x000f220000000a00 */
[----:B-1----:R-:W-:Y:S01]  /*2140*/  ULEA UR5, UR6, UR5, 0x18 ;  /* 0x0000000506057291 */ /* 0x002fe2000f8ec03f */
[----:B--2---:R-:W-:-:S08]  /*2150*/  IMAD.WIDE R54, R53, 0x4, R26 ;  /* 0x0000000435367825 */ /* 0x004fd000078e021a */
[----:B------:R-:W-:Y:S01]  /*2160*/  @!P3 STS.64 [UR5+0xc8], R16 ;  /* 0x0000c810ff00b988 */ /* 0x000fe20008000a05 */
[----:B---3--:R-:W-:-:S04]  /*2170*/  IMAD.WIDE R52, R53, 0x4, R22 ;  /* 0x0000000435347825 */ /* 0x008fc800078e0216 */
[----:B----4-:R-:W-:-:S05]  /*2180*/  @!P1 IMAD.WIDE R56, R4, 0x8, R56 ;  /* 0x0000000804389825 */ /* 0x010fca00078e0238 */
[----:B------:R1:W-:Y:S01]  /*2190*/  @!P1 STG.E.64 desc[UR8][R56.64], R20 ;  /* 0x0000001438009986 */ /* 0x0003e2000c101b08 */
[----:B------:R-:W-:Y:S06]  /*21a0*/  BAR.SYNC.DEFER_BLOCKING 0x0 ;  /* 0x0000000000007b1d */ /* 0x000fec0000010000 */
[----:B------:R-:W2:Y:S04]  /*21b0*/  LDG.E.64 R22, desc[UR8][R54.64] ;  /* 0x0000000836167981 */ /* 0x000ea8000c1e1b00 */
[----:B-1----:R1:W2:Y:S01]  /*21c0*/  LDG.E.64 R20, desc[UR8][R52.64] ;  /* 0x0000000834147981 */ /* 0x0022a2000c1e1b00 */
[----:B0-----:R-:W-:-:S02]  /*21d0*/  MOV R16, 0x3f800000 ;  /* 0x3f80000000107802 */ /* 0x001fc40000000f00 */
[----:B------:R-:W-:Y:S01]  /*21e0*/  ISETP.NE.AND P6, PT, RZ, UR10, PT ;  /* 0x0000000aff007c0c */ /* 0x000fe2000bfc5270 */
[----:B------:R-:W0:Y:S01]  /*21f0*/  LDS.64 R26, [UR5+0xc8] ;  /* 0x0000c805ff1a7984 */ /* 0x000e220008000a00 */
[----:B------:R-:W-:Y:S02]  /*2200*/  SHF.L.U32 R17, R42, 0x10, RZ ;  /* 0x000000102a117819 */ /* 0x000fe400000006ff */
[----:B------:R-:W-:Y:S02]  /*2210*/  SHF.L.U32 R19, R19, 0x10, RZ ;  /* 0x0000001013137819 */ /* 0x000fe400000006ff */
[----:B------:R-:W-:Y:S02]  /*2220*/  SHF.L.U32 R63, R40, 0x10, RZ ;  /* 0x00000010283f7819 */ /* 0x000fe400000006ff */
[----:B-1----:R-:W-:Y:S02]  /*2230*/  SHF.L.U32 R53, R18, 0x10, RZ ;  /* 0x0000001012357819 */ /* 0x002fe400000006ff */
[----:B------:R-:W-:-:S02]  /*2240*/  SHF.L.U32 R57, R24, 0x10, RZ ;  /* 0x0000001018397819 */ /* 0x000fc400000006ff */
[----:B------:R-:W-:Y:S02]  /*2250*/  SHF.L.U32 R67, R44, 0x10, RZ ;  /* 0x000000102c437819 */ /* 0x000fe400000006ff */
[----:B------:R-:W-:Y:S02]  /*2260*/  SHF.L.U32 R71, R46, 0x10, RZ ;  /* 0x000000102e477819 */ /* 0x000fe400000006ff */
[----:B------:R-:W-:Y:S02]  /*2270*/  SHF.L.U32 R55, R38, 0x10, RZ ;  /* 0x0000001026377819 */ /* 0x000fe400000006ff */
[----:B------:R-:W-:Y:S02]  /*2280*/  SHF.L.U32 R59, R25, 0x10, RZ ;  /* 0x00000010193b7819 */ /* 0x000fe400000006ff */
[----:B------:R-:W-:Y:S02]  /*2290*/  SHF.L.U32 R61, R28, 0x10, RZ ;  /* 0x000000101c3d7819 */ /* 0x000fe400000006ff */
[----:B------:R-:W-:-:S02]  /*22a0*/  SHF.L.U32 R29, R29, 0x10, RZ ;  /* 0x000000101d1d7819 */ /* 0x000fc400000006ff */
[----:B------:R-:W-:Y:S02]  /*22b0*/  SHF.L.U32 R73, R50, 0x10, RZ ;  /* 0x0000001032497819 */ /* 0x000fe400000006ff */
[----:B------:R-:W-:Y:S02]  /*22c0*/  SHF.L.U32 R65, R30, 0x10, RZ ;  /* 0x000000101e417819 */ /* 0x000fe400000006ff */
[----:B------:R-:W-:Y:S02]  /*22d0*/  SHF.L.U32 R75, R51, 0x10, RZ ;  /* 0x00000010334b7819 */ /* 0x000fe400000006ff */
[----:B------:R-:W-:Y:S02]  /*22e0*/  SHF.L.U32 R69, R31, 0x10, RZ ;  /* 0x000000101f457819 */ /* 0x000fe400000006ff */
[----:B------:R-:W-:-:S04]  /*22f0*/  ISETP.GE.U32.AND P2, PT, R9, UR14, PT ;  /* 0x0000000e09007c0c */ /* 0x000fc8000bf46070 */
[----:B------:R-:W-:-:S04]  /*2300*/  ISETP.GE.AND.EX P2, PT, R39, UR15, PT, P2 ;  /* 0x0000000f27007c0c */ /* 0x000fc8000bf46320 */
[----:B------:R-:W-:Y:S01]  /*2310*/  ISETP.GT.U32.OR P2, PT, R0, 0x29f, P2 ;  /* 0x0000029f0000780c */ /* 0x000fe20001744470 */
[----:B0-----:R-:W-:-:S04]  /*2320*/  FMUL.FTZ R26, R26, UR11 ;  /* 0x0000000b1a1a7c20 */ /* 0x001fc80008410000 */
[C---:B------:R-:W-:Y:S01]  /*2330*/  FMUL.FTZ R32, R26.reuse, R26 ;  /* 0x0000001a1a207220 */ /* 0x040fe20000410000 */
[----:B------:R-:W-:Y:S01]  /*2340*/  FADD.FTZ R17, R17, -R26 ;  /* 0x8000001a11117221 */ /* 0x000fe20000010000 */
[C---:B------:R-:W-:Y:S01]  /*2350*/  FADD.FTZ R19, -R26.reuse, R19 ;  /* 0x000000131a137221 */ /* 0x040fe20000010100 */
[C---:B------:R-:W-:Y:S01]  /*2360*/  FADD.FTZ R53, -R26.reuse, R53 ;  /* 0x000000351a357221 */ /* 0x040fe20000010100 */
[----:B------:R-:W-:Y:S01]  /*2370*/  FFMA.FTZ R27, R27, UR11, -R32 ;  /* 0x0000000b1b1b7c23 */ /* 0x000fe20008010820 */
[--C-:B------:R-:W-:Y:S01]  /*2380*/  FADD.FTZ R25, R63, -R26.reuse ;  /* 0x8000001a3f197221 */ /* 0x100fe20000010000 */
[C---:B------:R-:W-:Y:S01]  /*2390*/  FADD.FTZ R57, -R26.reuse, R57 ;  /* 0x000000391a397221 */ /* 0x040fe20000010100 */
[--C-:B------:R-:W-:Y:S01]  /*23a0*/  FADD.FTZ R31, R67, -R26.reuse ;  /* 0x8000001a431f7221 */ /* 0x100fe20000010000 */
[--C-:B------:R-:W-:Y:S01]  /*23b0*/  FADD.FTZ R51, R71, -R26.reuse ;  /* 0x8000001a47337221 */ /* 0x100fe20000010000 */
[----:B------:R-:W-:Y:S01]  /*23c0*/  FSETP.GTU.FTZ.AND P1, PT, R27, RZ, PT ;  /* 0x000000ff1b00720b */ /* 0x000fe20003f3c000 */
[--C-:B------:R-:W-:Y:S01]  /*23d0*/  FADD.FTZ R55, R55, -R26.reuse ;  /* 0x8000001a37377221 */ /* 0x100fe20000010000 */
[C---:B------:R-:W-:Y:S01]  /*23e0*/  FADD.FTZ R59, -R26.reuse, R59 ;  /* 0x0000003b1a3b7221 */ /* 0x040fe20000010100 */
[C---:B------:R-:W-:Y:S01]  /*23f0*/  FADD.FTZ R61, -R26.reuse, R61 ;  /* 0x0000003d1a3d7221 */ /* 0x040fe20000010100 */
[C---:B------:R-:W-:Y:S01]  /*2400*/  FADD.FTZ R63, -R26.reuse, R29 ;  /* 0x0000001d1a3f7221 */ /* 0x040fe20000010100 */
[--C-:B------:R-:W-:Y:S01]  /*2410*/  FADD.FTZ R67, R73, -R26.reuse ;  /* 0x8000001a49437221 */ /* 0x100fe20000010000 */
[C---:B------:R-:W-:Y:S01]  /*2420*/  FADD.FTZ R65, -R26.reuse, R65 ;  /* 0x000000411a417221 */ /* 0x040fe20000010100 */
[----:B------:R-:W-:Y:S01]  /*2430*/  FADD.FTZ R71, R75, -R26 ;  /* 0x8000001a4b477221 */ /* 0x000fe20000010000 */
[----:B------:R-:W-:-:S05]  /*2440*/  FADD.FTZ R69, -R26, R69 ;  /* 0x000000451a457221 */ /* 0x000fca0000010100 */
[----:B------:R-:W0:Y:S02]  /*2450*/  @P1 LDC R32, c[0x0][0x238] ;  /* 0x00008e00ff201b82 */ /* 0x000e240000000800 */
[----:B0-----:R-:W-:-:S04]  /*2460*/  @P1 FADD.FTZ R27, R27, R32 ;  /* 0x000000201b1b1221 */ /* 0x001fc80000010000 */
[----:B------:R0:W1:Y:S01]  /*2470*/  @P1 MUFU.RSQ R16, R27 ;  /* 0x0000001b00101308 */ /* 0x0000620000001400 */
[----:B------:R-:W-:-:S04]  /*2480*/  ISETP.GE.U32.AND P1, PT, R8, UR14, PT ;  /* 0x0000000e08007c0c */ /* 0x000fc8000bf26070 */
[----:B------:R-:W-:Y:S02]  /*2490*/  ISETP.GE.AND.EX P1, PT, R33, UR15, PT, P1 ;  /* 0x0000000f21007c0c */ /* 0x000fe4000bf26310 */
[----:B0-----:R-:W-:Y:S02]  /*24a0*/  SHF.L.U32 R27, R48, 0x10, RZ ;  /* 0x00000010301b7819 */ /* 0x001fe400000006ff */
[----:B------:R-:W-:-:S03]  /*24b0*/  ISETP.GT.U32.OR P1, PT, R0, 0x29f, P1 ;  /* 0x0000029f0000780c */ /* 0x000fc60000f24470 */
[----:B------:R-:W-:Y:S01]  /*24c0*/  FADD.FTZ R27, R27, -R26 ;  /* 0x8000001a1b1b7221 */ /* 0x000fe20000010000 */
[-C--:B-1----:R-:W-:Y:S01]  /*24d0*/  FMUL.FTZ R17, R17, R16.reuse ;  /* 0x0000001011117220 */ /* 0x082fe20000410000 */
[-C--:B------:R-:W-:Y:S01]  /*24e0*/  FMUL.FTZ R18, R19, R16.reuse ;  /* 0x0000001013127220 */ /* 0x080fe20000410000 */
        /* <DEDUP_REMOVED lines=13> */
[----:B------:R-:W-:Y:S01]  /*25c0*/  FMUL.FTZ R28, R69, R16 ;  /* 0x00000010451c7220 */ /* 0x000fe20000410000 */
        /* <DEDUP_REMOVED lines=13> */
.L_x_2066:
        /* <DEDUP_REMOVED lines=14> */
.L_x_2068:
[----:B------:R-:W-:Y:S05]  /*2780*/  BSYNC B0 ;  /* 0x0000000000007941 */ /* 0x000fea0003800000 */
.L_x_2067:
[----:B------:R-:W-:Y:S01]  /*2790*/  FFMA.FTZ R55, R22, R55, R20 ;  /* 0x0000003716377223 */ /* 0x000fe20000010014 */
[----:B------:R-:W-:Y:S01]  /*27a0*/  FFMA.FTZ R40, R23, R40, R21 ;  /* 0x0000002817287223 */ /* 0x000fe20000010015 */
[----:B------:R-:W-:Y:S06]  /*27b0*/  @!P6 BRA `(.L_x_2069) ;  /* 0x000000000028e947 */ /* 0x000fec0003800000 */
        /* <DEDUP_REMOVED lines=10> */
.L_x_2069:
        /* <DEDUP_REMOVED lines=14> */
.L_x_2071:
[----:B------:R-:W-:Y:S05]  /*2940*/  BSYNC B0 ;  /* 0x0000000000007941 */ /* 0x000fea0003800000 */
.L_x_2070:
[----:B------:R-:W-:Y:S01]  /*2950*/  FFMA.FTZ R53, R22, R53, R20 ;  /* 0x0000003516357223 */ /* 0x000fe20000010014 */
[----:B------:R-:W-:Y:S01]  /*2960*/  FFMA.FTZ R38, R23, R38, R21 ;  /* 0x0000002617267223 */ /* 0x000fe20000010015 */
[----:B------:R-:W-:Y:S06]  /*2970*/  @!P6 BRA `(.L_x_2072) ;  /* 0x000000000028e947 */ /* 0x000fec0003800000 */
        /* <DEDUP_REMOVED lines=10> */
.L_x_2072:
[----:B------:R-:W-:Y:S04]  /*2a20*/  BSSY B0, `(.L_x_2073) ;  /* 0x000000e000007945 */ /* 0x000fe80003800000 */
[----:B------:R-:W-:Y:S05]  /*2a30*/  @P2 BRA `(.L_x_2074) ;  /* 0x0000000000302947 */ /* 0x000fea0003800000 */
[----:B------:R-:W-:Y:S01]  /*2a40*/  ULDC.64 UR12, c[0x0][0x270] ;  /* 0x00009c00000c7ab9 */ /* 0x000fe20000000a00 */
[----:B01----:R-:W-:Y:S01]  /*2a50*/  MOV R18, R34 ;  /* 0x0000002200127202 */ /* 0x003fe20000000f00 */
        /* <DEDUP_REMOVED lines=10> */
.L_x_2074:
[----:B------:R-:W-:Y:S05]  /*2b00*/  BSYNC B0 ;  /* 0x0000000000007941 */ /* 0x000fea0003800000 */
.L_x_2073:
[----:B------:R-:W-:Y:S01]  /*2b10*/  ISETP.GE.U32.AND P5, PT, R10, UR14, PT ;  /* 0x0000000e0a007c0c */ /* 0x000fe2000bfa6070 */
[C-C-:B------:R-:W-:Y:S01]  /*2b20*/  FFMA.FTZ R31, R22.reuse, R31, R20.reuse ;  /* 0x0000001f161f7223 */ /* 0x140fe20000010014 */
[----:B------:R-:W-:Y:S01]  /*2b30*/  ISETP.GE.U32.AND P1, PT, R11, UR14, PT ;  /* 0x0000000e0b007c0c */ /* 0x000fe2000bf26070 */
[--C-:B------:R-:W-:Y:S01]  /*2b40*/  FFMA.FTZ R51, R22, R51, R20.reuse ;  /* 0x0000003316337223 */ /* 0x100fe20000010014 */
[----:B------:R-:W-:Y:S01]  /*2b50*/  ISETP.GE.U32.AND P2, PT, R12, UR14, PT ;  /* 0x0000000e0c007c0c */ /* 0x000fe2000bf46070 */
[C-C-:B------:R-:W-:Y:S01]  /*2b60*/  FFMA.FTZ R29, R22.reuse, R29, R20.reuse ;  /* 0x0000001d161d7223 */ /* 0x140fe20000010014 */
[----:B------:R-:W-:Y:S01]  /*2b70*/  ISETP.GE.U32.AND P3, PT, R13, UR14, PT ;  /* 0x0000000e0d007c0c */ /* 0x000fe2000bf66070 */
[--C-:B------:R-:W-:Y:S01]  /*2b80*/  FFMA.FTZ R27, R22, R27, R20.reuse ;  /* 0x0000001b161b7223 */ /* 0x100fe20000010014 */
[----:B------:R-:W-:Y:S01]  /*2b90*/  ISETP.GE.U32.AND P4, PT, R14, UR14, PT ;  /* 0x0000000e0e007c0c */ /* 0x000fe2000bf86070 */
[----:B------:R-:W-:Y:S01]  /*2ba0*/  FFMA.FTZ R20, R22, R25, R20 ;  /* 0x0000001916147223 */ /* 0x000fe20000010014 */
[----:B------:R-:W-:Y:S01]  /*2bb0*/  ISETP.GE.AND.EX P5, PT, R41, UR15, PT, P5 ;  /* 0x0000000f29007c0c */ /* 0x000fe2000bfa6350 */
[--C-:B------:R-:W-:Y:S01]  /*2bc0*/  FFMA.FTZ R30, R23, R30, R21.reuse ;  /* 0x0000001e171e7223 */ /* 0x100fe20000010015 */
[----:B------:R-:W-:Y:S01]  /*2bd0*/  ISETP.GE.AND.EX P1, PT, R43, UR15, PT, P1 ;  /* 0x0000000f2b007c0c */ /* 0x000fe2000bf26310 */
[--C-:B------:R-:W-:Y:S01]  /*2be0*/  FFMA.FTZ R32, R23, R32, R21.reuse ;  /* 0x0000002017207223 */ /* 0x100fe20000010015 */
[----:B------:R-:W-:Y:S01]  /*2bf0*/  ISETP.GE.AND.EX P2, PT, R45, UR15, PT, P2 ;  /* 0x0000000f2d007c0c */ /* 0x000fe2000bf46320 */
[--C-:B------:R-:W-:Y:S01]  /*2c00*/  FFMA.FTZ R26, R23, R26, R21.reuse ;  /* 0x0000001a171a7223 */ /* 0x100fe20000010015 */
[----:B------:R-:W-:Y:S01]  /*2c10*/  ISETP.GE.AND.EX P3, PT, R47, UR15, PT, P3 ;  /* 0x0000000f2f007c0c */ /* 0x000fe2000bf66330 */
[--C-:B--2---:R-:W-:Y:S01]  /*2c20*/  FFMA.FTZ R17, R23, R28, R21.reuse ;  /* 0x0000001c17117223 */ /* 0x104fe20000010015 */
[----:B------:R-:W-:Y:S01]  /*2c30*/  ISETP.GE.AND.EX P4, PT, R49, UR15, PT, P4 ;  /* 0x0000000f31007c0c */ /* 0x000fe2000bf86340 */
[----:B------:R-:W-:Y:S01]  /*2c40*/  FFMA.FTZ R24, R23, R24, R21 ;  /* 0x0000001817187223 */ /* 0x000fe20000010015 */
[----:B------:R-:W-:-:S02]  /*2c50*/  ISETP.GT.U32.OR P5, PT, R0, 0x29f, P5 ;  /* 0x0000029f0000780c */ /* 0x000fc40002fa4470 */
[C---:B------:R-:W-:Y:S02]  /*2c60*/  ISETP.GT.U32.OR P1, PT, R0.reuse, 0x29f, P1 ;  /* 0x0000029f0000780c */ /* 0x040fe40000f24470 */
[C---:B------:R-:W-:Y:S02]  /*2c70*/  ISETP.GT.U32.OR P2, PT, R0.reuse, 0x29f, P2 ;  /* 0x0000029f0000780c */ /* 0x040fe40001744470 */
[C---:B------:R-:W-:Y:S02]  /*2c80*/  ISETP.GT.U32.OR P3, PT, R0.reuse, 0x29f, P3 ;  /* 0x0000029f0000780c */ /* 0x040fe40001f64470 */
[----:B------:R-:W-:Y:S01]  /*2c90*/  ISETP.GT.U32.OR P4, PT, R0, 0x29f, P4 ;  /* 0x0000029f0000780c */ /* 0x000fe20002784470 */
[----:B------:R-:W-:-:S12]  /*2ca0*/  @!P6 BRA `(.L_x_2075) ;  /* 0x000000000028e947 */ /* 0x000fd80003800000 */
[----:B------:R-:W-:Y:S01]  /*2cb0*/  FMUL.FTZ R16, R31, -1.4426950216293334961 ;  /* 0xbfb8aa3b1f107820 */ /* 0x000fe20000410000 */
[----:B01----:R-:W-:-:S05]  /*2cc0*/  FMUL.FTZ R19, R24, -1.4426950216293334961 ;  /* 0xbfb8aa3b18137820 */ /* 0x003fca0000410000 */
        /* <DEDUP_REMOVED lines=8> */
.L_x_2075:
        /* <DEDUP_REMOVED lines=14> */
.L_x_2077:
[----:B------:R-:W-:Y:S05]  /*2e30*/  BSYNC B0 ;  /* 0x0000000000007941 */ /* 0x000fea0003800000 */
.L_x_2076:
[----:B------:R-:W-:Y:S05]  /*2e40*/  @!P6 BRA `(.L_x_2078) ;  /* 0x000000000028e947 */ /* 0x000fea0003800000 */
[----:B------:R-:W-:Y:S01]  /*2e50*/  FMUL.FTZ R16, R51, -1.4426950216293334961 ;  /* 0xbfb8aa3b33107820 */ /* 0x000fe20000410000 */
[----:B012---:R-:W-:-:S05]  /*2e60*/  FMUL.FTZ R19, R30, -1.4426950216293334961 ;  /* 0xbfb8aa3b1e137820 */ /* 0x007fca0000410000 */
        /* <DEDUP_REMOVED lines=8> */
.L_x_2078:
[----:B------:R-:W-:Y:S04]  /*2ef0*/  BSSY B0, `(.L_x_2079) ;  /* 0x000000e000007945 */ /* 0x000fe80003800000 */
[----:B------:R-:W-:Y:S05]  /*2f00*/  @P1 BRA `(.L_x_2080) ;  /* 0x0000000000301947 */ /* 0x000fea0003800000 */
[----:B------:R-:W-:Y:S01]  /*2f10*/  ULDC.64 UR12, c[0x0][0x270] ;  /* 0x00009c00000c7ab9 */ /* 0x000fe20000000a00 */
[----:B012---:R-:W-:Y:S01]  /*2f20*/  MOV R18, R34 ;  /* 0x0000002200127202 */ /* 0x007fe20000000f00 */
[----:B------:R-:W-:Y:S01]  /*2f30*/  IMAD R16, R43, UR12, RZ ;  /* 0x0000000c2b107c24 */ /* 0x000fe2000f8e02ff */
[----:B------:R-:W-:Y:S02]  /*2f40*/  MOV R19, R37 ;  /* 0x0000002500137202 */ /* 0x000fe40000000f00 */
        /* <DEDUP_REMOVED lines=8> */
.L_x_2080:
[----:B------:R-:W-:Y:S05]  /*2fd0*/  BSYNC B0 ;  /* 0x0000000000007941 */ /* 0x000fea0003800000 */
.L_x_2079:
[----:B------:R-:W-:Y:S05]  /*2fe0*/  @!P6 BRA `(.L_x_2081) ;  /* 0x000000000028e947 */ /* 0x000fea0003800000 */
[----:B------:R-:W-:Y:S01]  /*2ff0*/  FMUL.FTZ R16, R29, -1.4426950216293334961 ;  /* 0xbfb8aa3b1d107820 */ /* 0x000fe20000410000 */
[----:B0123--:R-:W-:-:S05]  /*3000*/  FMUL.FTZ R19, R32, -1.4426950216293334961 ;  /* 0xbfb8aa3b20137820 */ /* 0x00ffca0000410000 */
        /* <DEDUP_REMOVED lines=8> */
.L_x_2081:
[----:B------:R-:W-:Y:S04]  /*3090*/  BSSY B0, `(.L_x_2082) ;  /* 0x000000e000007945 */ /* 0x000fe80003800000 */
[----:B------:R-:W-:Y:S05]  /*30a0*/  @P2 BRA `(.L_x_2083) ;  /* 0x0000000000302947 */ /* 0x000fea0003800000 */
[----:B------:R-:W-:Y:S01]  /*30b0*/  ULDC.64 UR12, c[0x0][0x270] ;  /* 0x00009c00000c7ab9 */ /* 0x000fe20000000a00 */
[----:B0123--:R-:W-:Y:S01]  /*30c0*/  MOV R18, R34 ;  /* 0x0000002200127202 */ /* 0x00ffe20000000f00 */
        /* <DEDUP_REMOVED lines=10> */
.L_x_2083:
[----:B------:R-:W-:Y:S05]  /*3170*/  BSYNC B0 ;  /* 0x0000000000007941 */ /* 0x000fea0003800000 */
.L_x_2082:
[----:B------:R-:W-:Y:S05]  /*3180*/  @!P6 BRA `(.L_x_2084) ;  /* 0x000000000028e947 */ /* 0x000fea0003800000 */
[----:B------:R-:W-:Y:S01]  /*3190*/  FMUL.FTZ R16, R27, -1.4426950216293334961 ;  /* 0xbfb8aa3b1b107820 */ /* 0x000fe20000410000 */
[----:B01234-:R-:W-:-:S05]  /*31a0*/  FMUL.FTZ R19, R26, -1.4426950216293334961 ;  /* 0xbfb8aa3b1a137820 */ /* 0x01ffca0000410000 */
        /* <DEDUP_REMOVED lines=8> */
.L_x_2084:
[----:B------:R-:W-:Y:S04]  /*3230*/  BSSY B0, `(.L_x_2085) ;  /* 0x000000e000007945 */ /* 0x000fe80003800000 */
[----:B------:R-:W-:Y:S05]  /*3240*/  @P3 BRA `(.L_x_2086) ;  /* 0x0000000000303947 */ /* 0x000fea0003800000 */
[----:B------:R-:W-:Y:S01]  /*3250*/  ULDC.64 UR12, c[0x0][0x270] ;  /* 0x00009c00000c7ab9 */ /* 0x000fe20000000a00 */
[----:B01234-:R-:W-:Y:S01]  /*3260*/  MOV R18, R34 ;  /* 0x0000002200127202 */ /* 0x01ffe20000000f00 */
        /* <DEDUP_REMOVED lines=10> */
.L_x_2086:
[----:B------:R-:W-:Y:S05]  /*3310*/  BSYNC B0 ;  /* 0x0000000000007941 */ /* 0x000fea0003800000 */
.L_x_2085:
[----:B------:R-:W-:Y:S05]  /*3320*/  @!P6 BRA `(.L_x_2087) ;  /* 0x000000000028e947 */ /* 0x000fea0003800000 */
[----:B------:R-:W-:Y:S01]  /*3330*/  FMUL.FTZ R21, R17, -1.4426950216293334961 ;  /* 0xbfb8aa3b11157820 */ /* 0x000fe20000410000 */
[----:B------:R-:W-:-:S05]  /*3340*/  FMUL.FTZ R16, R20, -1.4426950216293334961 ;  /* 0xbfb8aa3b14107820 */ /* 0x000fca0000410000 */
[----:B------:R-:W5:Y:S08]  /*3350*/  MUFU.EX2 R21, R21 ;  /* 0x0000001500157308 */ /* 0x000f700000000800 */
[----:B------:R-:W0:Y:S01]  /*3360*/  MUFU.EX2 R16, R16 ;  /* 0x0000001000107308 */ /* 0x000e220000000800 */
[----:B-----5:R-:W-:-:S07]  /*3370*/  FADD.FTZ R22, R21, 1 ;  /* 0x3f80000015167421 */ /* 0x020fce0000010000 */
[----:B------:R-:W5:Y:S01]  /*3380*/  MUFU.RCP R22, R22 ;  /* 0x0000001600167308 */ /* 0x000f620000001000 */
[----:B01234-:R-:W-:-:S07]  /*3390*/  FADD.FTZ R18, R16, 1 ;  /* 0x3f80000010127421 */ /* 0x01ffce0000010000 */
[----:B------:R-:W0:Y:S01]  /*33a0*/  MUFU.RCP R19, R18 ;  /* 0x0000001200137308 */ /* 0x000e220000001000 */
[----:B-----5:R-:W-:Y:S01]  /*33b0*/  FMUL.FTZ R17, R17, R22 ;  /* 0x0000001611117220 */ /* 0x020fe20000410000 */
[----:B0-----:R-:W-:-:S07]  /*33c0*/  FMUL.FTZ R20, R20, R19 ;  /* 0x0000001314147220 */ /* 0x001fce0000410000 */
.L_x_2087:
[----:B------:R-:W-:Y:S04]  /*33d0*/  BSSY B0, `(.L_x_2088) ;  /* 0x000000d000007945 */ /* 0x000fe80003800000 */
[----:B------:R-:W-:Y:S05]  /*33e0*/  @P4 BRA `(.L_x_2089) ;  /* 0x00000000002c4947 */ /* 0x000fea0003800000 */
[----:B------:R-:W-:Y:S01]  /*33f0*/  ULDC.64 UR12, c[0x0][0x270] ;  /* 0x00009c00000c7ab9 */ /* 0x000fe20000000a00 */
[----:B------:R-:W-:Y:S01]  /*3400*/  MOV R35, R37 ;  /* 0x0000002500237202 */ /* 0x000fe20000000f00 */
[----:B------:R-:W-:Y:S01]  /*3410*/  IMAD R49, R49, UR12, RZ ;  /* 0x0000000c31317c24 */ /* 0x000fe2000f8e02ff */
[----:B------:R-:W-:Y:S01]  /*3420*/  F2FP.BF16.F32.PACK_AB R17, R17, R20 ;  /* 0x000000141111723e */ /* 0x000fe200000010ff */
[----:B------:R-:W-:-:S04]  /*3430*/  IMAD.WIDE.U32 R34, R14, UR12, R34 ;  /* 0x0000000c0e227c25 */ /* 0x000fc8000f8e0022 */
[----:B------:R-:W-:Y:S01]  /*3440*/  IMAD R49, R14, UR13, R49 ;  /* 0x0000000d0e317c24 */ /* 0x000fe2000f8e0231 */
[----:B------:R-:W-:Y:S02]  /*3450*/  ULDC.64 UR12, c[0x0][0x210] ;  /* 0x00008400000c7ab9 */ /* 0x000fe40000000a00 */
[----:B01234-:R-:W-:Y:S02]  /*3460*/  LEA R18, P1, R34, UR12, 0x1 ;  /* 0x0000000c22127c11 */ /* 0x01ffe4000f8208ff */
[----:B------:R-:W-:-:S04]  /*3470*/  IADD3 R49, R35, R49, RZ ;  /* 0x0000003123317210 */ /* 0x000fc80007ffe0ff */
[----:B------:R-:W-:-:S05]  /*3480*/  LEA.HI.X R19, R34, UR13, R49, 0x1, P1 ;  /* 0x0000000d22137c11 */ /* 0x000fca00088f0c31 */
[----:B------:R0:W-:Y:S02]  /*3490*/  STG.E desc[UR8][R18.64], R17 ;  /* 0x0000001112007986 */ /* 0x0001e4000c101908 */
.L_x_2089:
[----:B------:R-:W-:Y:S05]  /*34a0*/  BSYNC B0 ;  /* 0x0000000000007941 */ /* 0x000fea0003800000 */
.L_x_2088:
[----:B0-----:R-:W0:Y:S01]  /*34b0*/  LDC R17, c[0x0][0x10] ;  /* 0x00000400ff117b82 */ /* 0x001e220000000800 */
[----:B------:R-:W-:Y:S02]  /*34c0*/  IADD3 R6, R6, 0x1, RZ ;  /* 0x0000000106067810 */ /* 0x000fe40007ffe0ff */
[----:B0-----:R-:W-:-:S04]  /*34d0*/  IADD3 R4, R17, R4, RZ ;  /* 0x0000000411047210 */ /* 0x001fc80007ffe0ff */
[----:B------:R-:W-:-:S13]  /*34e0*/  ISETP.GE.AND P1, PT, R4, UR4, PT ;  /* 0x0000000404007c0c */ /* 0x000fda000bf26270 */
[----:B------:R-:W-:Y:S05]  /*34f0*/  @!P1 BRA `(.L_x_2090) ;  /* 0xffffffcc00609947 */ /* 0x000fea000383ffff */
[----:B------:R-:W-:Y:S05]  /*3500*/  EXIT ;  /* 0x000000000000794d */ /* 0x000fea0003800000 */
.L_x_2091:
        /* <DEDUP_REMOVED lines=15> */
.L_x_3262:


//--------------------- .text._Z35group_norm_nhwc_fwd_one_pass_kernelI11Bf16IOFp32WLi512ELi42ELi672EEv26Group_norm_nhwc_fwd_params --------------------------
	.section	.text._Z35group_norm_nhwc_fwd_one_pass_kernelI11Bf16IOFp32WLi512ELi42ELi672EEv26Group_norm_nhwc_fwd_params,"ax",@progbits
	.align	128
        .global         _Z35group_norm_nhwc_fwd_one_pass_kernelI11Bf16IOFp32WLi512ELi42ELi672EEv26Group_norm_nhwc_fwd_params
        .type           _Z35group_norm_nhwc_fwd_one_pass_kernelI11Bf16IOFp32WLi512ELi42ELi672EEv26Group_norm_nhwc_fwd_params,@function
        .size           _Z35group_norm_nhwc_fwd_one_pass_kernelI11Bf16IOFp32WLi512ELi42ELi672EEv26Group_norm_nhwc_fwd_params,(.L_x_3263 - _Z35group_norm_nhwc_fwd_one_pass_kernelI11Bf16IOFp32WLi512ELi42ELi672EEv26Group_norm_nhwc_fwd_params)
        .other          _Z35group_norm_nhwc_fwd_one_pass_kernelI11Bf16IOFp32WLi512ELi42ELi672EEv26Group_norm_nhwc_fwd_params,@"STO_CUDA_ENTRY STV_DEFAULT"
_Z35group_norm_nhwc_fwd_one_pass_kernelI11Bf16IOFp32WLi512ELi42ELi672EEv26Group_norm_nhwc_fwd_params:
.text._Z35group_norm_nhwc_fwd_one_pass_kernelI11Bf16IOFp32WLi512ELi42ELi672EEv26Group_norm_nhwc_fwd_params:
[----:B------:R-:W-:Y:S08]  /*0000*/  LDC R1, c[0x0][0x28] ;  /* 0x00000a00ff017b82 */ /* 0x000ff00000000800 */
[----:B------:R-:W0:Y:S01]  /*0010*/  S2UR UR6, SR_CTAID.Y ;  /* 0x00000000000679c3 */ /* 0x000e220000002600 */
[----:B------:R-:W-:Y:S01]  /*0020*/  ULDC UR5, c[0x0][0x288] ;  /* 0x0000a20000057ab9 */ /* 0x000fe20000000800 */
[----:B------:R-:W-:Y:S01]  /*0030*/  ULDC UR4, c[0x0][0x258] ;  /* 0x0000960000047ab9 */ /* 0x000fe20000000800 */
[----:B------:R-:W1:Y:S01]  /*0040*/  S2R R0, SR_TID.X ;  /* 0x0000000000007919 */ /* 0x000e620000002100 */
[----:B------:R-:W-:-:S04]  /*0050*/  UIMAD UR5, UR5, UR4, URZ ;  /* 0x00000004050572a4 */ /* 0x000fc8000f8e023f */
[----:B0-----:R-:W-:-:S06]  /*0060*/  UISETP.GE.AND UP0, UPT, UR6, UR5, UPT ;  /* 0x000000050600728c */ /* 0x001fcc000bf06270 */
[----:B------:R-:W-:-:S13]  /*0070*/  PLOP3.LUT P0, PT, PT, PT, UP0, 0x80, 0x0 ;  /* 0x000000000000781c */ /* 0x000fda0003f0f008 */
        /* <DEDUP_REMOVED lines=17> */
[----:B0-----:R-:W-:-:S04]  /*0190*/  IMAD R58, R58, UR9, R5 ;  /* 0x000000093a3a7c24 */ /* 0x001fc8000f8e0205 */
[C---:B------:R-:W-:Y:S01]  /*01a0*/  VIADD R40, R58.reuse, 0x1a0 ;  /* 0x000001a03a287836 */ /* 0x040fe20000000000 */
[C---:B------:R-:W-:Y:S02]  /*01b0*/  ISETP.GE.U32.AND P0, PT, R58.reuse, UR10, PT ;  /* 0x0000000a3a007c0c */ /* 0x040fe4000bf06070 */
[----:B------:R-:W-:Y:S01]  /*01c0*/  SHF.R.S32.HI R3, RZ, 0x1f, R58 ;  /* 0x0000001fff037819 */ /* 0x000fe2000001143a */
[----:B-1----:R-:W-:Y:S01]  /*01d0*/  ULEA UR4, UR7, UR4, 0x18 ;  /* 0x0000000407047291 */ /* 0x002fe2000f8ec03f */
[C---:B------:R-:W-:Y:S02]  /*01e0*/  IADD3 R4, R58.reuse, 0x20, RZ ;  /* 0x000000203a047810 */ /* 0x040fe40007ffe0ff */
[----:B------:R-:W-:Y:S01]  /*01f0*/  ISETP.GE.AND.EX P0, PT, R3, UR11, PT, P0 ;  /* 0x0000000b03007c0c */ /* 0x000fe2000bf06300 */
[----:B------:R-:W-:Y:S01]  /*0200*/  ULDC.64 UR10, c[0x0][0x208] ;  /* 0x00008200000a7ab9 */ /* 0x000fe20000000a00 */
[C---:B------:R-:W-:Y:S02]  /*0210*/  IADD3 R5, R58.reuse, 0x40, RZ ;  /* 0x000000403a057810 */ /* 0x040fe40007ffe0ff */
[----:B------:R-:W-:-:S02]  /*0220*/  IADD3 R6, R58, 0x60, RZ ;  /* 0x000000603a067810 */ /* 0x000fc40007ffe0ff */
[C---:B------:R-:W-:Y:S02]  /*0230*/  IADD3 R7, R58.reuse, 0x80, RZ ;  /* 0x000000803a077810 */ /* 0x040fe40007ffe0ff */
[C---:B------:R-:W-:Y:S02]  /*0240*/  IADD3 R8, R58.reuse, 0xa0, RZ ;  /* 0x000000a03a087810 */ /* 0x040fe40007ffe0ff */
[C---:B------:R-:W-:Y:S02]  /*0250*/  IADD3 R9, R58.reuse, 0xc0, RZ ;  /* 0x000000c03a097810 */ /* 0x040fe40007ffe0ff */
[C---:B------:R-:W-:Y:S02]  /*0260*/  IADD3 R10, R58.reuse, 0xe0, RZ ;  /* 0x000000e03a0a7810 */ /* 0x040fe40007ffe0ff */
[C---:B------:R-:W-:Y:S02]  /*0270*/  IADD3 R11, R58.reuse, 0x100, RZ ;  /* 0x000001003a0b7810 */ /* 0x040fe40007ffe0ff */
[----:B------:R-:W-:-:S02]  /*0280*/  IADD3 R12, R58, 0x120, RZ ;  /* 0x000001203a0c7810 */ /* 0x000fc40007ffe0ff */
[----:B------:R-:W-:Y:S02]  /*0290*/  IADD3 R13, R58, 0x140, RZ ;  /* 0x000001403a0d7810 */ /* 0x000fe40007ffe0ff */
[----:B------:R-:W-:Y:S02]  /*02a0*/  ISETP.LT.U32.AND P0, PT, R0, 0x2a0, !P0 ;  /* 0x000002a00000780c */ /* 0x000fe40004701070 */
[C---:B------:R-:W-:Y:S02]  /*02b0*/  IADD3 R14, R58.reuse, 0x160, RZ ;  /* 0x000001603a0e7810 */ /* 0x040fe40007ffe0ff */
[C---:B------:R-:W-:Y:S02]  /*02c0*/  IADD3 R15, R58.reuse, 0x180, RZ ;  /* 0x000001803a0f7810 */ /* 0x040fe40007ffe0ff */
[C---:B------:R-:W-:Y:S02]  /*02d0*/  IADD3 R41, R58.reuse, 0x1c0, RZ ;  /* 0x000001c03a297810 */ /* 0x040fe40007ffe0ff */
[----:B------:R-:W-:-:S02]  /*02e0*/  IADD3 R42, R58, 0x1e0, RZ ;  /* 0x000001e03a2a7810 */ /* 0x000fc40007ffe0ff */
[----:B------:R-:W-:Y:S01]  /*02f0*/  LEA R43, R43, UR4, 0x3 ;  /* 0x000000042b2b7c11 */ /* 0x000fe2000f8e18ff */
[----:B--2---:R-:W-:-:S06]  /*0300*/  UMOV UR4, URZ ;  /* 0x0000003f00047c82 */ /* 0x004fcc0008000000 */
.L_x_2149:
[----:B0-2---:R-:W0:Y:S01]  /*0310*/  LDC R25, c[0x0][0x288] ;  /* 0x0000a200ff197b82 */ /* 0x005e220000000800 */
[----:B------:R-:W-:Y:S01]  /*0320*/  ULDC.64 UR16, c[0x0][0x278] ;  /* 0x00009e0000107ab9 */ /* 0x000fe20000000a00 */
[----:B-1----:R-:W-:Y:S01]  /*0330*/  SHF.R.S32.HI R33, RZ, 0x1f, R8 ;  /* 0x0000001fff217819 */ /* 0x002fe20000011408 */
[----:B------:R-:W-:Y:S01]  /*0340*/  ULDC.64 UR14, c[0x0][0x280] ;  /* 0x0000a000000e7ab9 */ /* 0x000fe20000000a00 */
[----:B------:R-:W-:Y:S01]  /*0350*/  ISETP.GE.U32.AND P5, PT, R8, UR16, PT ;  /* 0x0000001008007c0c */ /* 0x000fe2000bfa6070 */
[----:B------:R-:W-:Y:S01]  /*0360*/  HFMA2.MMA R44, -RZ, RZ, 0, 0 ;  /* 0x00000000ff2c7435 */ /* 0x000fe200000001ff */
[----:B------:R-:W-:Y:S02]  /*0370*/  SHF.R.S32.HI R31, RZ, 0x1f, R7 ;  /* 0x0000001fff1f7819 */ /* 0x000fe40000011407 */
[----:B------:R-:W-:Y:S01]  /*0380*/  ISETP.GE.AND.EX P5, PT, R33, UR17, PT, P5 ;  /* 0x0000001121007c0c */ /* 0x000fe2000bfa6350 */
[----:B------:R-:W1:Y:S01]  /*0390*/  @P0 LDC.64 R28, c[0x0][0x220] ;  /* 0x00008800ff1c0b82 */ /* 0x000e620000000a00 */
[----:B------:R-:W-:-:S02]  /*03a0*/  ISETP.GE.U32.AND P4, PT, R7, UR16, PT ;  /* 0x0000001007007c0c */ /* 0x000fc4000bf86070 */
[C---:B------:R-:W-:Y:S02]  /*03b0*/  ISETP.GT.U32.OR P5, PT, R0.reuse, 0x29f, P5 ;  /* 0x0000029f0000780c */ /* 0x040fe40002fa4470 */
[----:B------:R-:W-:Y:S02]  /*03c0*/  ISETP.GE.AND.EX P4, PT, R31, UR17, PT, P4 ;  /* 0x000000111f007c0c */ /* 0x000fe4000bf86340 */
[----:B------:R-:W-:Y:S02]  /*03d0*/  SHF.R.S32.HI R39, RZ, 0x1f, R9 ;  /* 0x0000001fff277819 */ /* 0x000fe40000011409 */
[----:B------:R-:W-:Y:S02]  /*03e0*/  ISETP.GT.U32.OR P4, PT, R0, 0x29f, P4 ;  /* 0x0000029f0000780c */ /* 0x000fe40002784470 */
[----:B------:R-:W-:Y:S02]  /*03f0*/  SHF.R.S32.HI R37, RZ, 0x1f, R10 ;  /* 0x0000001fff257819 */ /* 0x000fe4000001140a */
[----:B0--34-:R-:W-:-:S04]  /*0400*/  IABS R19, R25 ;  /* 0x0000001900137213 */ /* 0x019fc80000000000 */
[----:B------:R-:W0:Y:S08]  /*0410*/  I2F.RP R18, R19 ;  /* 0x0000001300127306 */ /* 0x000e300000209400 */
[----:B0-----:R-:W0:Y:S02]  /*0420*/  MUFU.RCP R18, R18 ;  /* 0x0000001200127308 */ /* 0x001e240000001000 */
[----:B0-----:R-:W-:-:S06]  /*0430*/  IADD3 R16, R18, 0xffffffe, RZ ;  /* 0x0ffffffe12107810 */ /* 0x001fcc0007ffe0ff */
[----:B------:R0:W2:Y:S02]  /*0440*/  F2I.FTZ.U32.TRUNC.NTZ R17, R16 ;  /* 0x0000001000117305 */ /* 0x0000a4000021f000 */
[----:B0-----:R-:W-:Y:S01]  /*0450*/  HFMA2.MMA R16, -RZ, RZ, 0, 0 ;  /* 0x00000000ff107435 */ /* 0x001fe200000001ff */
[----:B--2---:R-:W-:-:S05]  /*0460*/  IADD3 R20, RZ, -R17, RZ ;  /* 0x80000011ff147210 */ /* 0x004fca0007ffe0ff */
[----:B------:R-:W-:Y:S01]  /*0470*/  IMAD R21, R20, R19, RZ ;  /* 0x0000001314157224 */ /* 0x000fe200078e02ff */
[----:B------:R-:W-:-:S03]  /*0480*/  IABS R20, UR6 ;  /* 0x0000000600147c13 */ /* 0x000fc60008000000 */
[----:B------:R-:W-:Y:S01]  /*0490*/  IMAD.HI.U32 R17, R17, R21, R16 ;  /* 0x0000001511117227 */ /* 0x000fe200078e0010 */
[----:B------:R-:W-:-:S04]  /*04a0*/  LOP3.LUT R16, R25, UR6, RZ, 0x3c, !PT ;  /* 0x0000000619107c12 */ /* 0x000fc8000f8e3cff */
[----:B------:R-:W-:Y:S01]  /*04b0*/  ISETP.GE.AND P3, PT, R16, RZ, PT ;  /* 0x000000ff1000720c */ /* 0x000fe20003f66270 */
[----:B------:R-:W-:-:S05]  /*04c0*/  IMAD.HI.U32 R17, R17, R20, RZ ;  /* 0x0000001411117227 */ /* 0x000fca00078e00ff */
[----:B------:R-:W-:-:S05]  /*04d0*/  IADD3 R18, -R17, RZ, RZ ;  /* 0x000000ff11127210 */ /* 0x000fca0007ffe1ff */
[C---:B------:R-:W-:Y:S02]  /*04e0*/  IMAD R18, R19.reuse, R18, R20 ;  /* 0x0000001213127224 */ /* 0x040fe400078e0214 */
[----:B------:R-:W0:Y:S03]  /*04f0*/  @P0 LDC.64 R20, c[0x0][0x270] ;  /* 0x00009c00ff140b82 */ /* 0x000e260000000a00 */
[----:B------:R-:W-:-:S13]  /*0500*/  ISETP.GT.U32.AND P2, PT, R19, R18, PT ;  /* 0x000000121300720c */ /* 0x000fda0003f44070 */
[-C--:B------:R-:W-:Y:S02]  /*0510*/  @!P2 IADD3 R18, R18, -R19.reuse, RZ ;  /* 0x800000131212a210 */ /* 0x080fe40007ffe0ff */
[----:B------:R-:W-:Y:S02]  /*0520*/  @!P2 IADD3 R17, R17, 0x1, RZ ;  /* 0x000000011111a810 */ /* 0x000fe40007ffe0ff */
[----:B------:R-:W-:Y:S02]  /*0530*/  ISETP.GE.U32.AND P1, PT, R18, R19, PT ;  /* 0x000000131200720c */ /* 0x000fe40003f26070 */
[----:B------:R-:W-:Y:S01]  /*0540*/  ISETP.NE.AND P2, PT, R25, RZ, PT ;  /* 0x000000ff1900720c */ /* 0x000fe20003f45270 */
[----:B------:R-:W2:Y:S10]  /*0550*/  @!P5 LDC.64 R18, c[0x0][0x270] ;  /* 0x00009c00ff12db82 */ /* 0x000eb40000000a00 */
[----:B------:R-:W-:-:S02]  /*0560*/  @P1 IADD3 R17, R17, 0x1, RZ ;  /* 0x0000000111111810 */ /* 0x000fc40007ffe0ff */
[----:B------:R-:W-:Y:S02]  /*0570*/  ISETP.GE.U32.AND P1, PT, R9, UR16, PT ;  /* 0x0000001009007c0c */ /* 0x000fe4000bf26070 */
[----:B------:R-:W-:Y:S02]  /*0580*/  MOV R23, R17 ;  /* 0x0000001100177202 */ /* 0x000fe40000000f00 */
[----:B------:R-:W-:Y:S02]  /*0590*/  SHF.R.S32.HI R17, RZ, 0x1f, R59 ;  /* 0x0000001fff117819 */ /* 0x000fe4000001143b */
[----:B------:R-:W-:Y:S02]  /*05a0*/  @!P3 IADD3 R23, -R23, RZ, RZ ;  /* 0x000000ff1717b210 */ /* 0x000fe40007ffe1ff */
[----:B------:R-:W-:Y:S02]  /*05b0*/  @!P2 LOP3.LUT R23, RZ, R25, RZ, 0x33, !PT ;  /* 0x00000019ff17a212 */ /* 0x000fe400078e33ff */
[----:B------:R-:W-:-:S02]  /*05c0*/  ISETP.GE.AND.EX P1, PT, R39, UR17, PT, P1 ;  /* 0x0000001127007c0c */ /* 0x000fc4000bf26310 */
[----:B------:R-:W-:Y:S01]  /*05d0*/  IADD3 R62, -R23, RZ, RZ ;  /* 0x000000ff173e7210 */ /* 0x000fe20007ffe1ff */
[----:B--2---:R-:W-:Y:S01]  /*05e0*/  @!P5 IMAD R33, R33, R18, RZ ;  /* 0x000000122121d224 */ /* 0x004fe200078e02ff */
[----:B------:R-:W-:Y:S02]  /*05f0*/  SHF.R.S32.HI R16, RZ, 0x1f, R23 ;  /* 0x0000001fff107819 */ /* 0x000fe40000011417 */
[----:B------:R-:W-:Y:S01]  /*0600*/  ISETP.GT.U32.OR P1, PT, R0, 0x29f, P1 ;  /* 0x0000029f0000780c */ /* 0x000fe20000f24470 */
[----:B------:R-:W-:Y:S01]  /*0610*/  IMAD R62, R25, R62, UR6 ;  /* 0x00000006193e7e24 */ /* 0x000fe2000f8e023e */
[----:B------:R-:W-:Y:S01]  /*0620*/  ISETP.GE.U32.AND P3, PT, R10, UR16, PT ;  /* 0x000000100a007c0c */ /* 0x000fe2000bf66070 */
[----:B------:R-:W-:Y:S01]  /*0630*/  IMAD R22, R16, UR14, RZ ;  /* 0x0000000e10167c24 */ /* 0x000fe2000f8e02ff */
[----:B------:R-:W2:Y:S01]  /*0640*/  @!P5 LDC.64 R24, c[0x0][0x220] ;  /* 0x00008800ff18db82 */ /* 0x000ea20000000a00 */
[----:B------:R-:W-:Y:S01]  /*0650*/  IMAD R62, R62, 0x2a, RZ ;  /* 0x0000002a3e3e7824 */ /* 0x000fe200078e02ff */
[----:B------:R-:W-:Y:S01]  /*0660*/  ISETP.GE.AND.EX P3, PT, R37, UR17, PT, P3 ;  /* 0x0000001125007c0c */ /* 0x000fe2000bf66330 */
[----:B------:R-:W-:-:S02]  /*0670*/  IMAD R73, R23, UR15, R22 ;  /* 0x0000000f17497c24 */ /* 0x000fc4000f8e0216 */
[----:B0-----:R-:W-:Y:S01]  /*0680*/  @P0 IMAD R22, R3, R20, RZ ;  /* 0x0000001403160224 */ /* 0x001fe200078e02ff */
[----:B------:R-:W-:Y:S01]  /*0690*/  IADD3 R70, P2, R59, R62, RZ ;  /* 0x0000003e3b467210 */ /* 0x000fe20007f5e0ff */
[----:B------:R-:W-:Y:S01]  /*06a0*/  @!P5 IMAD R45, R8, R19, R33 ;  /* 0x00000013082dd224 */ /* 0x000fe200078e0221 */
[----:B------:R-:W-:Y:S01]  /*06b0*/  ISETP.GT.U32.OR P3, PT, R0, 0x29f, P3 ;  /* 0x0000029f0000780c */ /* 0x000fe20001f64470 */
[----:B------:R-:W-:Y:S01]  /*06c0*/  @P0 IMAD R35, R58, R21, R22 ;  /* 0x000000153a230224 */ /* 0x000fe200078e0216 */
[----:B------:R-:W-:Y:S02]  /*06d0*/  LEA.HI.X.SX32 R71, R62, R17, 0x1, P2 ;  /* 0x000000113e477211 */ /* 0x000fe400010f0eff */
[----:B------:R-:W0:Y:S01]  /*06e0*/  @!P4 LDC.64 R16, c[0x0][0x270] ;  /* 0x00009c00ff10cb82 */ /* 0x000e220000000a00 */
[----:B------:R-:W-:-:S04]  /*06f0*/  IMAD.WIDE.U32 R70, R23, UR14, R70 ;  /* 0x0000000e17467c25 */ /* 0x000fc8000f8e0046 */
[----:B------:R-:W-:Y:S01]  /*0700*/  @P0 IMAD.MOV.U32 R72, RZ, RZ, R70 ;  /* 0x000000ffff480224 */ /* 0x000fe200078e0046 */
[----:B------:R-:W-:Y:S02]  /*0710*/  IADD3 R73, R71, R73, RZ ;  /* 0x0000004947497210 */ /* 0x000fe40007ffe0ff */
[----:B------:R-:W3:Y:S01]  /*0720*/  @!P4 LDC.64 R22, c[0x0][0x220] ;  /* 0x00008800ff16cb82 */ /* 0x000ee20000000a00 */
[----:B------:R-:W-:Y:S02]  /*0730*/  @!P5 MOV R32, R70 ;  /* 0x000000460020d202 */ /* 0x000fe40000000f00 */
[----:B------:R-:W-:Y:S01]  /*0740*/  @!P5 MOV R33, R73 ;  /* 0x000000490021d202 */ /* 0x000fe20000000f00 */
[----:B------:R-:W-:-:S04]  /*0750*/  @P0 IMAD.WIDE.U32 R26, R58, R20, R72 ;  /* 0x000000143a1a0225 */ /* 0x000fc800078e0048 */
[----:B------:R-:W4:Y:S01]  /*0760*/  @!P1 LDC.64 R20, c[0x0][0x270] ;  /* 0x00009c00ff149b82 */ /* 0x000f220000000a00 */
[----:B------:R-:W-:Y:S01]  /*0770*/  @P0 IADD3 R27, R27, R35, RZ ;  /* 0x000000231b1b0210 */ /* 0x000fe20007ffe0ff */
[----:B------:R-:W-:Y:S01]  /*0780*/  @!P5 IMAD.WIDE.U32 R32, R8, R18, R32 ;  /* 0x000000120820d225 */ /* 0x000fe200078e0020 */
[C---:B-1----:R-:W-:Y:S02]  /*0790*/  @P0 LEA R28, P2, R26.reuse, R28, 0x1 ;  /* 0x0000001c1a1c0211 */ /* 0x042fe400078408ff */
[----:B------:R-:W-:Y:S02]  /*07a0*/  SHF.R.S32.HI R35, RZ, 0x1f, R11 ;  /* 0x0000001fff237819 */ /* 0x000fe4000001140b */
[----:B------:R-:W-:Y:S01]  /*07b0*/  @P0 LEA.HI.X R29, R26, R29, R27, 0x1, P2 ;  /* 0x0000001d1a1d0211 */ /* 0x000fe200010f0c1b */
[----:B0-----:R-:W-:Y:S01]  /*07c0*/  @!P4 IMAD R30, R31, R16, RZ ;  /* 0x000000101f1ec224 */ /* 0x001fe200078e02ff */
[----:B------:R-:W-:Y:S01]  /*07d0*/  @!P4 MOV R26, R70 ;  /* 0x00000046001ac202 */ /* 0x000fe20000000f00 */
[----:B------:R-:W0:Y:S01]  /*07e0*/  @!P1 LDC.64 R18, c[0x0][0x220] ;  /* 0x00008800ff129b82 */ /* 0x000e220000000a00 */
[----:B------:R-:W-:Y:S01]  /*07f0*/  @!P4 MOV R27, R73 ;  /* 0x00000049001bc202 */ /* 0x000fe20000000f00 */
[----:B------:R-:W-:Y:S01]  /*0800*/  @!P4 IMAD R31, R7, R17, R30 ;  /* 0x00000011071fc224 */ /* 0x000fe200078e021e */
[----:B------:R-:W-:Y:S01]  /*0810*/  ISETP.GE.U32.AND P2, PT, R11, UR16, PT ;  /* 0x000000100b007c0c */ /* 0x000fe2000bf46070 */
[----:B------:R-:W-:-:S03]  /*0820*/  @!P4 IMAD.WIDE.U32 R26, R7, R16, R26 ;  /* 0x00000010071ac225 */ /* 0x000fc600078e001a */
[----:B------:R-:W-:Y:S01]  /*0830*/  ISETP.GE.AND.EX P2, PT, R35, UR17, PT, P2 ;  /* 0x0000001123007c0c */ /* 0x000fe2000bf46320 */
[----:B------:R-:W1:Y:S01]  /*0840*/  @!P3 LDC.64 R16, c[0x0][0x270] ;  /* 0x00009c00ff10bb82 */ /* 0x000e620000000a00 */
[----:B------:R-:W-:Y:S02]  /*0850*/  @!P4 IADD3 R27, R27, R31, RZ ;  /* 0x0000001f1b1bc210 */ /* 0x000fe40007ffe0ff */
[----:B---3--:R-:W-:Y:S01]  /*0860*/  @!P4 LEA R30, P6, R26, R22, 0x1 ;  /* 0x000000161a1ec211 */ /* 0x008fe200078c08ff */
[----:B----4-:R-:W-:Y:S01]  /*0870*/  @!P1 IMAD R34, R39, R20, RZ ;  /* 0x0000001427229224 */ /* 0x010fe200078e02ff */
[----:B------:R-:W-:Y:S02]  /*0880*/  ISETP.GT.U32.OR P2, PT, R0, 0x29f, P2 ;  /* 0x0000029f0000780c */ /* 0x000fe40001744470 */
[----:B------:R-:W-:Y:S02]  /*0890*/  @!P4 LEA.HI.X R31, R26, R23, R27, 0x1, P6 ;  /* 0x000000171a1fc211 */ /* 0x000fe400030f0c1b */
[----:B------:R-:W-:Y:S01]  /*08a0*/  @!P5 IADD3 R27, R33, R45, RZ ;  /* 0x0000002d211bd210 */ /* 0x000fe20007ffe0ff */
[----:B------:R-:W3:Y:S01]  /*08b0*/  @!P3 LDC.64 R22, c[0x0][0x220] ;  /* 0x00008800ff16bb82 */ /* 0x000ee20000000a00 */
[----:B--2---:R-:W-:Y:S01]  /*08c0*/  @!P5 LEA R26, P6, R32, R24, 0x1 ;  /* 0x00000018201ad211 */ /* 0x004fe200078c08ff */
[----:B------:R2:W4:Y:S01]  /*08d0*/  @!P4 LDG.E R44, desc[UR10][R30.64] ;  /* 0x0000000a1e2cc981 */ /* 0x000522000c1e1900 */
[----:B------:R-:W-:-:S02]  /*08e0*/  SHF.R.S32.HI R39, RZ, 0x1f, R12 ;  /* 0x0000001fff277819 */ /* 0x000fc4000001140c */
[----:B------:R-:W-:Y:S01]  /*08f0*/  @!P5 LEA.HI.X R27, R32, R25, R27, 0x1, P6 ;  /* 0x00000019201bd211 */ /* 0x000fe200030f0c1b */
[----:B------:R-:W-:Y:S01]  /*0900*/  @!P1 IMAD R25, R9, R21, R34 ;  /* 0x0000001509199224 */ /* 0x000fe200078e0222 */
[----:B------:R-:W-:Y:S02]  /*0910*/  ISETP.GE.U32.AND P6, PT, R12, UR16, PT ;  /* 0x000000100c007c0c */ /* 0x000fe4000bfc6070 */
[----:B------:R-:W-:Y:S02]  /*0920*/  @!P1 MOV R32, R70 ;  /* 0x0000004600209202 */ /* 0x000fe40000000f00 */
[----:B------:R-:W-:Y:S02]  /*0930*/  @!P1 MOV R33, R73 ;  /* 0x0000004900219202 */ /* 0x000fe40000000f00 */
[----:B------:R-:W-:Y:S01]  /*0940*/  ISETP.GE.AND.EX P6, PT, R39, UR17, PT, P6 ;  /* 0x0000001127007c0c */ /* 0x000fe2000bfc6360 */
[----:B-1----:R-:W-:Y:S01]  /*0950*/  @!P3 IMAD R37, R37, R16, RZ ;  /* 0x000000102525b224 */ /* 0x002fe200078e02ff */
[----:B------:R-:W-:Y:S01]  /*0960*/  MOV R45, RZ ;  /* 0x000000ff002d7202 */ /* 0x000fe20000000f00 */
[----:B------:R-:W-:-:S02]  /*0970*/  @!P1 IMAD.WIDE.U32 R32, R9, R20, R32 ;  /* 0x0000001409209225 */ /* 0x000fc400078e0020 */
[----:B------:R-:W1:Y:S01]  /*0980*/  @!P2 LDC.64 R20, c[0x0][0x270] ;  /* 0x00009c00ff14ab82 */ /* 0x000e620000000a00 */
[----:B------:R-:W-:Y:S01]  /*0990*/  ISETP.GT.U32.OR P6, PT, R0, 0x29f, P6 ;  /* 0x0000029f0000780c */ /* 0x000fe200037c4470 */
[----:B--2---:R-:W-:Y:S01]  /*09a0*/  @!P3 IMAD.MOV.U32 R31, RZ, RZ, R73 ;  /* 0x000000ffff1fb224 */ /* 0x004fe200078e0049 */
[----:B------:R-:W-:Y:S02]  /*09b0*/  @!P1 IADD3 R25, R33, R25, RZ ;  /* 0x0000001921199210 */ /* 0x000fe40007ffe0ff */
[----:B------:R-:W-:Y:S01]  /*09c0*/  @!P3 MOV R30, R70 ;  /* 0x00000046001eb202 */ /* 0x000fe20000000f00 */
[----:B------:R-:W-:Y:S01]  /*09d0*/  @!P3 IMAD R17, R10, R17, R37 ;  /* 0x000000110a11b224 */ /* 0x000fe200078e0225 */
[----:B0-----:R-:W-:Y:S01]  /*09e0*/  @!P1 LEA R24, P4, R32, R18, 0x1 ;  /* 0x0000001220189211 */ /* 0x001fe200078808ff */
[----:B------:R0:W2:Y:S01]  /*09f0*/  @!P5 LDG.E R45, desc[UR10][R26.64] ;  /* 0x0000000a1a2dd981 */ /* 0x0000a2000c1e1900 */
[----:B------:R-:W-:Y:S01]  /*0a00*/  SHF.R.S32.HI R37, RZ, 0x1f, R13 ;  /* 0x0000001fff257819 */ /* 0x000fe2000001140d */
[----:B------:R-:W-:Y:S01]  /*0a10*/  @!P3 IMAD.WIDE.U32 R30, R10, R16, R30 ;  /* 0x000000100a1eb225 */ /* 0x000fe200078e001e */
[----:B------:R-:W-:-:S02]  /*0a20*/  @!P1 LEA.HI.X R25, R32, R19, R25, 0x1, P4 ;  /* 0x0000001320199211 */ /* 0x000fc400020f0c19 */
[----:B------:R-:W-:Y:S02]  /*0a30*/  CS2R R46, SRZ ;  /* 0x00000000002e7805 */ /* 0x000fe4000001ff00 */
[----:B------:R-:W-:Y:S01]  /*0a40*/  ISETP.GE.U32.AND P4, PT, R13, UR16, PT ;  /* 0x000000100d007c0c */ /* 0x000fe2000bf86070 */
[----:B------:R-:W5:Y:S01]  /*0a50*/  @!P2 LDC.64 R18, c[0x0][0x220] ;  /* 0x00008800ff12ab82 */ /* 0x000f620000000a00 */
[----:B---3--:R-:W-:Y:S02]  /*0a60*/  @!P3 LEA R22, P5, R30, R22, 0x1 ;  /* 0x000000161e16b211 */ /* 0x008fe400078a08ff */
[----:B------:R-:W-:Y:S01]  /*0a70*/  ISETP.GE.AND.EX P4, PT, R37, UR17, PT, P4 ;  /* 0x0000001125007c0c */ /* 0x000fe2000bf86340 */
[----:B------:R-:W3:Y:S01]  /*0a80*/  @!P1 LDG.E R46, desc[UR10][R24.64] ;  /* 0x0000000a182e9981 */ /* 0x000ee2000c1e1900 */
[----:B0-----:R-:W-:Y:S02]  /*0a90*/  @!P3 IADD3 R26, R31, R17, RZ ;  /* 0x000000111f1ab210 */ /* 0x001fe40007ffe0ff */
[----:B------:R-:W-:Y:S01]  /*0aa0*/  ISETP.GT.U32.OR P4, PT, R0, 0x29f, P4 ;  /* 0x0000029f0000780c */ /* 0x000fe20002784470 */
[----:B------:R-:W0:Y:S01]  /*0ab0*/  @!P6 LDC.64 R16, c[0x0][0x270] ;  /* 0x00009c00ff10eb82 */ /* 0x000e220000000a00 */
[----:B------:R-:W-:Y:S01]  /*0ac0*/  @!P3 LEA.HI.X R23, R30, R23, R26, 0x1, P5 ;  /* 0x000000171e17b211 */ /* 0x000fe200028f0c1a */
[----:B-1----:R-:W-:Y:S01]  /*0ad0*/  @!P2 IMAD R26, R35, R20, RZ ;  /* 0x00000014231aa224 */ /* 0x002fe200078e02ff */
[----:B------:R-:W-:-:S03]  /*0ae0*/  SHF.R.S32.HI R49, RZ, 0x1f, R4 ;  /* 0x0000001fff317819 */ /* 0x000fc60000011404 */
[----:B------:R1:W3:Y:S01]  /*0af0*/  @!P3 LDG.E R47, desc[UR10][R22.64] ;  /* 0x0000000a162fb981 */ /* 0x0002e2000c1e1900 */
[----:B------:R-:W-:Y:S01]  /*0b00*/  ISETP.GE.U32.AND P3, PT, R4, UR16, PT ;  /* 0x0000001004007c0c */ /* 0x000fe2000bf66070 */
[----:B------:R-:W5:Y:S01]  /*0b10*/  @!P6 LDC.64 R34, c[0x0][0x220] ;  /* 0x00008800ff22eb82 */ /* 0x000f620000000a00 */
[----:B------:R-:W-:Y:S01]  /*0b20*/  SHF.R.S32.HI R31, RZ, 0x1f, R14 ;  /* 0x0000001fff1f7819 */ /* 0x000fe2000001140e */
[----:B------:R-:W-:Y:S01]  /*0b30*/  @!P2 IMAD R27, R11, R21, R26 ;  /* 0x000000150b1ba224 */ /* 0x000fe200078e021a */
[----:B------:R-:W-:Y:S02]  /*0b40*/  ISETP.GE.U32.AND P1, PT, R14, UR16, PT ;  /* 0x000000100e007c0c */ /* 0x000fe4000bf26070 */
[----:B-1----:R-:W-:-:S03]  /*0b50*/  @!P2 MOV R22, R70 ;  /* 0x000000460016a202 */ /* 0x002fc60000000f00 */
[----:B------:R-:W1:Y:S01]  /*0b60*/  @!P4 LDC.64 R32, c[0x0][0x270] ;  /* 0x00009c00ff20cb82 */ /* 0x000e620000000a00 */
[----:B------:R-:W-:Y:S02]  /*0b70*/  @!P2 MOV R23, R73 ;  /* 0x000000490017a202 */ /* 0x000fe40000000f00 */
[----:B------:R-:W-:Y:S01]  /*0b80*/  ISETP.GE.AND.EX P3, PT, R49, UR17, PT, P3 ;  /* 0x0000001131007c0c */ /* 0x000fe2000bf66330 */
[----:B------:R-:W-:Y:S01]  /*0b90*/  @!P2 IMAD.WIDE.U32 R20, R11, R20, R22 ;  /* 0x000000140b14a225 */ /* 0x000fe200078e0016 */
[----:B------:R-:W-:Y:S01]  /*0ba0*/  ISETP.GE.AND.EX P1, PT, R31, UR17, PT, P1 ;  /* 0x000000111f007c0c */ /* 0x000fe2000bf26310 */
[----:B------:R-:W-:Y:S01]  /*0bb0*/  HFMA2.MMA R48, -RZ, RZ, 0, 0 ;  /* 0x00000000ff307435 */ /* 0x000fe200000001ff */
[----:B------:R-:W-:Y:S01]  /*0bc0*/  ISETP.GT.U32.OR P3, PT, R0, 0x29f, P3 ;  /* 0x0000029f0000780c */ /* 0x000fe20001f64470 */
[----:B0-----:R-:W-:Y:S01]  /*0bd0*/  @!P6 IMAD R39, R39, R16, RZ ;  /* 0x000000102727e224 */ /* 0x001fe200078e02ff */
[----:B------:R-:W-:Y:S01]  /*0be0*/  @!P2 IADD3 R21, R21, R27, RZ ;  /* 0x0000001b1515a210 */ /* 0x000fe20007ffe0ff */
[----:B------:R-:W0:Y:S01]  /*0bf0*/  @!P4 LDC.64 R22, c[0x0][0x220] ;  /* 0x00008800ff16cb82 */ /* 0x000e220000000a00 */
[----:B-----5:R-:W-:-:S02]  /*0c00*/  @!P2 LEA R18, P5, R20, R18, 0x1 ;  /* 0x000000121412a211 */ /* 0x020fc400078a08ff */
[----:B------:R-:W-:Y:S02]  /*0c10*/  ISETP.GT.U32.OR P1, PT, R0, 0x29f, P1 ;  /* 0x0000029f0000780c */ /* 0x000fe40000f24470 */
[----:B------:R-:W-:Y:S02]  /*0c20*/  @!P2 LEA.HI.X R19, R20, R19, R21, 0x1, P5 ;  /* 0x000000131413a211 */ /* 0x000fe400028f0c15 */
[----:B------:R-:W-:Y:S02]  /*0c30*/  @!P6 MOV R20, R70 ;  /* 0x000000460014e202 */ /* 0x000fe40000000f00 */
[----:B------:R-:W-:Y:S02]  /*0c40*/  @!P6 MOV R21, R73 ;  /* 0x000000490015e202 */ /* 0x000fe40000000f00 */
[----:B------:R-:W-:Y:S01]  /*0c50*/  SHF.R.S32.HI R51, RZ, 0x1f, R5 ;  /* 0x0000001fff337819 */ /* 0x000fe20000011405 */
[C---:B------:R-:W-:Y:S01]  /*0c60*/  @!P6 IMAD R39, R12.reuse, R17, R39 ;  /* 0x000000110c27e224 */ /* 0x040fe200078e0227 */
[----:B------:R-:W-:Y:S01]  /*0c70*/  ISETP.GE.U32.AND P5, PT, R5, UR16, PT ;  /* 0x0000001005007c0c */ /* 0x000fe2000bfa6070 */
[----:B------:R-:W-:Y:S01]  /*0c80*/  @!P6 IMAD.WIDE.U32 R16, R12, R16, R20 ;  /* 0x000000100c10e225 */ /* 0x000fe200078e0014 */
[----:B------:R5:W3:Y:S01]  /*0c90*/  @!P2 LDG.E R48, desc[UR10][R18.64] ;  /* 0x0000000a1230a981 */ /* 0x000ae2000c1e1900 */
[----:B------:R-:W0:Y:S01]  /*0ca0*/  @!P3 LDC.64 R20, c[0x0][0x270] ;  /* 0x00009c00ff14bb82 */ /* 0x000e220000000a00 */
[----:B------:R-:W-:-:S02]  /*0cb0*/  ISETP.GE.AND.EX P5, PT, R51, UR17, PT, P5 ;  /* 0x0000001133007c0c */ /* 0x000fc4000bfa6350 */
[----:B------:R-:W-:Y:S02]  /*0cc0*/  @!P6 IADD3 R17, R17, R39, RZ ;  /* 0x000000271111e210 */ /* 0x000fe40007ffe0ff */
[----:B------:R-:W-:Y:S02]  /*0cd0*/  ISETP.GT.U32.OR P2, PT, R0, 0x29f, P5 ;  /* 0x0000029f0000780c */ /* 0x000fe40002f44470 */
[C---:B------:R-:W-:Y:S01]  /*0ce0*/  @!P6 LEA R34, P5, R16.reuse, R34, 0x1 ;  /* 0x000000221022e211 */ /* 0x040fe200078a08ff */
[----:B------:R-:W0:Y:S01]  /*0cf0*/  @!P1 LDC.64 R26, c[0x0][0x270] ;  /* 0x00009c00ff1a9b82 */ /* 0x000e220000000a00 */
[----:B-1----:R-:W-:Y:S02]  /*0d00*/  @!P4 IMAD R24, R37, R32, RZ ;  /* 0x000000202518c224 */ /* 0x002fe400078e02ff */
[----:B------:R-:W-:Y:S02]  /*0d10*/  @!P6 LEA.HI.X R35, R16, R35, R17, 0x1, P5 ;  /* 0x000000231023e211 */ /* 0x000fe400028f0c11 */
[----:B------:R-:W-:-:S02]  /*0d20*/  @!P4 MOV R16, R70 ;  /* 0x000000460010c202 */ /* 0x000fc40000000f00 */
[----:B------:R-:W-:Y:S02]  /*0d30*/  @!P4 MOV R17, R73 ;  /* 0x000000490011c202 */ /* 0x000fe40000000f00 */
[----:B------:R-:W-:Y:S01]  /*0d40*/  SHF.R.S32.HI R53, RZ, 0x1f, R6 ;  /* 0x0000001fff357819 */ /* 0x000fe20000011406 */
[----:B------:R-:W-:Y:S01]  /*0d50*/  HFMA2.MMA R50, -RZ, RZ, 0, 0 ;  /* 0x00000000ff327435 */ /* 0x000fe200000001ff */
[----:B------:R-:W-:Y:S01]  /*0d60*/  ISETP.GE.U32.AND P5, PT, R6, UR16, PT ;  /* 0x0000001006007c0c */ /* 0x000fe2000bfa6070 */
[C---:B------:R-:W-:Y:S01]  /*0d70*/  @!P4 IMAD R37, R13.reuse, R33, R24 ;  /* 0x000000210d25c224 */ /* 0x040fe200078e0218 */
[----:B-----5:R-:W1:Y:S01]  /*0d80*/  @!P2 LDC.64 R18, c[0x0][0x270] ;  /* 0x00009c00ff12ab82 */ /* 0x020e620000000a00 */
[----:B------:R-:W-:Y:S01]  /*0d90*/  @!P4 IMAD.WIDE.U32 R32, R13, R32, R16 ;  /* 0x000000200d20c225 */ /* 0x000fe200078e0010 */
[----:B------:R-:W-:-:S05]  /*0da0*/  ISETP.GE.AND.EX P5, PT, R53, UR17, PT, P5 ;  /* 0x0000001135007c0c */ /* 0x000fca000bfa6350 */
[----:B------:R5:W3:Y:S01]  /*0db0*/  @!P6 LDG.E R50, desc[UR10][R34.64] ;  /* 0x0000000a2232e981 */ /* 0x000ae2000c1e1900 */
[----:B------:R-:W1:Y:S01]  /*0dc0*/  @!P1 LDC.64 R16, c[0x0][0x220] ;  /* 0x00008800ff109b82 */ /* 0x000e620000000a00 */
[----:B------:R-:W-:-:S07]  /*0dd0*/  ISETP.GT.U32.OR P5, PT, R0, 0x29f, P5 ;  /* 0x0000029f0000780c */ /* 0x000fce0002fa4470 */
[----:B------:R-:W1:Y:S01]  /*0de0*/  @!P3 LDC.64 R24, c[0x0][0x220] ;  /* 0x00008800ff18bb82 */ /* 0x000e620000000a00 */
[----:B------:R-:W-:Y:S02]  /*0df0*/  @!P4 IADD3 R33, R33, R37, RZ ;  /* 0x000000252121c210 */ /* 0x000fe40007ffe0ff */
[C---:B0-----:R-:W-:Y:S01]  /*0e00*/  @!P4 LEA R30, P6, R32.reuse, R22, 0x1 ;  /* 0x00000016201ec211 */ /* 0x041fe200078c08ff */
[----:B------:R-:W-:Y:S01]  /*0e10*/  @!P3 IMAD R22, R49, R20, RZ ;  /* 0x000000143116b224 */ /* 0x000fe200078e02ff */
[----:B-----5:R-:W-:Y:S02]  /*0e20*/  @!P3 MOV R34, R70 ;  /* 0x000000460022b202 */ /* 0x020fe40000000f00 */
[----:B------:R-:W-:Y:S01]  /*0e30*/  @!P3 MOV R35, R73 ;  /* 0x000000490023b202 */ /* 0x000fe20000000f00 */
[----:B------:R-:W-:Y:S01]  /*0e40*/  @!P1 IMAD R36, R31, R26, RZ ;  /* 0x0000001a1f249224 */ /* 0x000fe200078e02ff */
[----:B------:R-:W-:Y:S01]  /*0e50*/  @!P4 LEA.HI.X R31, R32, R23, R33, 0x1, P6 ;  /* 0x00000017201fc211 */ /* 0x000fe200030f0c21 */
[C---:B------:R-:W-:Y:S01]  /*0e60*/  @!P3 IMAD R37, R4.reuse, R21, R22 ;  /* 0x000000150425b224 */ /* 0x040fe200078e0216 */
[----:B------:R-:W-:Y:S01]  /*0e70*/  @!P1 MOV R32, R70 ;  /* 0x0000004600209202 */ /* 0x000fe20000000f00 */
[----:B------:R-:W-:Y:S01]  /*0e80*/  HFMA2.MMA R52, -RZ, RZ, 0, 0 ;  /* 0x00000000ff347435 */ /* 0x000fe200000001ff */
[----:B------:R-:W-:Y:S01]  /*0e90*/  @!P3 IMAD.WIDE.U32 R34, R4, R20, R34 ;  /* 0x000000140422b225 */ /* 0x000fe200078e0022 */
[----:B------:R-:W0:Y:S03]  /*0ea0*/  @!P5 LDC.64 R22, c[0x0][0x270] ;  /* 0x00009c00ff16db82 */ /* 0x000e260000000a00 */
[----:B------:R-:W-:-:S05]  /*0eb0*/  @!P1 IMAD.MOV.U32 R33, RZ, RZ, R73 ;  /* 0x000000ffff219224 */ /* 0x000fca00078e0049 */
[----:B------:R-:W5:Y:S01]  /*0ec0*/  @!P2 LDC.64 R20, c[0x0][0x220] ;  /* 0x00008800ff14ab82 */ /* 0x000f620000000a00 */
[C---:B------:R-:W-:Y:S01]  /*0ed0*/  @!P1 IMAD.WIDE.U32 R32, R14.reuse, R26, R32 ;  /* 0x0000001a0e209225 */ /* 0x040fe200078e0020 */
[----:B------:R1:W3:Y:S03]  /*0ee0*/  @!P4 LDG.E R52, desc[UR10][R30.64] ;  /* 0x0000000a1e34c981 */ /* 0x0002e6000c1e1900 */
[----:B------:R-:W-:Y:S01]  /*0ef0*/  @!P1 IMAD R27, R14, R27, R36 ;  /* 0x0000001b0e1b9224 */ /* 0x000fe200078e0224 */
[----:B-1----:R-:W-:Y:S02]  /*0f00*/  @!P1 LEA R26, P6, R32, R16, 0x1 ;  /* 0x00000010201a9211 */ /* 0x002fe400078c08ff */
[----:B------:R-:W-:Y:S02]  /*0f10*/  @!P3 IADD3 R16, R35, R37, RZ ;  /* 0x000000252310b210 */ /* 0x000fe40007ffe0ff */
[----:B------:R-:W-:-:S02]  /*0f20*/  @!P3 LEA R24, P4, R34, R24, 0x1 ;  /* 0x000000182218b211 */ /* 0x000fc400078808ff */
[----:B------:R-:W-:Y:S02]  /*0f30*/  @!P1 IADD3 R27, R33, R27, RZ ;  /* 0x0000001b211b9210 */ /* 0x000fe40007ffe0ff */
[----:B------:R-:W-:Y:S02]  /*0f40*/  @!P3 LEA.HI.X R25, R34, R25, R16, 0x1, P4 ;  /* 0x000000192219b211 */ /* 0x000fe400020f0c10 */
[----:B------:R-:W-:Y:S02]  /*0f50*/  @!P2 MOV R30, R70 ;  /* 0x00000046001ea202 */ /* 0x000fe40000000f00 */
[----:B------:R-:W-:Y:S01]  /*0f60*/  @!P2 MOV R31, R73 ;  /* 0x00000049001fa202 */ /* 0x000fe20000000f00 */
[----:B------:R-:W-:Y:S01]  /*0f70*/  @!P2 IMAD R36, R51, R18, RZ ;  /* 0x000000123324a224 */ /* 0x000fe200078e02ff */
[----:B------:R-:W-:Y:S02]  /*0f80*/  @!P1 LEA.HI.X R27, R32, R17, R27, 0x1, P6 ;  /* 0x00000011201b9211 */ /* 0x000fe400030f0c1b */
[----:B------:R-:W-:Y:S01]  /*0f90*/  SHF.R.S32.HI R33, RZ, 0x1f, R15 ;  /* 0x0000001fff217819 */ /* 0x000fe2000001140f */
[----:B------:R-:W1:Y:S01]  /*0fa0*/  @!P5 LDC.64 R16, c[0x0][0x220] ;  /* 0x00008800ff10db82 */ /* 0x000e620000000a00 */
[----:B------:R-:W-:-:S02]  /*0fb0*/  ISETP.GE.U32.AND P4, PT, R15, UR16, PT ;  /* 0x000000100f007c0c */ /* 0x000fc4000bf86070 */
[----:B------:R-:W-:Y:S01]  /*0fc0*/  CS2R R54, SRZ ;  /* 0x0000000000367805 */ /* 0x000fe2000001ff00 */
[----:B------:R-:W-:Y:S01]  /*0fd0*/  @!P2 IMAD.WIDE.U32 R30, R5, R18, R30 ;  /* 0x00000012051ea225 */ /* 0x000fe200078e001e */
[----:B------:R-:W-:-:S03]  /*0fe0*/  ISETP.GE.AND.EX P4, PT, R33, UR17, PT, P4 ;  /* 0x0000001121007c0c */ /* 0x000fc6000bf86340 */
[----:B------:R-:W-:Y:S01]  /*0ff0*/  @!P2 IMAD R19, R5, R19, R36 ;  /* 0x000000130513a224 */ /* 0x000fe200078e0224 */
[----:B-----5:R-:W-:Y:S01]  /*1000*/  @!P2 LEA R18, P6, R30, R20, 0x1 ;  /* 0x000000141e12a211 */ /* 0x020fe200078c08ff */
[----:B------:R5:W3:Y:S01]  /*1010*/  @!P3 LDG.E R54, desc[UR10][R24.64] ;  /* 0x0000000a1836b981 */ /* 0x000ae2000c1e1900 */
[----:B------:R-:W-:Y:S01]  /*1020*/  ISETP.GT.U32.OR P4, PT, R0, 0x29f, P4 ;  /* 0x0000029f0000780c */ /* 0x000fe20002784470 */
[----:B0-----:R-:W-:Y:S01]  /*1030*/  @!P5 IMAD R20, R53, R22, RZ ;  /* 0x000000163514d224 */ /* 0x001fe200078e02ff */
[----:B------:R-:W-:Y:S02]  /*1040*/  @!P2 IADD3 R19, R31, R19, RZ ;  /* 0x000000131f13a210 */ /* 0x000fe40007ffe0ff */
[----:B------:R-:W-:Y:S02]  /*1050*/  SHF.R.S32.HI R39, RZ, 0x1f, R40 ;  /* 0x0000001fff277819 */ /* 0x000fe40000011428 */
[----:B------:R-:W-:Y:S01]  /*1060*/  ISETP.GE.U32.AND P3, PT, R40, UR16, PT ;  /* 0x0000001028007c0c */ /* 0x000fe2000bf66070 */
[----:B------:R-:W-:Y:S01]  /*1070*/  @!P5 IMAD R31, R6, R23, R20 ;  /* 0x00000017061fd224 */ /* 0x000fe200078e0214 */
[----:B------:R-:W-:-:S02]  /*1080*/  @!P2 LEA.HI.X R19, R30, R21, R19, 0x1, P6 ;  /* 0x000000151e13a211 */ /* 0x000fc400030f0c13 */
[----:B------:R-:W-:Y:S02]  /*1090*/  ISETP.GE.AND.EX P3, PT, R39, UR17, PT, P3 ;  /* 0x0000001127007c0c */ /* 0x000fe4000bf66330 */
[----:B------:R-:W-:Y:S02]  /*10a0*/  @!P5 MOV R20, R70 ;  /* 0x000000460014d202 */ /* 0x000fe40000000f00 */
[----:B------:R-:W-:Y:S02]  /*10b0*/  CS2R R56, SRZ ;  /* 0x0000000000387805 */ /* 0x000fe4000001ff00 */
[----:B------:R-:W-:Y:S01]  /*10c0*/  @!P5 MOV R21, R73 ;  /* 0x000000490015d202 */ /* 0x000fe20000000f00 */
[----:B------:R0:W3:Y:S01]  /*10d0*/  @!P2 LDG.E R55, desc[UR10][R18.64] ;  /* 0x0000000a1237a981 */ /* 0x0000e2000c1e1900 */
[----:B------:R-:W-:Y:S01]  /*10e0*/  ISETP.GT.U32.OR P3, PT, R0, 0x29f, P3 ;  /* 0x0000029f0000780c */ /* 0x000fe20001f64470 */
[----:B------:R-:W-:Y:S01]  /*10f0*/  @!P5 IMAD.WIDE.U32 R22, R6, R22, R20 ;  /* 0x000000160616d225 */ /* 0x000fe200078e0014 */
[----:B------:R-:W-:-:S02]  /*1100*/  SHF.R.S32.HI R35, RZ, 0x1f, R41 ;  /* 0x0000001fff237819 */ /* 0x000fc40000011429 */
[----:B------:R-:W4:Y:S01]  /*1110*/  @!P4 LDC.64 R20, c[0x0][0x270] ;  /* 0x00009c00ff14cb82 */ /* 0x000f220000000a00 */
[----:B------:R4:W3:Y:S01]  /*1120*/  @P0 LDG.E R56, desc[UR10][R28.64] ;  /* 0x0000000a1c380981 */ /* 0x0008e2000c1e1900 */
[----:B------:R-:W-:Y:S02]  /*1130*/  @!P5 IADD3 R23, R23, R31, RZ ;  /* 0x0000001f1717d210 */ /* 0x000fe40007ffe0ff */
[----:B-1----:R-:W-:-:S05]  /*1140*/  @!P5 LEA R30, P6, R22, R16, 0x1 ;  /* 0x00000010161ed211 */ /* 0x002fca00078c08ff */
[----:B-----5:R-:W1:Y:S01]  /*1150*/  @!P3 LDC.64 R24, c[0x0][0x270] ;  /* 0x00009c00ff18bb82 */ /* 0x020e620000000a00 */
[----:B------:R-:W-:Y:S02]  /*1160*/  @!P5 LEA.HI.X R31, R22, R17, R23, 0x1, P6 ;  /* 0x00000011161fd211 */ /* 0x000fe400030f0c17 */
[----:B------:R-:W-:Y:S02]  /*1170*/  ISETP.GE.U32.AND P6, PT, R41, UR16, PT ;  /* 0x0000001029007c0c */ /* 0x000fe4000bfc6070 */
[----:B------:R-:W-:Y:S01]  /*1180*/  SHF.R.S32.HI R37, RZ, 0x1f, R42 ;  /* 0x0000001fff257819 */ /* 0x000fe2000001142a */
[----:B------:R5:W3:Y:S01]  /*1190*/  @!P5 LDG.E R57, desc[UR10][R30.64] ;  /* 0x0000000a1e39d981 */ /* 0x000ae2000c1e1900 */
[----:B------:R-:W-:Y:S01]  /*11a0*/  ISETP.GE.AND.EX P6, PT, R35, UR17, PT, P6 ;  /* 0x0000001123007c0c */ /* 0x000fe2000bfc6360 */
[----:B------:R-:W2:Y:S01]  /*11b0*/  @!P4 LDC.64 R16, c[0x0][0x220] ;  /* 0x00008800ff10cb82 */ /* 0x000ea20000000a00 */
[----:B------:R-:W-:Y:S02]  /*11c0*/  ISETP.GE.U32.AND P2, PT, R42, UR16, PT ;  /* 0x000000102a007c0c */ /* 0x000fe4000bf46070 */
[----:B------:R-:W-:-:S02]  /*11d0*/  ISETP.GT.U32.OR P6, PT, R0, 0x29f, P6 ;  /* 0x0000029f0000780c */ /* 0x000fc400037c4470 */
[----:B------:R-:W-:-:S03]  /*11e0*/  ISETP.GE.AND.EX P2, PT, R37, UR17, PT, P2 ;  /* 0x0000001125007c0c */ /* 0x000fc6000bf46320 */
[----:B0-----:R-:W0:Y:S01]  /*11f0*/  @!P3 LDC.64 R18, c[0x0][0x220] ;  /* 0x00008800ff12bb82 */ /* 0x001e220000000a00 */
[----:B------:R-:W-:Y:S01]  /*1200*/  ISETP.GT.U32.OR P2, PT, R0, 0x29f, P2 ;  /* 0x0000029f0000780c */ /* 0x000fe20001744470 */
[----:B----4-:R-:W-:Y:S01]  /*1210*/  @!P4 IMAD R22, R33, R20, RZ ;  /* 0x000000142116c224 */ /* 0x010fe200078e02ff */
[----:B------:R-:W-:Y:S02]  /*1220*/  @!P4 MOV R32, R70 ;  /* 0x000000460020c202 */ /* 0x000fe40000000f00 */
[----:B------:R-:W-:Y:S01]  /*1230*/  @!P4 MOV R33, R73 ;  /* 0x000000490021c202 */ /* 0x000fe20000000f00 */
[C---:B------:R-:W-:Y:S02]  /*1240*/  @!P4 IMAD R29, R15.reuse, R21, R22 ;  /* 0x000000150f1dc224 */ /* 0x040fe400078e0216 */
[----:B------:R-:W4:Y:S01]  /*1250*/  @!P6 LDC.64 R22, c[0x0][0x270] ;  /* 0x00009c00ff16eb82 */ /* 0x000f220000000a00 */
[----:B------:R-:W-:Y:S01]  /*1260*/  CS2R R60, SRZ ;  /* 0x00000000003c7805 */ /* 0x000fe2000001ff00 */
[----:B------:R-:W-:Y:S01]  /*1270*/  @!P4 IMAD.WIDE.U32 R32, R15, R20, R32 ;  /* 0x000000140f20c225 */ /* 0x000fe200078e0020 */
[----:B-----5:R-:W-:-:S03]  /*1280*/  @!P3 MOV R31, R73 ;  /* 0x00000049001fb202 */ /* 0x020fc60000000f00 */
[-C--:B-1----:R-:W-:Y:S01]  /*1290*/  @!P3 IMAD R39, R39, R24.reuse, RZ ;  /* 0x000000182727b224 */ /* 0x082fe200078e02ff */
[----:B------:R4:W5:Y:S01]  /*12a0*/  @!P1 LDG.E R60, desc[UR10][R26.64] ;  /* 0x0000000a1a3c9981 */ /* 0x000962000c1e1900 */
[----:B------:R-:W-:Y:S01]  /*12b0*/  @!P3 IMAD.MOV.U32 R30, RZ, RZ, R70 ;  /* 0x000000ffff1eb224 */ /* 0x000fe200078e0046 */
[----:B------:R-:W1:Y:S01]  /*12c0*/  @!P2 LDC.64 R20, c[0x0][0x270] ;  /* 0x00009c00ff14ab82 */ /* 0x000e620000000a00 */
[C---:B------:R-:W-:Y:S01]  /*12d0*/  @!P3 IMAD R39, R40.reuse, R25, R39 ;  /* 0x000000192827b224 */ /* 0x040fe200078e0227 */
[----:B------:R-:W-:Y:S01]  /*12e0*/  @!P4 IADD3 R29, R33, R29, RZ ;  /* 0x0000001d211dc210 */ /* 0x000fe20007ffe0ff */
[----:B------:R-:W-:Y:S01]  /*12f0*/  @!P3 IMAD.WIDE.U32 R30, R40, R24, R30 ;  /* 0x00000018281eb225 */ /* 0x000fe200078e001e */
[----:B--2---:R-:W-:Y:S01]  /*1300*/  @!P4 LEA R28, P1, R32, R16, 0x1 ;  /* 0x00000010201cc211 */ /* 0x004fe200078208ff */
[----:B------:R-:W-:-:S03]  /*1310*/  HFMA2.MMA R63, -RZ, RZ, 0, 0 ;  /* 0x00000000ff3f7435 */ /* 0x000fc600000001ff */
[----:B------:R-:W2:Y:S01]  /*1320*/  @!P6 LDC.64 R24, c[0x0][0x220] ;  /* 0x00008800ff18eb82 */ /* 0x000ea20000000a00 */
[----:B------:R-:W-:Y:S02]  /*1330*/  @!P4 LEA.HI.X R29, R32, R17, R29, 0x1, P1 ;  /* 0x00000011201dc211 */ /* 0x000fe400008f0c1d */
[----:B------:R-:W-:Y:S02]  /*1340*/  @!P3 IADD3 R31, R31, R39, RZ ;  /* 0x000000271f1fb210 */ /* 0x000fe40007ffe0ff */
[C---:B0-----:R-:W-:Y:S01]  /*1350*/  @!P3 LEA R18, P1, R30.reuse, R18, 0x1 ;  /* 0x000000121e12b211 */ /* 0x041fe200078208ff */
[----:B------:R-:W5:Y:S02]  /*1360*/  @!P4 LDG.E R61, desc[UR10][R28.64] ;  /* 0x0000000a1c3dc981 */ /* 0x000f64000c1e1900 */
[----:B------:R-:W0:Y:S01]  /*1370*/  @!P2 LDC.64 R16, c[0x0][0x220] ;  /* 0x00008800ff10ab82 */ /* 0x000e220000000a00 */
[----:B------:R-:W-:Y:S01]  /*1380*/  @!P3 LEA.HI.X R19, R30, R19, R31, 0x1, P1 ;  /* 0x000000131e13b211 */ /* 0x000fe200008f0c1f */
[----:B----4-:R-:W-:-:S04]  /*1390*/  @!P6 IMAD R26, R35, R22, RZ ;  /* 0x00000016231ae224 */ /* 0x010fc800078e02ff */
[----:B------:R4:W5:Y:S01]  /*13a0*/  @!P3 LDG.E R63, desc[UR10][R18.64] ;  /* 0x0000000a123fb981 */ /* 0x000962000c1e1900 */
[----:B------:R-:W-:Y:S02]  /*13b0*/  @!P6 IMAD R27, R41, R23, R26 ;  /* 0x00000017291be224 */ /* 0x000fe400078e021a */
[----:B-1----:R-:W-:Y:S01]  /*13c0*/  @!P2 IMAD R37, R37, R20, RZ ;  /* 0x000000142525a224 */ /* 0x002fe200078e02ff */
[----:B----4-:R-:W-:Y:S02]  /*13d0*/  @!P6 MOV R18, R70 ;  /* 0x000000460012e202 */ /* 0x010fe40000000f00 */
[----:B------:R-:W-:-:S03]  /*13e0*/  @!P6 MOV R19, R73 ;  /* 0x000000490013e202 */ /* 0x000fc60000000f00 */
[----:B------:R-:W-:Y:S01]  /*13f0*/  @!P6 IMAD.WIDE.U32 R22, R41, R22, R18 ;  /* 0x000000162916e225 */ /* 0x000fe200078e0012 */
[----:B------:R-:W-:Y:S02]  /*1400*/  @!P2 MOV R18, R70 ;  /* 0x000000460012a202 */ /* 0x000fe40000000f00 */
[----:B------:R-:W-:Y:S01]  /*1410*/  @!P2 MOV R19, R73 ;  /* 0x000000490013a202 */ /* 0x000fe20000000f00 */
[C---:B------:R-:W-:Y:S01]  /*1420*/  @!P2 IMAD R37, R42.reuse, R21, R37 ;  /* 0x000000152a25a224 */ /* 0x040fe200078e0225 */
[----:B------:R-:W-:Y:S01]  /*1430*/  HFMA2.MMA R64, -RZ, RZ, 0, 0 ;  /* 0x00000000ff407435 */ /* 0x000fe200000001ff */
[----:B------:R-:W-:Y:S01]  /*1440*/  @!P6 IADD3 R23, R23, R27, RZ ;  /* 0x0000001b1717e210 */ /* 0x000fe20007ffe0ff */
[----:B------:R-:W-:Y:S01]  /*1450*/  @!P2 IMAD.WIDE.U32 R20, R42, R20, R18 ;  /* 0x000000142a14a225 */ /* 0x000fe200078e0012 */
[----:B--2---:R-:W-:-:S04]  /*1460*/  @!P6 LEA R24, P1, R22, R24, 0x1 ;  /* 0x000000181618e211 */ /* 0x004fc800078208ff */
[----:B------:R-:W-:Y:S02]  /*1470*/  @!P2 IADD3 R21, R21, R37, RZ ;  /* 0x000000251515a210 */ /* 0x000fe40007ffe0ff */
[----:B0-----:R-:W-:Y:S02]  /*1480*/  @!P2 LEA R16, P3, R20, R16, 0x1 ;  /* 0x000000101410a211 */ /* 0x001fe400078608ff */
[----:B------:R-:W-:Y:S02]  /*1490*/  @!P6 LEA.HI.X R25, R22, R25, R23, 0x1, P1 ;  /* 0x000000191619e211 */ /* 0x000fe400008f0c17 */
[----:B------:R-:W-:Y:S02]  /*14a0*/  MOV R67, RZ ;  /* 0x000000ff00437202 */ /* 0x000fe40000000f00 */
[----:B------:R-:W-:Y:S01]  /*14b0*/  @!P2 LEA.HI.X R17, R20, R17, R21, 0x1, P3 ;  /* 0x000000111411a211 */ /* 0x000fe200018f0c15 */
[----:B------:R0:W2:Y:S04]  /*14c0*/  @!P6 LDG.E R64, desc[UR10][R24.64] ;  /* 0x0000000a1840e981 */ /* 0x0000a8000c1e1900 */
[----:B------:R1:W4:Y:S01]  /*14d0*/  @!P2 LDG.E R67, desc[UR10][R16.64] ;  /* 0x0000000a1043a981 */ /* 0x000322000c1e1900 */
[----:B------:R-:W-:-:S04]  /*14e0*/  PRMT R18, R44, 0x7632, R18 ;  /* 0x000076322c127816 */ /* 0x000fc80000000012 */
[----:B------:R-:W-:Y:S01]  /*14f0*/  SHF.L.U32 R19, R18, 0x10, RZ ;  /* 0x0000001012137819 */ /* 0x000fe200000006ff */
[----:B------:R-:W-:-:S04]  /*1500*/  IMAD.U32 R18, R44, 0x10000, RZ ;  /* 0x000100002c127824 */ /* 0x000fc800078e00ff */
[----:B------:R-:W-:Y:S01]  /*1510*/  FMUL.FTZ R21, R19, R19 ;  /* 0x0000001313157220 */ /* 0x000fe20000410000 */
[----:B------:R-:W-:-:S03]  /*1520*/  FADD.FTZ R26, R18, R19 ;  /* 0x00000013121a7221 */ /* 0x000fc60000010000 */
[----:B0-----:R-:W-:Y:S01]  /*1530*/  FFMA.FTZ R24, R18, R18, R21 ;  /* 0x0000001212187223 */ /* 0x001fe20000010015 */
[----:B------:R-:W-:-:S04]  /*1540*/  PRMT R20, R45, 0x7632, R20 ;  /* 0x000076322d147816 */ /* 0x000fc80000000014 */
[----:B------:R-:W-:Y:S02]  /*1550*/  SHF.L.U32 R23, R20, 0x10, RZ ;  /* 0x0000001014177819 */ /* 0x000fe400000006ff */
[----:B------:R-:W-:Y:S02]  /*1560*/  SHF.L.U32 R22, R45, 0x10, RZ ;  /* 0x000000102d167819 */ /* 0x000fe400000006ff */
[----:B---3--:R-:W-:Y:S01]  /*1570*/  PRMT R20, R46, 0x7632, R20 ;  /* 0x000076322e147816 */ /* 0x008fe20000000014 */
[----:B-1----:R-:W-:-:S03]  /*1580*/  FMUL.FTZ R17, R23, R23 ;  /* 0x0000001717117220 */ /* 0x002fc60000410000 */
[----:B------:R-:W-:Y:S01]  /*1590*/  SHF.L.U32 R21, R20, 0x10, RZ ;  /* 0x0000001014157819 */ /* 0x000fe200000006ff */
[----:B------:R-:W-:Y:S01]  /*15a0*/  FADD.FTZ R23, R22, R23 ;  /* 0x0000001716177221 */ /* 0x000fe20000010000 */
[----:B------:R-:W-:Y:S01]  /*15b0*/  SHF.L.U32 R20, R46, 0x10, RZ ;  /* 0x000000102e147819 */ /* 0x000fe200000006ff */
[----:B------:R-:W-:Y:S01]  /*15c0*/  FFMA.FTZ R22, R22, R22, R17 ;  /* 0x0000001616167223 */ /* 0x000fe20000010011 */
[----:B------:R-:W-:Y:S01]  /*15d0*/  PRMT R16, R47, 0x7632, R16 ;  /* 0x000076322f107816 */ /* 0x000fe20000000010 */
[----:B------:R-:W-:-:S03]  /*15e0*/  FMUL.FTZ R17, R21, R21 ;  /* 0x0000001515117220 */ /* 0x000fc60000410000 */
[----:B------:R-:W-:Y:S01]  /*15f0*/  SHF.L.U32 R16, R16, 0x10, RZ ;  /* 0x0000001010107819 */ /* 0x000fe200000006ff */
[C---:B------:R-:W-:Y:S01]  /*1600*/  FADD.FTZ R21, R20.reuse, R21 ;  /* 0x0000001514157221 */ /* 0x040fe20000010000 */
[----:B------:R-:W-:Y:S01]  /*1610*/  SHF.L.U32 R19, R47, 0x10, RZ ;  /* 0x000000102f137819 */ /* 0x000fe200000006ff */
[----:B------:R-:W-:Y:S01]  /*1620*/  FFMA.FTZ R20, R20, R20, R17 ;  /* 0x0000001414147223 */ /* 0x000fe20000010011 */
[----:B------:R-:W-:-:S04]  /*1630*/  PRMT R18, R48, 0x7632, R18 ;  /* 0x0000763230127816 */ /* 0x000fc80000000012 */
[----:B------:R-:W-:Y:S01]  /*1640*/  SHF.L.U32 R28, R18, 0x10, RZ ;  /* 0x00000010121c7819 */ /* 0x000fe200000006ff */
[----:B------:R-:W-:Y:S01]  /*1650*/  FMUL.FTZ R18, R16, R16 ;  /* 0x0000001010127220 */ /* 0x000fe20000410000 */
[----:B------:R-:W-:Y:S01]  /*1660*/  SHF.L.U32 R17, R48, 0x10, RZ ;  /* 0x0000001030117819 */ /* 0x000fe200000006ff */
[C---:B------:R-:W-:Y:S02]  /*1670*/  FADD.FTZ R16, R19.reuse, R16 ;  /* 0x0000001013107221 */ /* 0x040fe40000010000 */
[----:B------:R-:W-:Y:S01]  /*1680*/  FMUL.FTZ R30, R28, R28 ;  /* 0x0000001c1c1e7220 */ /* 0x000fe20000410000 */
[----:B------:R-:W-:Y:S01]  /*1690*/  FFMA.FTZ R19, R19, R19, R18 ;  /* 0x0000001313137223 */ /* 0x000fe20000010012 */
[C---:B------:R-:W-:Y:S02]  /*16a0*/  FADD.FTZ R18, R17.reuse, R28 ;  /* 0x0000001c11127221 */ /* 0x040fe40000010000 */
[----:B------:R-:W-:Y:S01]  /*16b0*/  FFMA.FTZ R17, R17, R17, R30 ;  /* 0x0000001111117223 */ /* 0x000fe2000001001e */
[----:B------:R-:W-:-:S04]  /*16c0*/  PRMT R33, R50, 0x7632, R33 ;  /* 0x0000763232217816 */ /* 0x000fc80000000021 */
[----:B------:R-:W-:-:S05]  /*16d0*/  SHF.L.U32 R33, R33, 0x10, RZ ;  /* 0x0000001021217819 */ /* 0x000fca00000006ff */
[----:B------:R-:W-:Y:S01]  /*16e0*/  FMUL.FTZ R35, R33, R33 ;  /* 0x0000002121237220 */ /* 0x000fe20000410000 */
[----:B------:R-:W-:-:S04]  /*16f0*/  PRMT R27, R54, 0x7632, R27 ;  /* 0x00007632361b7816 */ /* 0x000fc8000000001b */
[----:B------:R-:W-:Y:S02]  /*1700*/  SHF.L.U32 R30, R27, 0x10, RZ ;  /* 0x000000101b1e7819 */ /* 0x000fe400000006ff */
[----:B------:R-:W-:-:S03]  /*1710*/  SHF.L.U32 R27, R54, 0x10, RZ ;  /* 0x00000010361b7819 */ /* 0x000fc600000006ff */
[----:B------:R-:W-:Y:S01]  /*1720*/  FMUL.FTZ R32, R30, R30 ;  /* 0x0000001e1e207220 */ /* 0x000fe20000410000 */
[----:B------:R-:W-:Y:S02]  /*1730*/  PRMT R29, R55, 0x7632, R29 ;  /* 0x00007632371d7816 */ /* 0x000fe4000000001d */
[C---:B------:R-:W-:Y:S02]  /*1740*/  PRMT R25, R56.reuse, 0x7632, R25 ;  /* 0x0000763238197816 */ /* 0x040fe40000000019 */
[----:B------:R-:W-:Y:S02]  /*1750*/  SHF.L.U32 R34, R29, 0x10, RZ ;  /* 0x000000101d227819 */ /* 0x000fe400000006ff */
[----:B------:R-:W-:Y:S01]  /*1760*/  SHF.L.U32 R28, R25, 0x10, RZ ;  /* 0x00000010191c7819 */ /* 0x000fe200000006ff */
[----:B------:R-:W-:Y:S02]  /*1770*/  IMAD.U32 R25, R56, 0x10000, RZ ;  /* 0x0001000038197824 */ /* 0x000fe400078e00ff */
[----:B------:R-:W-:Y:S01]  /*1780*/  FADD.FTZ R29, R27, R30 ;  /* 0x0000001e1b1d7221 */ /* 0x000fe20000010000 */
[----:B------:R-:W-:Y:S01]  /*1790*/  SHF.L.U32 R31, R55, 0x10, RZ ;  /* 0x00000010371f7819 */ /* 0x000fe200000006ff */
[----:B------:R-:W-:Y:S01]  /*17a0*/  FFMA.FTZ R27, R27, R27, R32 ;  /* 0x0000001b1b1b7223 */ /* 0x000fe20000010020 */
[----:B------:R-:W-:Y:S01]  /*17b0*/  FMUL.FTZ R30, R28, R28 ;  /* 0x0000001c1c1e7220 */ /* 0x000fe20000410000 */
[----:B------:R-:W-:Y:S01]  /*17c0*/  FMUL.FTZ R32, R34, R34 ;  /* 0x0000002222207220 */ /* 0x000fe20000410000 */
[----:B------:R-:W-:-:S02]  /*17d0*/  FADD.FTZ R28, R25, R28 ;  /* 0x0000001c191c7221 */ /* 0x000fc40000010000 */
[----:B------:R-:W-:Y:S01]  /*17e0*/  FFMA.FTZ R30, R25, R25, R30 ;  /* 0x00000019191e7223 */ /* 0x000fe2000001001e */
[C---:B------:R-:W-:Y:S01]  /*17f0*/  FADD.FTZ R25, R31.reuse, R34 ;  /* 0x000000221f197221 */ /* 0x040fe20000010000 */
[----:B------:R-:W-:Y:S01]  /*1800*/  FFMA.FTZ R32, R31, R31, R32 ;  /* 0x0000001f1f207223 */ /* 0x000fe20000010020 */
[----:B------:R-:W-:Y:S01]  /*1810*/  PRMT R31, R57, 0x7632, R31 ;  /* 0x00007632391f7816 */ /* 0x000fe2000000001f */
[----:B------:R-:W-:Y:S01]  /*1820*/  FADD.FTZ R28, RZ, R28 ;  /* 0x0000001cff1c7221 */ /* 0x000fe20000010000 */
[----:B------:R-:W-:Y:S02]  /*1830*/  FADD.FTZ R30, RZ, R30 ;  /* 0x0000001eff1e7221 */ /* 0x000fe40000010000 */
[----:B------:R-:W-:Y:S01]  /*1840*/  SHF.L.U32 R34, R31, 0x10, RZ ;  /* 0x000000101f227819 */ /* 0x000fe200000006ff */
[----:B------:R-:W-:Y:S01]  /*1850*/  FADD.FTZ R28, R28, R29 ;  /* 0x0000001d1c1c7221 */ /* 0x000fe20000010000 */
[----:B------:R-:W-:Y:S01]  /*1860*/  SHF.L.U32 R29, R57, 0x10, RZ ;  /* 0x00000010391d7819 */ /* 0x000fe200000006ff */
[----:B------:R-:W-:-:S02]  /*1870*/  FADD.FTZ R27, R30, R27 ;  /* 0x0000001b1e1b7221 */ /* 0x000fc40000010000 */
[----:B------:R-:W-:Y:S01]  /*1880*/  FMUL.FTZ R30, R34, R34 ;  /* 0x00000022221e7220 */ /* 0x000fe20000410000 */
[----:B------:R-:W-:Y:S01]  /*1890*/  FADD.FTZ R25, R28, R25 ;  /* 0x000000191c197221 */ /* 0x000fe20000010000 */
[----:B------:R-:W-:Y:S01]  /*18a0*/  SHF.L.U32 R28, R50, 0x10, RZ ;  /* 0x00000010321c7819 */ /* 0x000fe200000006ff */
[C---:B------:R-:W-:Y:S01]  /*18b0*/  FADD.FTZ R34, R29.reuse, R34 ;  /* 0x000000221d227221 */ /* 0x040fe20000010000 */
[----:B------:R-:W-:Y:S01]  /*18c0*/  FFMA.FTZ R31, R29, R29, R30 ;  /* 0x0000001d1d1f7223 */ /* 0x000fe2000001001e */
[----:B------:R-:W-:Y:S02]  /*18d0*/  FADD.FTZ R32, R27, R32 ;  /* 0x000000201b207221 */ /* 0x000fe40000010000 */
[----:B------:R-:W-:Y:S01]  /*18e0*/  FADD.FTZ R29, R25, R34 ;  /* 0x00000022191d7221 */ /* 0x000fe20000010000 */
[C---:B------:R-:W-:Y:S01]  /*18f0*/  FADD.FTZ R25, R28.reuse, R33 ;  /* 0x000000211c197221 */ /* 0x040fe20000010000 */
[----:B------:R-:W-:Y:S01]  /*1900*/  FFMA.FTZ R27, R28, R28, R35 ;  /* 0x0000001c1c1b7223 */ /* 0x000fe20000010023 */
[----:B------:R-:W-:Y:S01]  /*1910*/  PRMT R28, R52, 0x7632, R28 ;  /* 0x00007632341c7816 */ /* 0x000fe2000000001c */
[----:B------:R-:W-:Y:S01]  /*1920*/  FADD.FTZ R31, R32, R31 ;  /* 0x0000001f201f7221 */ /* 0x000fe20000010000 */
[----:B------:R-:W-:-:S02]  /*1930*/  FADD.FTZ R26, R29, R26 ;  /* 0x0000001a1d1a7221 */ /* 0x000fc40000010000 */
[----:B------:R-:W-:Y:S01]  /*1940*/  SHF.L.U32 R28, R28, 0x10, RZ ;  /* 0x000000101c1c7819 */ /* 0x000fe200000006ff */
[----:B------:R-:W-:Y:S01]  /*1950*/  FADD.FTZ R31, R31, R24 ;  /* 0x000000181f1f7221 */ /* 0x000fe20000010000 */
[----:B------:R-:W-:Y:S01]  /*1960*/  FADD.FTZ R26, R26, R23 ;  /* 0x000000171a1a7221 */ /* 0x000fe20000010000 */
[----:B------:R-:W-:Y:S02]  /*1970*/  SHF.L.U32 R23, R52, 0x10, RZ ;  /* 0x0000001034177819 */ /* 0x000fe400000006ff */
[----:B-----5:R-:W-:Y:S01]  /*1980*/  PRMT R29, R60, 0x7632, R29 ;  /* 0x000076323c1d7816 */ /* 0x020fe2000000001d */
[----:B------:R-:W-:Y:S01]  /*1990*/  FMUL.FTZ R24, R28, R28 ;  /* 0x0000001c1c187220 */ /* 0x000fe20000410000 */
[----:B------:R-:W-:Y:S01]  /*19a0*/  FADD.FTZ R31, R31, R22 ;  /* 0x000000161f1f7221 */ /* 0x000fe20000010000 */
[----:B------:R-:W-:Y:S01]  /*19b0*/  FADD.FTZ R22, R23, R28 ;  /* 0x0000001c17167221 */ /* 0x000fe20000010000 */
[----:B------:R-:W-:Y:S01]  /*19c0*/  SHF.L.U32 R33, R29, 0x10, RZ ;  /* 0x000000101d217819 */ /* 0x000fe200000006ff */
[----:B------:R-:W-:Y:S01]  /*19d0*/  FFMA.FTZ R23, R23, R23, R24 ;  /* 0x0000001717177223 */ /* 0x000fe20000010018 */
[----:B------:R-:W-:Y:S01]  /*19e0*/  FADD.FTZ R29, R26, R21 ;  /* 0x000000151a1d7221 */ /* 0x000fe20000010000 */
[----:B------:R-:W-:Y:S01]  /*19f0*/  FADD.FTZ R24, R31, R20 ;  /* 0x000000141f187221 */ /* 0x000fe20000010000 */
[----:B------:R-:W-:-:S03]  /*1a00*/  PRMT R26, R61, 0x7632, R26 ;  /* 0x000076323d1a7816 */ /* 0x000fc6000000001a */
[----:B------:R-:W-:Y:S01]  /*1a10*/  FADD.FTZ R24, R24, R19 ;  /* 0x0000001318187221 */ /* 0x000fe20000010000 */
[----:B------:R-:W-:Y:S01]  /*1a20*/  FADD.FTZ R29, R29, R16 ;  /* 0x000000101d1d7221 */ /* 0x000fe20000010000 */
[----:B------:R-:W-:Y:S02]  /*1a30*/  SHF.L.U32 R19, R26, 0x10, RZ ;  /* 0x000000101a137819 */ /* 0x000fe400000006ff */
[----:B------:R-:W-:Y:S01]  /*1a40*/  FADD.FTZ R24, R24, R17 ;  /* 0x0000001118187221 */ /* 0x000fe20000010000 */
[----:B------:R-:W-:Y:S02]  /*1a50*/  SHF.L.U32 R16, R61, 0x10, RZ ;  /* 0x000000103d107819 */ /* 0x000fe400000006ff */
[----:B------:R-:W-:Y:S01]  /*1a60*/  PRMT R28, R63, 0x7632, R28 ;  /* 0x000076323f1c7816 */ /* 0x000fe2000000001c */
[----:B------:R-:W-:Y:S01]  /*1a70*/  FADD.FTZ R18, R29, R18 ;  /* 0x000000121d127221 */ /* 0x000fe20000010000 */
[----:B------:R-:W-:Y:S02]  /*1a80*/  FMUL.FTZ R17, R19, R19 ;  /* 0x0000001313117220 */ /* 0x000fe40000410000 */
[----:B------:R-:W-:Y:S01]  /*1a90*/  SHF.L.U32 R29, R28, 0x10, RZ ;  /* 0x000000101c1d7819 */ /* 0x000fe200000006ff */
[----:B------:R-:W-:Y:S01]  /*1aa0*/  FADD.FTZ R25, R18, R25 ;  /* 0x0000001912197221 */ /* 0x000fe20000010000 */
[----:B------:R-:W-:Y:S01]  /*1ab0*/  FADD.FTZ R19, R16, R19 ;  /* 0x0000001310137221 */ /* 0x000fe20000010000 */
[----:B------:R-:W-:Y:S01]  /*1ac0*/  SHF.L.U32 R30, R60, 0x10, RZ ;  /* 0x000000103c1e7819 */ /* 0x000fe200000006ff */
[----:B------:R-:W-:Y:S01]  /*1ad0*/  FFMA.FTZ R16, R16, R16, R17 ;  /* 0x0000001010107223 */ /* 0x000fe20000010011 */
[----:B------:R-:W-:Y:S01]  /*1ae0*/  SHF.L.U32 R18, R63, 0x10, RZ ;  /* 0x000000103f127819 */ /* 0x000fe200000006ff */
[----:B------:R-:W-:Y:S01]  /*1af0*/  FMUL.FTZ R17, R29, R29 ;  /* 0x0000001d1d117220 */ /* 0x000fe20000410000 */
[----:B------:R-:W-:Y:S01]  /*1b00*/  FMUL.FTZ R35, R33, R33 ;  /* 0x0000002121237220 */ /* 0x000fe20000410000 */
[----:B------:R-:W-:Y:S01]  /*1b10*/  FADD.FTZ R24, R24, R27 ;  /* 0x0000001b18187221 */ /* 0x000fe20000010000 */
[----:B------:R-:W-:Y:S01]  /*1b20*/  FADD.FTZ R25, R25, R22 ;  /* 0x0000001619197221 */ /* 0x000fe20000010000 */
[----:B------:R-:W-:Y:S01]  /*1b30*/  FADD.FTZ R20, R30, R33 ;  /* 0x000000211e147221 */ /* 0x000fe20000010000 */
[C---:B------:R-:W-:Y:S01]  /*1b40*/  FADD.FTZ R22, R18.reuse, R29 ;  /* 0x0000001d12167221 */ /* 0x040fe20000010000 */
[----:B------:R-:W-:Y:S01]  /*1b50*/  FFMA.FTZ R17, R18, R18, R17 ;  /* 0x0000001212117223 */ /* 0x000fe20000010011 */
[----:B------:R-:W-:Y:S01]  /*1b60*/  FFMA.FTZ R21, R30, R30, R35 ;  /* 0x0000001e1e157223 */ /* 0x000fe20000010023 */
[----:B------:R-:W-:Y:S01]  /*1b70*/  FADD.FTZ R24, R24, R23 ;  /* 0x0000001718187221 */ /* 0x000fe20000010000 */
[----:B------:R-:W-:-:S03]  /*1b80*/  FADD.FTZ R20, R25, R20 ;  /* 0x0000001419147221 */ /* 0x000fc60000010000 */
[----:B------:R-:W-:Y:S01]  /*1b90*/  FADD.FTZ R21, R24, R21 ;  /* 0x0000001518157221 */ /* 0x000fe20000010000 */
[----:B------:R-:W-:-:S03]  /*1ba0*/  FADD.FTZ R19, R20, R19 ;  /* 0x0000001314137221 */ /* 0x000fc60000010000 */
[----:B------:R-:W-:Y:S01]  /*1bb0*/  FADD.FTZ R16, R21, R16 ;  /* 0x0000001015107221 */ /* 0x000fe20000010000 */
[----:B--2---:R-:W-:Y:S02]  /*1bc0*/  PRMT R18, R64, 0x7632, R18 ;  /* 0x0000763240127816 */ /* 0x004fe40000000012 */
[----:B----4-:R-:W-:Y:S02]  /*1bd0*/  PRMT R25, R67, 0x7632, R25 ;  /* 0x0000763243197816 */ /* 0x010fe40000000019 */
[----:B------:R-:W-:Y:S01]  /*1be0*/  SHF.L.U32 R23, R18, 0x10, RZ ;  /* 0x0000001012177819 */ /* 0x000fe200000006ff */
[----:B------:R-:W-:Y:S01]  /*1bf0*/  IMAD.U32 R18, R64, 0x10000, RZ ;  /* 0x0001000040127824 */ /* 0x000fe200078e00ff */
[----:B------:R-:W-:-:S03]  /*1c00*/  SHF.L.U32 R24, R25, 0x10, RZ ;  /* 0x0000001019187819 */ /* 0x000fc600000006ff */
[----:B------:R-:W-:Y:S01]  /*1c10*/  FMUL.FTZ R25, R23, R23 ;  /* 0x0000001717197220 */ /* 0x000fe20000410000 */
[----:B------:R-:W-:Y:S01]  /*1c20*/  SHF.L.U32 R21, R67, 0x10, RZ ;  /* 0x0000001043157819 */ /* 0x000fe200000006ff */
[C---:B------:R-:W-:Y:S01]  /*1c30*/  FADD.FTZ R20, R18.reuse, R23 ;  /* 0x0000001712147221 */ /* 0x040fe20000010000 */
[----:B------:R-:W-:Y:S01]  /*1c40*/  FADD.FTZ R19, R19, R22 ;  /* 0x0000001613137221 */ /* 0x000fe20000010000 */
[----:B------:R-:W-:Y:S01]  /*1c50*/  FFMA.FTZ R25, R18, R18, R25 ;  /* 0x0000001212197223 */ /* 0x000fe20000010019 */
[----:B------:R-:W-:Y:S01]  /*1c60*/  FMUL.FTZ R18, R24, R24 ;  /* 0x0000001818127220 */ /* 0x000fe20000410000 */
[----:B------:R-:W-:Y:S01]  /*1c70*/  FADD.FTZ R16, R16, R17 ;  /* 0x0000001110107221 */ /* 0x000fe20000010000 */
[----:B------:R-:W-:Y:S01]  /*1c80*/  FADD.FTZ R24, R21, R24 ;  /* 0x0000001815187221 */ /* 0x000fe20000010000 */
[----:B------:R-:W-:Y:S01]  /*1c90*/  FADD.FTZ R19, R19, R20 ;  /* 0x0000001413137221 */ /* 0x000fe20000010000 */
[----:B------:R-:W-:Y:S01]  /*1ca0*/  FFMA.FTZ R21, R21, R21, R18 ;  /* 0x0000001515157223 */ /* 0x000fe20000010012 */
[----:B------:R-:W-:-:S02]  /*1cb0*/  FADD.FTZ R16, R16, R25 ;  /* 0x0000001910107221 */ /* 0x000fc40000010000 */
[----:B------:R-:W-:Y:S02]  /*1cc0*/  FADD.FTZ R19, R19, R24 ;  /* 0x0000001813137221 */ /* 0x000fe40000010000 */
[----:B------:R-:W-:-:S03]  /*1cd0*/  FADD.FTZ R16, R16, R21 ;  /* 0x0000001510107221 */ /* 0x000fc60000010000 */
        /* <DEDUP_REMOVED lines=22> */
[C---:B------:R-:W-:Y:S01]  /*1e40*/  ISETP.GT.AND P1, PT, R2.reuse, 0xf, PT ;  /* 0x0000000f0200780c */ /* 0x040fe20003f24270 */
[----:B------:R-:W2:Y:S01]  /*1e50*/  LDC R68, c[0x0][0xc] ;  /* 0x00000300ff447b82 */ /* 0x000ea20000000800 */
[----:B------:R-:W-:Y:S02]  /*1e60*/  ISETP.NE.AND P2, PT, R2, RZ, PT ;  /* 0x000000ff0200720c */ /* 0x000fe40003f45270 */
[----:B------:R-:W-:Y:S01]  /*1e70*/  ISETP.NE.AND P3, PT, R0, RZ, PT ;  /* 0x000000ff0000720c */ /* 0x000fe20003f65270 */
[----:B------:R-:W-:Y:S08]  /*1e80*/  BSSY B0, `(.L_x_2092) ;  /* 0x0000040000007945 */ /* 0x000ff00003800000 */
[----:B0-----:R-:W-:Y:S01]  /*1e90*/  @!P1 FADD.FTZ R19, R19, R18 ;  /* 0x0000001213139221 */ /* 0x001fe20000010000 */
[----:B-1----:R-:W-:-:S04]  /*1ea0*/  @!P1 FADD.FTZ R16, R16, R17 ;  /* 0x0000001110109221 */ /* 0x002fc80000010000 */
[----:B------:R-:W-:Y:S02]  /*1eb0*/  MOV R38, R19 ;  /* 0x0000001300267202 */ /* 0x000fe40000000f00 */
[----:B------:R-:W-:-:S05]  /*1ec0*/  MOV R39, R16 ;  /* 0x0000001000277202 */ /* 0x000fca0000000f00 */
[----:B------:R0:W-:Y:S01]  /*1ed0*/  @!P2 STS.64 [R43+0x18], R38 ;  /* 0x000018262b00a388 */ /* 0x0001e20000000a00 */
[----:B------:R-:W-:Y:S01]  /*1ee0*/  BAR.SYNC.DEFER_BLOCKING 0x0 ;  /* 0x0000000000007b1d */ /* 0x000fe20000010000 */
[----:B--2---:R-:W-:Y:S02]  /*1ef0*/  ISETP.GE.U32.AND P1, PT, R68, 0x2, PT ;  /* 0x000000024400780c */ /* 0x004fe40003f26070 */
[----:B------:R-:W-:Y:S02]  /*1f00*/  PRMT R66, R45, 0x7632, R66 ;  /* 0x000076322d427816 */ /* 0x000fe40000000042 */
[----:B------:R-:W-:Y:S01]  /*1f10*/  PRMT R65, R46, 0x7632, R65 ;  /* 0x000076322e417816 */ /* 0x000fe20000000041 */
[----:B0-----:R-:W-:Y:S08]  /*1f20*/  @P3 BRA `(.L_x_2093) ;  /* 0x0000000000d43947 */ /* 0x001ff00003800000 */
[----:B------:R-:W0:Y:S01]  /*1f30*/  S2UR UR8, SR_CgaCtaId ;  /* 0x00000000000879c3 */ /* 0x000e220000008800 */
[----:B------:R-:W-:Y:S02]  /*1f40*/  UMOV UR7, 0x400 ;  /* 0x0000040000077882 */ /* 0x000fe40000000000 */
[----:B0-----:R-:W-:-:S09]  /*1f50*/  ULEA UR7, UR8, UR7, 0x18 ;  /* 0x0000000708077291 */ /* 0x001fd2000f8ec03f */
[----:B------:R-:W0:Y:S04]  /*1f60*/  LDS.128 R20, [UR7+0x20] ;  /* 0x00002007ff147984 */ /* 0x000e280008000c00 */
[----:B------:R-:W1:Y:S04]  /*1f70*/  LDS.128 R24, [UR7+0x30] ;  /* 0x00003007ff187984 */ /* 0x000e680008000c00 */
[----:B------:R-:W2:Y:S04]  /*1f80*/  LDS.128 R28, [UR7+0x40] ;  /* 0x00004007ff1c7984 */ /* 0x000ea80008000c00 */
[----:B------:R-:W3:Y:S04]  /*1f90*/  LDS.128 R32, [UR7+0x50] ;  /* 0x00005007ff207984 */ /* 0x000ee80008000c00 */
[----:B------:R-:W4:Y:S01]  /*1fa0*/  LDS.128 R16, [UR7+0x60] ;  /* 0x00006007ff107984 */ /* 0x000f220008000c00 */
        /* <DEDUP_REMOVED lines=20> */
[----:B----4-:R-:W-:Y:S01]  /*20f0*/  FADD.FTZ R37, R37, R16 ;  /* 0x0000001025257221 */ /* 0x010fe20000010000 */
[----:B------:R-:W-:-:S03]  /*2100*/  FADD.FTZ R16, R36, R17 ;  /* 0x0000001124107221 */ /* 0x000fc60000010000 */
[----:B------:R-:W-:Y:S01]  /*2110*/  FADD.FTZ R17, R37, R18 ;  /* 0x0000001225117221 */ /* 0x000fe20000010000 */
[----:B------:R-:W-:Y:S01]  /*2120*/  FADD.FTZ R16, R16, R19 ;  /* 0x0000001310107221 */ /* 0x000fe20000010000 */
[----:B------:R-:W4:Y:S02]  /*2130*/  LDS.128 R36, [UR7+0xb0] ;  /* 0x0000b007ff247984 */ /* 0x000f240008000c00 */
        /* <DEDUP_REMOVED lines=20> */
.L_x_2093:
[----:B------:R-:W-:Y:S05]  /*2280*/  BSYNC B0 ;  /* 0x0000000000007941 */ /* 0x000fea0003800000 */
.L_x_2092:
        /* <DEDUP_REMOVED lines=14> */
[----:B------:R-:W-:Y:S05]  /*2370*/  @P3 BRA `(.L_x_2095) ;  /* 0x00000000007c3947 */ /* 0x000fea0003800000 */
[----:B------:R-:W0:Y:S01]  /*2380*/  S2R R37, SR_CTAID.Y ;  /* 0x0000000000257919 */ /* 0x000e220000002600 */
[----:B------:R-:W1:Y:S01]  /*2390*/  LDC R22, c[0x0][0x10] ;  /* 0x00000400ff167b82 */ /* 0x000e620000000800 */
[----:B------:R-:W-:Y:S02]  /*23a0*/  ULOP3.LUT UR7, UR4, 0x1, URZ, 0xc0, !UPT ;  /* 0x0000000104077892 */ /* 0x000fe4000f8ec03f */
[----:B------:R-:W-:-:S05]  /*23b0*/  ULOP3.LUT UP0, URZ, UR4, 0x2, URZ, 0xc0, !UPT ;  /* 0x00000002043f7892 */ /* 0x000fca000f80c03f */
[----:B------:R-:W2:Y:S08]  /*23c0*/  LDC.64 R16, c[0x0][0x240] ;  /* 0x00009000ff107b82 */ /* 0x000eb00000000a00 */
[----:B------:R-:W3:Y:S01]  /*23d0*/  LDC.64 R18, c[0x0][0x248] ;  /* 0x00009200ff127b82 */ /* 0x000ee20000000a00 */
[----:B------:R-:W-:Y:S01]  /*23e0*/  PLOP3.LUT P1, PT, PT, PT, UP0, 0x80, 0x0 ;  /* 0x000000000000781c */ /* 0x000fe20003f2f008 */
[----:B-1----:R-:W-:Y:S01]  /*23f0*/  IMAD R21, R22, UR7, RZ ;  /* 0x0000000716157c24 */ /* 0x002fe2000f8e02ff */
[----:B------:R-:W-:-:S02]  /*2400*/  UMOV UR7, 0xffffffff ;  /* 0xffffffff00077882 */ /* 0x000fc40000000000 */
[----:B------:R-:W-:Y:S01]  /*2410*/  USEL UR7, UR7, 0x1, UP0 ;  /* 0x0000000107077887 */ /* 0x000fe20008000000 */
[C---:B------:R-:W-:Y:S01]  /*2420*/  IMAD R20, R21.reuse, R68, RZ ;  /* 0x0000004415147224 */ /* 0x040fe200078e02ff */
[----:B0-----:R-:W-:-:S04]  /*2430*/  IADD3 R21, R21, R37, RZ ;  /* 0x0000002515157210 */ /* 0x001fc80007ffe0ff */
[----:B------:R-:W-:Y:S01]  /*2440*/  SHF.L.U32 R23, R20, 0x1, RZ ;  /* 0x0000000114177819 */ /* 0x000fe200000006ff */
[----:B--2---:R-:W-:Y:S01]  /*2450*/  IMAD.WIDE.U32 R16, R21, 0x4, R16 ;  /* 0x0000000415107825 */ /* 0x004fe200078e0010 */
[----:B------:R-:W-:-:S03]  /*2460*/  SEL R21, R68, RZ, !P1 ;  /* 0x000000ff44157207 */ /* 0x000fc60004800000 */
[----:B---3--:R-:W-:Y:S01]  /*2470*/  IMAD.WIDE R18, R23, 0x4, R18 ;  /* 0x0000000417127825 */ /* 0x008fe200078e0212 */
[----:B------:R-:W-:-:S03]  /*2480*/  ISETP.NE.AND P1, PT, R21, -0x1, PT ;  /* 0xffffffff1500780c */ /* 0x000fc60003f25270 */
[----:B------:R-:W-:-:S04]  /*2490*/  IMAD R23, R22, UR9, R37 ;  /* 0x0000000916177c24 */ /* 0x000fc8000f8e0225 */
[----:B------:R-:W-:Y:S01]  /*24a0*/  IMAD.WIDE.U32 R18, R23, 0x8, R18 ;  /* 0x0000000817127825 */ /* 0x000fe200078e0012 */
[----:B------:R-:W-:-:S04]  /*24b0*/  MOV R23, UR7 ;  /* 0x0000000700177c02 */ /* 0x000fc80008000f00 */
[----:B------:R0:W-:Y:S01]  /*24c0*/  STG.E.64 desc[UR10][R18.64], R38 ;  /* 0x0000002612007986 */ /* 0x0001e2000c101b0a */
[----:B------:R-:W-:Y:S06]  /*24d0*/  MEMBAR.ALL.GPU ;  /* 0x0000000000007992 */ /* 0x000fec000000a000 */
[----:B------:R-:W-:-:S00]  /*24e0*/  ERRBAR ;  /* 0x00000000000079ab */ /* 0x000fc00000000000 */
[----:B------:R-:W-:Y:S06]  /*24f0*/  CGAERRBAR ;  /* 0x00000000000075ab */ /* 0x000fec0000000000 */
[----:B------:R0:W-:Y:S01]  /*2500*/  REDG.E.ADD.S32.STRONG.GPU desc[UR10][R16.64], R23 ;  /* 0x000000171000798e */ /* 0x0001e2000c10e38a */
[----:B------:R-:W-:Y:S05]  /*2510*/  @!P1 BRA `(.L_x_2095) ;  /* 0x0000000000149947 */ /* 0x000fea0003800000 */
.L_x_2096:
[----:B0-----:R-:W2:Y:S04]  /*2520*/  LDG.E.STRONG.GPU R18, desc[UR10][R16.64] ;  /* 0x0000000a10127981 */ /* 0x001ea8000c1ef900 */
[----:B--2---:R-:W-:Y:S01]  /*2530*/  CCTL.IVALL ;  /* 0x00000000ff00798f */ /* 0x004fe20002000000 */
[----:B------:R-:W-:Y:S05]  /*2540*/  YIELD ;  /* 0x0000000000007946 */ /* 0x000fea0003800000 */
[----:B------:R-:W-:-:S13]  /*2550*/  ISETP.NE.AND P1, PT, R18, R21, PT ;  /* 0x000000151200720c */ /* 0x000fda0003f25270 */
[----:B------:R-:W-:Y:S05]  /*2560*/  @P1 BRA `(.L_x_2096) ;  /* 0xfffffffc00ec1947 */ /* 0x000fea000383ffff */
.L_x_2095:
[----:B------:R-:W-:Y:S01]  /*2570*/  ISETP.NE.AND P1, PT, R68, RZ, PT ;  /* 0x000000ff4400720c */ /* 0x000fe20003f25270 */
[----:B------:R-:W-:Y:S05]  /*2580*/  WARPSYNC.ALL ;  /* 0x0000000000007948 */ /* 0x000fea0003800000 */
[----:B------:R-:W-:Y:S07]  /*2590*/  BAR.SYNC.DEFER_BLOCKING 0x0 ;  /* 0x0000000000007b1d */ /* 0x000fee0000010000 */
[----:B------:R-:W-:Y:S05]  /*25a0*/  @!P1 BRA `(.L_x_2094) ;  /* 0x0000000800009947 */ /* 0x000fea0003800000 */
[----:B0-----:R-:W-:Y:S01]  /*25b0*/  IADD3 R16, R68, -0x1, RZ ;  /* 0xffffffff44107810 */ /* 0x001fe20007ffe0ff */
[----:B------:R-:W-:-:S03]  /*25c0*/  HFMA2.MMA R37, -RZ, RZ, 0, 0 ;  /* 0x00000000ff257435 */ /* 0x000fc600000001ff */
[----:B------:R-:W-:-:S13]  /*25d0*/  ISETP.GE.U32.AND P1, PT, R16, 0x3, PT ;  /* 0x000000031000780c */ /* 0x000fda0003f26070 */
[----:B------:R-:W-:Y:S05]  /*25e0*/  @!P1 BRA `(.L_x_2097) ;  /* 0x0000000400189947 */ /* 0x000fea0003800000 */
[----:B------:R-:W-:Y:S02]  /*25f0*/  LOP3.LUT R69, R68, 0x3, RZ, 0xc0, !PT ;  /* 0x0000000344457812 */ /* 0x000fe400078ec0ff */
[----:B------:R-:W-:Y:S02]  /*2600*/  MOV R37, RZ ;  /* 0x000000ff00257202 */ /* 0x000fe40000000f00 */
[----:B------:R-:W-:-:S07]  /*2610*/  IADD3 R69, -R69, R68, RZ ;  /* 0x0000004445457210 */ /* 0x000fce0007ffe1ff */
.L_x_2098:
[----:B------:R-:W-:Y:S02]  /*2620*/  ISETP.EQ.OR P1, PT, R37, UR9, P3 ;  /* 0x0000000925007c0c */ /* 0x000fe40009f22670 */
[----:B------:R-:W-:-:S11]  /*2630*/  MOV R19, UR4 ;  /* 0x0000000400137c02 */ /* 0x000fd60008000f00 */
[----:B------:R-:W0:Y:S01]  /*2640*/  @!P1 LDC R18, c[0x0][0x10] ;  /* 0x00000400ff129b82 */ /* 0x000e220000000800 */
[----:B------:R-:W1:Y:S01]  /*2650*/  @!P1 S2R R20, SR_CTAID.Y ;  /* 0x0000000000149919 */ /* 0x000e620000002600 */
[----:B------:R-:W-:-:S06]  /*2660*/  @!P1 LOP3.LUT R19, R19, 0x1, RZ, 0xc0, !PT ;  /* 0x0000000113139812 */ /* 0x000fcc00078ec0ff */
[----:B------:R-:W2:Y:S01]  /*2670*/  @!P1 LDC.64 R16, c[0x0][0x248] ;  /* 0x00009200ff109b82 */ /* 0x000ea20000000a00 */
[----:B0-----:R-:W-:-:S04]  /*2680*/  @!P1 IMAD R19, R19, R18, RZ ;  /* 0x0000001213139224 */ /* 0x001fc800078e02ff */
[----:B------:R-:W-:-:S05]  /*2690*/  @!P1 IMAD R19, R19, R68, RZ ;  /* 0x0000004413139224 */ /* 0x000fca00078e02ff */
[----:B------:R-:W-:-:S05]  /*26a0*/  @!P1 SHF.L.U32 R19, R19, 0x1, RZ ;  /* 0x0000000113139819 */ /* 0x000fca00000006ff */
[----:B--2---:R-:W-:-:S04]  /*26b0*/  @!P1 IMAD.WIDE R16, R19, 0x4, R16 ;  /* 0x0000000413109825 */ /* 0x004fc800078e0210 */
[----:B-1----:R-:W-:-:S04]  /*26c0*/  @!P1 IMAD R19, R18, R37, R20 ;  /* 0x0000002512139224 */ /* 0x002fc800078e0214 */
[----:B------:R-:W-:-:S06]  /*26d0*/  @!P1 IMAD.WIDE.U32 R16, R19, 0x8, R16 ;  /* 0x0000000813109825 */ /* 0x000fcc00078e0010 */
[----:B------:R-:W2:Y:S01]  /*26e0*/  @!P1 LDG.E.64 R16, desc[UR10][R16.64] ;  /* 0x0000000a10109981 */ /* 0x000ea2000c1e1b00 */
[C---:B------:R-:W-:Y:S01]  /*26f0*/  VIADD R18, R37.reuse, 0x1 ;  /* 0x0000000125127836 */ /* 0x040fe20000000000 */
[----:B------:R-:W-:Y:S02]  /*2700*/  IADD3 R23, R37, 0x2, RZ ;  /* 0x0000000225177810 */ /* 0x000fe40007ffe0ff */
[----:B------:R-:W-:Y:S02]  /*2710*/  MOV R20, UR4 ;  /* 0x0000000400147c02 */ /* 0x000fe40008000f00 */
[----:B------:R-:W-:Y:S02]  /*2720*/  ISETP.EQ.OR P2, PT, R18, UR9, P3 ;  /* 0x0000000912007c0c */ /* 0x000fe40009f42670 */
[----:B------:R-:W-:Y:S02]  /*2730*/  ISETP.EQ.OR P4, PT, R23, UR9, P3 ;  /* 0x0000000917007c0c */ /* 0x000fe40009f82670 */
[----:B------:R-:W-:-:S04]  /*2740*/  IADD3 R22, R37, 0x3, RZ ;  /* 0x0000000325167810 */ /* 0x000fc80007ffe0ff */
[----:B------:R-:W-:-:S05]  /*2750*/  ISETP.EQ.OR P5, PT, R22, UR9, P3 ;  /* 0x0000000916007c0c */ /* 0x000fca0009fa2670 */
[----:B------:R-:W0:Y:S01]  /*2760*/  @!P2 S2R R75, SR_CTAID.Y ;  /* 0x00000000004ba919 */ /* 0x000e220000002600 */
[----:B------:R-:W0:Y:S01]  /*2770*/  @!P2 LDC R77, c[0x0][0x10] ;  /* 0x00000400ff4dab82 */ /* 0x000e220000000800 */
[----:B------:R-:W-:Y:S01]  /*2780*/  @!P2 LOP3.LUT R20, R20, 0x1, RZ, 0xc0, !PT ;  /* 0x000000011414a812 */ /* 0x000fe200078ec0ff */
[----:B------:R-:W1:Y:S01]  /*2790*/  @!P4 S2R R21, SR_CTAID.Y ;  /* 0x000000000015c919 */ /* 0x000e620000002600 */
[----:B0-----:R-:W-:-:S05]  /*27a0*/  @!P2 IMAD R75, R18, R77, R75 ;  /* 0x0000004d124ba224 */ /* 0x001fca00078e024b */
[----:B------:R-:W0:Y:S01]  /*27b0*/  @!P2 LDC.64 R18, c[0x0][0x248] ;  /* 0x00009200ff12ab82 */ /* 0x000e220000000a00 */
[----:B------:R-:W-:-:S04]  /*27c0*/  @!P2 IMAD R77, R20, R77, RZ ;  /* 0x0000004d144da224 */ /* 0x000fc800078e02ff */
[----:B------:R-:W-:-:S03]  /*27d0*/  @!P2 IMAD R77, R77, R68, RZ ;  /* 0x000000444d4da224 */ /* 0x000fc600078e02ff */
[----:B------:R-:W1:Y:S02]  /*27e0*/  @!P4 LDC R20, c[0x0][0x10] ;  /* 0x00000400ff14cb82 */ /* 0x000e640000000800 */
[----:B------:R-:W-:-:S05]  /*27f0*/  @!P2 SHF.L.U32 R77, R77, 0x1, RZ ;  /* 0x000000014d4da819 */ /* 0x000fca00000006ff */
[----:B0-----:R-:W-:Y:S01]  /*2800*/  @!P2 IMAD.WIDE R18, R77, 0x4, R18 ;  /* 0x000000044d12a825 */ /* 0x001fe200078e0212 */
[----:B------:R-:W-:-:S04]  /*2810*/  MOV R77, UR4 ;  /* 0x00000004004d7c02 */ /* 0x000fc80008000f00 */
[----:B------:R-:W-:Y:S01]  /*2820*/  @!P4 LOP3.LUT R77, R77, 0x1, RZ, 0xc0, !PT ;  /* 0x000000014d4dc812 */ /* 0x000fe200078ec0ff */
[----:B------:R-:W-:Y:S02]  /*2830*/  @!P2 IMAD.WIDE.U32 R18, R75, 0x8, R18 ;  /* 0x000000084b12a825 */ /* 0x000fe400078e0012 */
[----:B------:R-:W0:Y:S02]  /*2840*/  @!P5 S2R R75, SR_CTAID.Y ;  /* 0x00000000004bd919 */ /* 0x000e240000002600 */
[-C--:B-1----:R-:W-:Y:S02]  /*2850*/  @!P4 IMAD R23, R23, R20.reuse, R21 ;  /* 0x000000141717c224 */ /* 0x082fe400078e0215 */
[----:B------:R-:W-:Y:S01]  /*2860*/  @!P4 IMAD R77, R77, R20, RZ ;  /* 0x000000144d4dc224 */ /* 0x000fe200078e02ff */
[----:B------:R-:W3:Y:S01]  /*2870*/  @!P2 LDG.E.64 R18, desc[UR10][R18.64] ;  /* 0x0000000a1212a981 */ /* 0x000ee2000c1e1b00 */
[----:B------:R-:W1:Y:S02]  /*2880*/  @!P4 LDC.64 R20, c[0x0][0x248] ;  /* 0x00009200ff14cb82 */ /* 0x000e640000000a00 */
[----:B------:R-:W-:-:S05]  /*2890*/  @!P4 IMAD R77, R77, R68, RZ ;  /* 0x000000444d4dc224 */ /* 0x000fca00078e02ff */
[----:B------:R-:W-:-:S05]  /*28a0*/  @!P4 SHF.L.U32 R77, R77, 0x1, RZ ;  /* 0x000000014d4dc819 */ /* 0x000fca00000006ff */
[----:B-1----:R-:W-:Y:S02]  /*28b0*/  @!P4 IMAD.WIDE R20, R77, 0x4, R20 ;  /* 0x000000044d14c825 */ /* 0x002fe400078e0214 */
[----:B------:R-:W0:Y:S02]  /*28c0*/  @!P5 LDC R77, c[0x0][0x10] ;  /* 0x00000400ff4ddb82 */ /* 0x000e240000000800 */
[----:B------:R-:W-:-:S06]  /*28d0*/  @!P4 IMAD.WIDE.U32 R20, R23, 0x8, R20 ;  /* 0x000000081714c825 */ /* 0x000fcc00078e0014 */
[----:B------:R-:W4:Y:S01]  /*28e0*/  @!P4 LDG.E.64 R20, desc[UR10][R20.64] ;  /* 0x0000000a1414c981 */ /* 0x000f22000c1e1b00 */
[----:B0-----:R-:W-:Y:S02]  /*28f0*/  @!P5 IMAD R75, R22, R77, R75 ;  /* 0x0000004d164bd224 */ /* 0x001fe400078e024b */
[----:B------:R-:W0:Y:S01]  /*2900*/  @!P5 LDC.64 R22, c[0x0][0x248] ;  /* 0x00009200ff16db82 */ /* 0x000e220000000a00 */
[----:B--2---:R-:W-:Y:S01]  /*2910*/  @!P1 FADD.FTZ R38, R38, R16 ;  /* 0x0000001026269221 */ /* 0x004fe20000010000 */
[----:B------:R-:W-:-:S04]  /*2920*/  MOV R16, UR4 ;  /* 0x0000000400107c02 */ /* 0x000fc80008000f00 */
[----:B------:R-:W-:-:S05]  /*2930*/  @!P5 LOP3.LUT R16, R16, 0x1, RZ, 0xc0, !PT ;  /* 0x000000011010d812 */ /* 0x000fca00078ec0ff */
[----:B------:R-:W-:-:S04]  /*2940*/  @!P5 IMAD R77, R16, R77, RZ ;  /* 0x0000004d104dd224 */ /* 0x000fc800078e02ff */
[----:B------:R-:W-:-:S05]  /*2950*/  @!P5 IMAD R77, R77, R68, RZ ;  /* 0x000000444d4dd224 */ /* 0x000fca00078e02ff */
[----:B------:R-:W-:-:S05]  /*2960*/  @!P5 SHF.L.U32 R77, R77, 0x1, RZ ;  /* 0x000000014d4dd819 */ /* 0x000fca00000006ff */
[----:B0-----:R-:W-:-:S04]  /*2970*/  @!P5 IMAD.WIDE R22, R77, 0x4, R22 ;  /* 0x000000044d16d825 */ /* 0x001fc800078e0216 */
[----:B------:R-:W-:-:S06]  /*2980*/  @!P5 IMAD.WIDE.U32 R22, R75, 0x8, R22 ;  /* 0x000000084b16d825 */ /* 0x000fcc00078e0016 */
[----:B------:R-:W2:Y:S01]  /*2990*/  @!P5 LDG.E.64 R22, desc[UR10][R22.64] ;  /* 0x0000000a1616d981 */ /* 0x000ea2000c1e1b00 */
[----:B------:R-:W-:Y:S01]  /*29a0*/  IADD3 R69, R69, -0x4, RZ ;  /* 0xfffffffc45457810 */ /* 0x000fe20007ffe0ff */
[----:B------:R-:W-:-:S03]  /*29b0*/  @!P1 FADD.FTZ R39, R39, R17 ;  /* 0x0000001127279221 */ /* 0x000fc60000010000 */
        /* <DEDUP_REMOVED lines=9> */
.L_x_2097:
[----:B------:R-:W-:-:S13]  /*2a50*/  LOP3.LUT P1, R20, R68, 0x3, RZ, 0xc0, !PT ;  /* 0x0000000344147812 */ /* 0x000fda000782c0ff */
[----:B------:R-:W-:Y:S05]  /*2a60*/  @!P1 BRA `(.L_x_2094) ;  /* 0x0000000000d09947 */ /* 0x000fea0003800000 */
[----:B------:R-:W-:Y:S01]  /*2a70*/  ISETP.EQ.OR P1, PT, R37, UR9, P3 ;  /* 0x0000000925007c0c */ /* 0x000fe20009f22670 */
[----:B------:R-:W-:Y:S01]  /*2a80*/  BSSY B0, `(.L_x_2099) ;  /* 0x0000010000007945 */ /* 0x000fe20003800000 */
[----:B------:R-:W-:-:S11]  /*2a90*/  ISETP.NE.AND P2, PT, R20, 0x1, PT ;  /* 0x000000011400780c */ /* 0x000fd60003f45270 */
[----:B------:R-:W-:Y:S05]  /*2aa0*/  @P1 BRA `(.L_x_2100) ;  /* 0x0000000000341947 */ /* 0x000fea0003800000 */
[----:B------:R-:W0:Y:S01]  /*2ab0*/  S2R R22, SR_CTAID.Y ;  /* 0x0000000000167919 */ /* 0x000e220000002600 */
[----:B------:R-:W1:Y:S01]  /*2ac0*/  LDC.64 R16, c[0x0][0x248] ;  /* 0x00009200ff107b82 */ /* 0x000e620000000a00 */
[----:B------:R-:W-:Y:S01]  /*2ad0*/  ULOP3.LUT UR7, UR4, 0x1, URZ, 0xc0, !UPT ;  /* 0x0000000104077892 */ /* 0x000fe2000f8ec03f */
[----:B------:R-:W-:-:S03]  /*2ae0*/  ULDC UR8, c[0x0][0x10] ;  /* 0x0000040000087ab9 */ /* 0x000fc60000000800 */
[----:B------:R-:W-:-:S06]  /*2af0*/  UIMAD UR7, UR7, UR8, URZ ;  /* 0x00000008070772a4 */ /* 0x000fcc000f8e023f */
[----:B------:R-:W-:-:S05]  /*2b00*/  IMAD R18, R68, UR7, RZ ;  /* 0x0000000744127c24 */ /* 0x000fca000f8e02ff */
[----:B------:R-:W-:-:S05]  /*2b10*/  SHF.L.U32 R19, R18, 0x1, RZ ;  /* 0x0000000112137819 */ /* 0x000fca00000006ff */
[----:B-1----:R-:W-:-:S04]  /*2b20*/  IMAD.WIDE R16, R19, 0x4, R16 ;  /* 0x0000000413107825 */ /* 0x002fc800078e0210 */
[----:B0-----:R-:W-:-:S04]  /*2b30*/  IMAD R19, R37, UR8, R22 ;  /* 0x0000000825137c24 */ /* 0x001fc8000f8e0216 */
[----:B------:R-:W-:-:S06]  /*2b40*/  IMAD.WIDE.U32 R16, R19, 0x8, R16 ;  /* 0x0000000813107825 */ /* 0x000fcc00078e0010 */
[----:B------:R-:W2:Y:S02]  /*2b50*/  LDG.E.64 R16, desc[UR10][R16.64] ;  /* 0x0000000a10107981 */ /* 0x000ea4000c1e1b00 */
[----:B--2---:R-:W-:Y:S01]  /*2b60*/  FADD.FTZ R38, R38, R16 ;  /* 0x0000001026267221 */ /* 0x004fe20000010000 */
[----:B------:R-:W-:-:S07]  /*2b70*/  FADD.FTZ R39, R39, R17 ;  /* 0x0000001127277221 */ /* 0x000fce0000010000 */
.L_x_2100:
[----:B------:R-:W-:Y:S05]  /*2b80*/  BSYNC B0 ;  /* 0x0000000000007941 */ /* 0x000fea0003800000 */
.L_x_2099:
[----:B------:R-:W-:Y:S05]  /*2b90*/  @!P2 BRA `(.L_x_2094) ;  /* 0x000000000084a947 */ /* 0x000fea0003800000 */
[C---:B------:R-:W-:Y:S01]  /*2ba0*/  IADD3 R16, R37.reuse, 0x1, RZ ;  /* 0x0000000125107810 */ /* 0x040fe20007ffe0ff */
[----:B------:R-:W-:Y:S01]  /*2bb0*/  IMAD.U32 R18, RZ, RZ, UR4 ;  /* 0x00000004ff127e24 */ /* 0x000fe2000f8e00ff */
[----:B------:R-:W-:Y:S02]  /*2bc0*/  IADD3 R37, R37, 0x2, RZ ;  /* 0x0000000225257810 */ /* 0x000fe40007ffe0ff */
[----:B------:R-:W-:Y:S02]  /*2bd0*/  ISETP.EQ.OR P2, PT, R16, UR9, P3 ;  /* 0x0000000910007c0c */ /* 0x000fe40009f42670 */
[----:B------:R-:W-:-:S04]  /*2be0*/  ISETP.EQ.OR P1, PT, R37, UR9, P3 ;  /* 0x0000000925007c0c */ /* 0x000fc80009f22670 */
[----:B------:R-:W-:Y:S02]  /*2bf0*/  ISETP.EQ.OR P1, PT, R20, 0x2, P1 ;  /* 0x000000021400780c */ /* 0x000fe40000f22670 */
[----:B------:R-:W-:-:S05]  /*2c00*/  MOV R20, UR4 ;  /* 0x0000000400147c02 */ /* 0x000fca0008000f00 */
[----:B------:R-:W0:Y:S01]  /*2c10*/  @!P2 S2R R23, SR_CTAID.Y ;  /* 0x000000000017a919 */ /* 0x000e220000002600 */
[----:B------:R-:W0:Y:S01]  /*2c20*/  @!P2 LDC R21, c[0x0][0x10] ;  /* 0x00000400ff15ab82 */ /* 0x000e220000000800 */
[----:B------:R-:W-:-:S04]  /*2c30*/  @!P2 LOP3.LUT R18, R18, 0x1, RZ, 0xc0, !PT ;  /* 0x000000011212a812 */ /* 0x000fc800078ec0ff */
[----:B------:R-:W1:Y:S01]  /*2c40*/  @!P1 S2R R22, SR_CTAID.Y ;  /* 0x0000000000169919 */ /* 0x000e620000002600 */
[----:B------:R-:W-:Y:S02]  /*2c50*/  @!P1 LOP3.LUT R20, R20, 0x1, RZ, 0xc0, !PT ;  /* 0x0000000114149812 */ /* 0x000fe400078ec0ff */
[----:B------:R-:W2:Y:S01]  /*2c60*/  @!P1 LDC R69, c[0x0][0x10] ;  /* 0x00000400ff459b82 */ /* 0x000ea20000000800 */
[-C--:B0-----:R-:W-:Y:S02]  /*2c70*/  @!P2 IMAD R23, R16, R21.reuse, R23 ;  /* 0x000000151017a224 */ /* 0x081fe400078e0217 */
[----:B------:R-:W-:-:S05]  /*2c80*/  @!P2 IMAD R21, R18, R21, RZ ;  /* 0x000000151215a224 */ /* 0x000fca00078e02ff */
[----:B------:R-:W0:Y:S01]  /*2c90*/  @!P1 LDC.64 R16, c[0x0][0x248] ;  /* 0x00009200ff109b82 */ /* 0x000e220000000a00 */
[-C--:B--2---:R-:W-:Y:S02]  /*2ca0*/  @!P1 IMAD R75, R20, R69.reuse, RZ ;  /* 0x00000045144b9224 */ /* 0x084fe400078e02ff */
[-C--:B------:R-:W-:Y:S02]  /*2cb0*/  @!P2 IMAD R21, R21, R68.reuse, RZ ;  /* 0x000000441515a224 */ /* 0x080fe400078e02ff */
[----:B------:R-:W-:Y:S02]  /*2cc0*/  @!P1 IMAD R75, R75, R68, RZ ;  /* 0x000000444b4b9224 */ /* 0x000fe400078e02ff */
[----:B-1----:R-:W-:Y:S01]  /*2cd0*/  @!P1 IMAD R37, R37, R69, R22 ;  /* 0x0000004525259224 */ /* 0x002fe200078e0216 */
[----:B------:R-:W1:Y:S01]  /*2ce0*/  @!P2 LDC.64 R18, c[0x0][0x248] ;  /* 0x00009200ff12ab82 */ /* 0x000e620000000a00 */
[----:B------:R-:W-:-:S05]  /*2cf0*/  @!P2 SHF.L.U32 R21, R21, 0x1, RZ ;  /* 0x000000011515a819 */ /* 0x000fca00000006ff */
[----:B-1----:R-:W-:Y:S01]  /*2d00*/  @!P2 IMAD.WIDE R20, R21, 0x4, R18 ;  /* 0x000000041514a825 */ /* 0x002fe200078e0212 */
[----:B------:R-:W-:-:S05]  /*2d10*/  @!P1 SHF.L.U32 R19, R75, 0x1, RZ ;  /* 0x000000014b139819 */ /* 0x000fca00000006ff */
[----:B0-----:R-:W-:-:S04]  /*2d20*/  @!P1 IMAD.WIDE R18, R19, 0x4, R16 ;  /* 0x0000000413129825 */ /* 0x001fc800078e0210 */
        /* <DEDUP_REMOVED lines=8> */
.L_x_2094:
[----:B------:R-:W-:Y:S01]  /*2db0*/  ULDC.64 UR14, c[0x0][0x218] ;  /* 0x00008600000e7ab9 */ /* 0x000fe20000000a00 */
[----:B------:R-:W-:Y:S01]  /*2dc0*/  LOP3.LUT P1, RZ, R0, UR9, RZ, 0xfc, !PT ;  /* 0x0000000900ff7c12 */ /* 0x000fe2000f82fcff */
[----:B------:R-:W1:Y:S01]  /*2dd0*/  S2UR UR8, SR_CgaCtaId ;  /* 0x00000000000879c3 */ /* 0x000e620000008800 */
[----:B------:R-:W-:Y:S01]  /*2de0*/  ISETP.EQ.U32.AND P2, PT, RZ, UR14, PT ;  /* 0x0000000eff007c0c */ /* 0x000fe2000bf42070 */
[----:B------:R-:W-:Y:S01]  /*2df0*/  UMOV UR7, 0x400 ;  /* 0x0000040000077882 */ /* 0x000fe20000000000 */
[----:B0-----:R-:W-:Y:S02]  /*2e00*/  MOV R23, UR6 ;  /* 0x0000000600177c02 */ /* 0x001fe40008000f00 */
[----:B------:R-:W-:Y:S01]  /*2e10*/  ISETP.EQ.OR.EX P1, PT, RZ, UR15, P1, P2 ;  /* 0x0000000fff007c0c */ /* 0x000fe20008f22720 */
[----:B------:R-:W-:Y:S01]  /*2e20*/  ULDC.64 UR14, c[0x0][0x278] ;  /* 0x00009e00000e7ab9 */ /* 0x000fe20000000a00 */
[----:B------:R-:W-:Y:S01]  /*2e30*/  IADD3 R21, R59, R62, RZ ;  /* 0x0000003e3b157210 */ /* 0x000fe20007ffe0ff */
[----:B------:R-:W0:Y:S08]  /*2e40*/  LDC.64 R18, c[0x0][0x228] ;  /* 0x00008a00ff127b82 */ /* 0x000e300000000a00 */
[----:B------:R-:W2:Y:S08]  /*2e50*/  LDC.64 R16, c[0x0][0x230] ;  /* 0x00008c00ff107b82 */ /* 0x000eb00000000a00 */
[----:B------:R-:W3:Y:S01]  /*2e60*/  @!P1 LDC.64 R68, c[0x0][0x218] ;  /* 0x00008600ff449b82 */ /* 0x000ee20000000a00 */
[----:B-1----:R-:W-:-:S03]  /*2e70*/  ULEA UR7, UR8, UR7, 0x18 ;  /* 0x0000000708077291 */ /* 0x002fc6000f8ec03f */
[----:B------:R-:W-:Y:S02]  /*2e80*/  ULDC UR8, c[0x0][0x2a4] ;  /* 0x0000a90000087ab9 */ /* 0x000fe40000000800 */
[----:B------:R-:W-:Y:S01]  /*2e90*/  @!P1 FMUL.FTZ R22, R38, UR8 ;  /* 0x0000000826169c20 */ /* 0x000fe20008410000 */
[----:B0-----:R-:W-:-:S03]  /*2ea0*/  IMAD.WIDE R74, R21, 0x4, R18 ;  /* 0x00000004154a7825 */ /* 0x001fc600078e0212 */
[----:B------:R-:W-:Y:S01]  /*2eb0*/  @!P3 STS.64 [UR7+0xc8], R38 ;  /* 0x0000c826ff00b988 */ /* 0x000fe20008000a07 */
[----:B--2---:R-:W-:-:S04]  /*2ec0*/  IMAD.WIDE R18, R21, 0x4, R16 ;  /* 0x0000000415127825 */ /* 0x004fc800078e0210 */
[----:B---3--:R-:W-:-:S04]  /*2ed0*/  @!P1 IMAD.WIDE R68, R23, 0x8, R68 ;  /* 0x0000000817449825 */ /* 0x008fc800078e0244 */
[----:B------:R-:W-:-:S05]  /*2ee0*/  @!P1 FMUL.FTZ R23, R39, UR8 ;  /* 0x0000000827179c20 */ /* 0x000fca0008410000 */
[----:B------:R-:W-:Y:S01]  /*2ef0*/  @!P1 STG.E.64 desc[UR10][R68.64], R22 ;  /* 0x0000001644009986 */ /* 0x000fe2000c101b0a */
[----:B------:R-:W-:Y:S06]  /*2f00*/  BAR.SYNC.DEFER_BLOCKING 0x0 ;  /* 0x0000000000007b1d */ /* 0x000fec0000010000 */
[----:B------:R-:W2:Y:S04]  /*2f10*/  LDG.E.64 R16, desc[UR10][R74.64] ;  /* 0x0000000a4a107981 */ /* 0x000ea8000c1e1b00 */
[----:B------:R-:W2:Y:S01]  /*2f20*/  LDG.E.64 R18, desc[UR10][R18.64] ;  /* 0x0000000a12127981 */ /* 0x000ea2000c1e1b00 */
[----:B------:R-:W-:-:S02]  /*2f30*/  ISETP.NE.AND P5, PT, RZ, UR12, PT ;  /* 0x0000000cff007c0c */ /* 0x000fc4000bfa5270 */
[----:B------:R-:W-:Y:S01]  /*2f40*/  SHF.L.U32 R56, R56, 0x10, RZ ;  /* 0x0000001038387819 */ /* 0x000fe200000006ff */
[----:B------:R-:W0:Y:S01]  /*2f50*/  LDS.64 R20, [UR7+0xc8] ;  /* 0x0000c807ff147984 */ /* 0x000e220008000a00 */
[----:B------:R-:W-:Y:S02]  /*2f60*/  SHF.L.U32 R36, R36, 0x10, RZ ;  /* 0x0000001024247819 */ /* 0x000fe400000006ff */
[----:B------:R-:W-:Y:S02]  /*2f70*/  ISETP.GE.U32.AND P2, PT, R5, UR14, PT ;  /* 0x0000000e05007c0c */ /* 0x000fe4000bf46070 */
[----:B------:R-:W-:Y:S02]  /*2f80*/  SHF.L.U32 R54, R54, 0x10, RZ ;  /* 0x0000001036367819 */ /* 0x000fe400000006ff */
[----:B------:R-:W-:Y:S02]  /*2f90*/  ISETP.GE.AND.EX P2, PT, R51, UR15, PT, P2 ;  /* 0x0000000f33007c0c */ /* 0x000fe4000bf46320 */
[----:B------:R-:W-:-:S02]  /*2fa0*/  SHF.L.U32 R55, R55, 0x10, RZ ;  /* 0x0000001037377819 */ /* 0x000fc400000006ff */
[----:B------:R-:W-:Y:S02]  /*2fb0*/  ISETP.GT.U32.OR P2, PT, R0, 0x29f, P2 ;  /* 0x0000029f0000780c */ /* 0x000fe40001744470 */
[----:B------:R-:W-:Y:S01]  /*2fc0*/  SHF.L.U32 R34, R34, 0x10, RZ ;  /* 0x0000001022227819 */ /* 0x000fe200000006ff */
[----:B0-----:R-:W-:-:S05]  /*2fd0*/  FMUL.FTZ R20, R20, UR8 ;  /* 0x0000000814147c20 */ /* 0x001fca0008410000 */
[----:B------:R-:W-:-:S13]  /*2fe0*/  R2UR UR7, R20 ;  /* 0x00000000140772ca */ /* 0x000fda00000e0000 */
[----:B------:R-:W-:Y:S01]  /*2ff0*/  MOV R20, UR7 ;  /* 0x0000000700147c02 */ /* 0x000fe20008000f00 */
[----:B------:R-:W-:-:S04]  /*3000*/  FADD.FTZ R36, R36, -UR7 ;  /* 0x8000000724247e21 */ /* 0x000fc80008010000 */
[----:B------:R-:W-:-:S04]  /*3010*/  FMUL.FTZ R20, R20, UR7 ;  /* 0x0000000714147c20 */ /* 0x000fc80008410000 */
[----:B------:R-:W-:Y:S01]  /*3020*/  FFMA.FTZ R20, R21, UR8, -R20 ;  /* 0x0000000815147c23 */ /* 0x000fe20008010814 */
[----:B------:R-:W-:Y:S01]  /*3030*/  SHF.L.U32 R21, R35, 0x10, RZ ;  /* 0x0000001023157819 */ /* 0x000fe200000006ff */
[----:B------:R-:W-:-:S03]  /*3040*/  FADD.FTZ R35, R54, -UR7 ;  /* 0x8000000736237e21 */ /* 0x000fc60008010000 */
[----:B------:R-:W-:-:S13]  /*3050*/  FSETP.GTU.FTZ.AND P1, PT, R20, RZ, PT ;  /* 0x000000ff1400720b */ /* 0x000fda0003f3c000 */
[----:B------:R-:W-:Y:S01]  /*3060*/  VOTEU.ANY UP0, P1 ;  /* 0x00000000003f7886 */ /* 0x000fe20000800100 */
[----:B------:R-:W-:-:S04]  /*3070*/  PLOP3.LUT P1, PT, PT, PT, UP0, 0x80, 0x0 ;  /* 0x000000000000781c */ /* 0x000fc80003f2f008 */
[----:B------:R-:W-:-:S09]  /*3080*/  @UP0 ULDC UR8, c[0x0][0x238] ;  /* 0x00008e0000080ab9 */ /* 0x000fd20000000800 */
[----:B------:R-:W-:Y:S01]  /*3090*/  @P1 FADD.FTZ R20, R20, UR8 ;  /* 0x0000000814141e21 */ /* 0x000fe20008010000 */
[----:B------:R-:W-:-:S05]  /*30a0*/  UMOV UR8, 0x3f800000 ;  /* 0x3f80000000087882 */ /* 0x000fca0000000000 */
[----:B------:R-:W0:Y:S02]  /*30b0*/  @P1 MUFU.RSQ R20, R20 ;  /* 0x0000001400141308 */ /* 0x000e240000001400 */
[----:B0-----:R-:W-:Y:S01]  /*30c0*/  @P1 R2UR UR13, R20 ;  /* 0x00000000140d12ca */ /* 0x001fe200000e0000 */
[----:B------:R-:W-:Y:S01]  /*30d0*/  FADD.FTZ R20, R56, -UR7 ;  /* 0x8000000738147e21 */ /* 0x000fe20008010000 */
[----:B------:R-:W-:-:S04]  /*30e0*/  ISETP.GE.U32.AND P1, PT, R4, UR14, PT ;  /* 0x0000000e04007c0c */ /* 0x000fc8000bf26070 */
[----:B------:R-:W-:-:S04]  /*30f0*/  ISETP.GE.AND.EX P1, PT, R49, UR15, PT, P1 ;  /* 0x0000000f31007c0c */ /* 0x000fc8000bf26310 */
[----:B------:R-:W-:-:S03]  /*3100*/  ISETP.GT.U32.OR P1, PT, R0, 0x29f, P1 ;  /* 0x0000029f0000780c */ /* 0x000fc60000f24470 */
[----:B------:R-:W-:Y:S02]  /*3110*/  @UP0 UMOV UR8, UR13 ;  /* 0x0000000d00080c82 */ /* 0x000fe40008000000 */
[----:B------:R-:W-:Y:S01]  /*3120*/  FMUL.FTZ R37, R20, UR8 ;  /* 0x0000000814257c20 */ /* 0x000fe20008410000 */
[----:B------:R-:W-:Y:S01]  /*3130*/  FMUL.FTZ R38, R36, UR8 ;  /* 0x0000000824267c20 */ /* 0x000fe20008410000 */
[----:B------:R-:W-:Y:S02]  /*3140*/  FADD.FTZ R36, R21, -UR7 ;  /* 0x8000000715247e21 */ /* 0x000fe40008010000 */
        /* <DEDUP_REMOVED lines=13> */
.L_x_2101:
[----:B------:R-:W-:Y:S04]  /*3220*/  BSSY B0, `(.L_x_2102) ;  /* 0x000000e000007945 */ /* 0x000fe80003800000 */
[----:B------:R-:W-:Y:S05]  /*3230*/  @!P0 BRA `(.L_x_2103) ;  /* 0x0000000000308947 */ /* 0x000fea0003800000 */
[----:B------:R-:W-:Y:S01]  /*3240*/  ULDC.64 UR16, c[0x0][0x270] ;  /* 0x00009c0000107ab9 */ /* 0x000fe20000000a00 */
[----:B------:R-:W-:Y:S01]  /*3250*/  MOV R20, R70 ;  /* 0x0000004600147202 */ /* 0x000fe20000000f00 */
[----:B------:R-:W-:Y:S01]  /*3260*/  IMAD R23, R3, UR16, RZ ;  /* 0x0000001003177c24 */ /* 0x000fe2000f8e02ff */
[----:B------:R-:W-:Y:S01]  /*3270*/  F2FP.BF16.F32.PACK_AB R37, R38, R37 ;  /* 0x000000252625723e */ /* 0x000fe200000010ff */
[----:B------:R-:W-:Y:S02]  /*3280*/  IMAD.MOV.U32 R21, RZ, RZ, R73 ;  /* 0x000000ffff157224 */ /* 0x000fe400078e0049 */
[C---:B------:R-:W-:Y:S02]  /*3290*/  IMAD R23, R58.reuse, UR17, R23 ;  /* 0x000000113a177c24 */ /* 0x040fe4000f8e0217 */
[----:B------:R-:W-:Y:S01]  /*32a0*/  IMAD.WIDE.U32 R20, R58, UR16, R20 ;  /* 0x000000103a147c25 */ /* 0x000fe2000f8e0014 */
[----:B------:R-:W-:Y:S02]  /*32b0*/  ULDC.64 UR16, c[0x0][0x210] ;  /* 0x0000840000107ab9 */ /* 0x000fe40000000a00 */
[----:B------:R-:W-:-:S02]  /*32c0*/  LEA R22, P3, R20, UR16, 0x1 ;  /* 0x0000001014167c11 */ /* 0x000fc4000f8608ff */
[----:B------:R-:W-:-:S04]  /*32d0*/  IADD3 R23, R21, R23, RZ ;  /* 0x0000001715177210 */ /* 0x000fc80007ffe0ff */
[----:B------:R-:W-:-:S05]  /*32e0*/  LEA.HI.X R23, R20, UR17, R23, 0x1, P3 ;  /* 0x0000001114177c11 */ /* 0x000fca00098f0c17 */
[----:B------:R0:W-:Y:S02]  /*32f0*/  STG.E desc[UR10][R22.64], R37 ;  /* 0x0000002516007986 */ /* 0x0001e4000c10190a */
.L_x_2103:
[----:B------:R-:W-:Y:S05]  /*3300*/  BSYNC B0 ;  /* 0x0000000000007941 */ /* 0x000fea0003800000 */
.L_x_2102:
[----:B------:R-:W-:Y:S01]  /*3310*/  FMUL.FTZ R35, R35, UR8 ;  /* 0x0000000823237c20 */ /* 0x000fe20008410000 */
[----:B------:R-:W-:Y:S01]  /*3320*/  FMUL.FTZ R36, R36, UR8 ;  /* 0x0000000824247c20 */ /* 0x000fe20008410000 */
[----:B------:R-:W-:Y:S01]  /*3330*/  FADD.FTZ R55, R55, -UR7 ;  /* 0x8000000737377e21 */ /* 0x000fe20008010000 */
[----:B------:R-:W-:Y:S01]  /*3340*/  FADD.FTZ R34, R34, -UR7 ;  /* 0x8000000722227e21 */ /* 0x000fe20008010000 */
[----:B------:R-:W-:Y:S01]  /*3350*/  FFMA.FTZ R35, R16, R35, R18 ;  /* 0x0000002310237223 */ /* 0x000fe20000010012 */
[----:B------:R-:W-:Y:S01]  /*3360*/  FFMA.FTZ R36, R17, R36, R19 ;  /* 0x0000002411247223 */ /* 0x000fe20000010013 */
[----:B------:R-:W-:Y:S06]  /*3370*/  @!P5 BRA `(.L_x_2104) ;  /* 0x000000000028d947 */ /* 0x000fec0003800000 */
        /* <DEDUP_REMOVED lines=10> */
.L_x_2104:
        /* <DEDUP_REMOVED lines=14> */
.L_x_2106:
[----:B------:R-:W-:Y:S05]  /*3500*/  BSYNC B0 ;  /* 0x0000000000007941 */ /* 0x000fea0003800000 */
.L_x_2105:
[----:B------:R-:W-:Y:S01]  /*3510*/  FMUL.FTZ R55, R55, UR8 ;  /* 0x0000000837377c20 */ /* 0x000fe20008410000 */
[----:B------:R-:W-:Y:S01]  /*3520*/  FMUL.FTZ R34, R34, UR8 ;  /* 0x0000000822227c20 */ /* 0x000fe20008410000 */
[----:B------:R-:W-:Y:S02]  /*3530*/  SHF.L.U32 R57, R57, 0x10, RZ ;  /* 0x0000001039397819 */ /* 0x000fe400000006ff */
[----:B------:R-:W-:Y:S01]  /*3540*/  SHF.L.U32 R33, R33, 0x10, RZ ;  /* 0x0000001021217819 */ /* 0x000fe200000006ff */
        /* <DEDUP_REMOVED lines=13> */
.L_x_2107:
[----:B------:R-:W-:Y:S04]  /*3620*/  BSSY B0, `(.L_x_2108) ;  /* 0x000000e000007945 */ /* 0x000fe80003800000 */
[----:B------:R-:W-:Y:S05]  /*3630*/  @P2 BRA `(.L_x_2109) ;  /* 0x0000000000302947 */ /* 0x000fea0003800000 */
[----:B------:R-:W-:Y:S01]  /*3640*/  ULDC.64 UR16, c[0x0][0x270] ;  /* 0x00009c0000107ab9 */ /* 0x000fe20000000a00 */
[----:B------:R-:W-:Y:S01]  /*3650*/  MOV R20, R70 ;  /* 0x0000004600147202 */ /* 0x000fe20000000f00 */
[----:B01----:R-:W-:Y:S01]  /*3660*/  IMAD R22, R51, UR16, RZ ;  /* 0x0000001033167c24 */ /* 0x003fe2000f8e02ff */
        /* <DEDUP_REMOVED lines=9> */
.L_x_2109:
[----:B------:R-:W-:Y:S05]  /*3700*/  BSYNC B0 ;  /* 0x0000000000007941 */ /* 0x000fea0003800000 */
.L_x_2108:
[----:B------:R-:W-:Y:S01]  /*3710*/  PRMT R36, R44, 0x7632, R36 ;  /* 0x000076322c247816 */ /* 0x000fe20000000024 */
[----:B------:R-:W-:Y:S01]  /*3720*/  FADD.FTZ R57, R57, -UR7 ;  /* 0x8000000739397e21 */ /* 0x000fe20008010000 */
[----:B-1----:R-:W-:Y:S01]  /*3730*/  SHF.R.S32.HI R35, RZ, 0x1f, R7 ;  /* 0x0000001fff237819 */ /* 0x002fe20000011407 */
[----:B------:R-:W-:Y:S01]  /*3740*/  FADD.FTZ R33, R33, -UR7 ;  /* 0x8000000721217e21 */ /* 0x000fe20008010000 */
[----:B------:R-:W-:Y:S01]  /*3750*/  ISETP.GE.U32.AND P1, PT, R6, UR14, PT ;  /* 0x0000000e06007c0c */ /* 0x000fe2000bf26070 */
[----:B------:R-:W-:Y:S01]  /*3760*/  FMUL.FTZ R57, R57, UR8 ;  /* 0x0000000839397c20 */ /* 0x000fe20008410000 */
[----:B------:R-:W-:Y:S01]  /*3770*/  ISETP.GE.U32.AND P2, PT, R7, UR14, PT ;  /* 0x0000000e07007c0c */ /* 0x000fe2000bf46070 */
[----:B------:R-:W-:Y:S01]  /*3780*/  FMUL.FTZ R20, R33, UR8 ;  /* 0x0000000821147c20 */ /* 0x000fe20008410000 */
[----:B------:R-:W-:Y:S01]  /*3790*/  SHF.R.S32.HI R34, RZ, 0x1f, R8 ;  /* 0x0000001fff227819 */ /* 0x000fe20000011408 */
[----:B------:R-:W-:Y:S01]  /*37a0*/  FFMA.FTZ R57, R16, R57, R18 ;  /* 0x0000003910397223 */ /* 0x000fe20000010012 */
[----:B------:R-:W-:Y:S01]  /*37b0*/  ISETP.GE.U32.AND P3, PT, R8, UR14, PT ;  /* 0x0000000e08007c0c */ /* 0x000fe2000bf66070 */
[----:B------:R-:W-:Y:S01]  /*37c0*/  FFMA.FTZ R38, R17, R20, R19 ;  /* 0x0000001411267223 */ /* 0x000fe20000010013 */
[----:B------:R-:W-:-:S02]  /*37d0*/  SHF.L.U32 R44, R44, 0x10, RZ ;  /* 0x000000102c2c7819 */ /* 0x000fc400000006ff */
[----:B------:R-:W-:Y:S02]  /*37e0*/  SHF.L.U32 R36, R36, 0x10, RZ ;  /* 0x0000001024247819 */ /* 0x000fe400000006ff */
[----:B------:R-:W-:Y:S01]  /*37f0*/  ISETP.GE.AND.EX P1, PT, R53, UR15, PT, P1 ;  /* 0x0000000f35007c0c */ /* 0x000fe2000bf26310 */
[----:B------:R-:W-:Y:S01]  /*3800*/  FADD.FTZ R33, R44, -UR7 ;  /* 0x800000072c217e21 */ /* 0x000fe20008010000 */
[----:B------:R-:W-:Y:S01]  /*3810*/  ISETP.GE.AND.EX P2, PT, R35, UR15, PT, P2 ;  /* 0x0000000f23007c0c */ /* 0x000fe2000bf46320 */
[----:B------:R-:W-:Y:S01]  /*3820*/  FADD.FTZ R36, R36, -UR7 ;  /* 0x8000000724247e21 */ /* 0x000fe20008010000 */
[----:B------:R-:W-:Y:S02]  /*3830*/  ISETP.GE.AND.EX P3, PT, R34, UR15, PT, P3 ;  /* 0x0000000f22007c0c */ /* 0x000fe4000bf66330 */
[----:B------:R-:W-:Y:S02]  /*3840*/  SHF.L.U32 R45, R45, 0x10, RZ ;  /* 0x000000102d2d7819 */ /* 0x000fe400000006ff */
[----:B------:R-:W-:-:S02]  /*3850*/  ISETP.GT.U32.OR P1, PT, R0, 0x29f, P1 ;  /* 0x0000029f0000780c */ /* 0x000fc40000f24470 */
[C---:B------:R-:W-:Y:S02]  /*3860*/  ISETP.GT.U32.OR P2, PT, R0.reuse, 0x29f, P2 ;  /* 0x0000029f0000780c */ /* 0x040fe40001744470 */
[----:B------:R-:W-:Y:S02]  /*3870*/  ISETP.GT.U32.OR P3, PT, R0, 0x29f, P3 ;  /* 0x0000029f0000780c */ /* 0x000fe40001f64470 */
[----:B------:R-:W-:Y:S01]  /*3880*/  SHF.L.U32 R66, R66, 0x10, RZ ;  /* 0x0000001042427819 */ /* 0x000fe200000006ff */
[----:B------:R-:W-:Y:S10]  /*3890*/  @!P5 BRA `(.L_x_2110) ;  /* 0x000000000028d947 */ /* 0x000ff40003800000 */
[----:B0-2---:R-:W-:Y:S01]  /*38a0*/  FMUL.FTZ R23, R38, -1.4426950216293334961 ;  /* 0xbfb8aa3b26177820 */ /* 0x005fe20000410000 */
        /* <DEDUP_REMOVED lines=9> */
.L_x_2110:
[----:B------:R-:W-:Y:S04]  /*3940*/  BSSY B0, `(.L_x_2111) ;  /* 0x000000e000007945 */ /* 0x000fe80003800000 */
[----:B------:R-:W-:Y:S05]  /*3950*/  @P1 BRA `(.L_x_2112) ;  /* 0x0000000000301947 */ /* 0x000fea0003800000 */
        /* <DEDUP_REMOVED lines=8> */
[----:B0-2---:R-:W-:-:S02]  /*39e0*/  LEA R22, P1, R20, UR16, 0x1 ;  /* 0x0000001014167c11 */ /* 0x005fc4000f8208ff */
[----:B------:R-:W-:-:S04]  /*39f0*/  IADD3 R53, R21, R53, RZ ;  /* 0x0000003515357210 */ /* 0x000fc80007ffe0ff */
[----:B------:R-:W-:-:S05]  /*3a00*/  LEA.HI.X R23, R20, UR17, R53, 0x1, P1 ;  /* 0x0000001114177c11 */ /* 0x000fca00088f0c35 */
[----:B------:R1:W-:Y:S02]  /*3a10*/  STG.E desc[UR10][R22.64], R57 ;  /* 0x0000003916007986 */ /* 0x0003e4000c10190a */
.L_x_2112:
[----:B------:R-:W-:Y:S05]  /*3a20*/  BSYNC B0 ;  /* 0x0000000000007941 */ /* 0x000fea0003800000 */
.L_x_2111:
[----:B------:R-:W-:Y:S01]  /*3a30*/  FMUL.FTZ R33, R33, UR8 ;  /* 0x0000000821217c20 */ /* 0x000fe20008410000 */
[----:B------:R-:W-:Y:S01]  /*3a40*/  FMUL.FTZ R36, R36, UR8 ;  /* 0x0000000824247c20 */ /* 0x000fe20008410000 */
[----:B------:R-:W-:Y:S01]  /*3a50*/  FADD.FTZ R45, R45, -UR7 ;  /* 0x800000072d2d7e21 */ /* 0x000fe20008010000 */
[----:B------:R-:W-:Y:S01]  /*3a60*/  FADD.FTZ R66, R66, -UR7 ;  /* 0x8000000742427e21 */ /* 0x000fe20008010000 */
[----:B------:R-:W-:Y:S01]  /*3a70*/  FFMA.FTZ R33, R16, R33, R18 ;  /* 0x0000002110217223 */ /* 0x000fe20000010012 */
[----:B------:R-:W-:Y:S01]  /*3a80*/  FFMA.FTZ R36, R17, R36, R19 ;  /* 0x0000002411247223 */ /* 0x000fe20000010013 */
[----:B------:R-:W-:Y:S06]  /*3a90*/  @!P5 BRA `(.L_x_2113) ;  /* 0x000000000028d947 */ /* 0x000fec0003800000 */
        /* <DEDUP_REMOVED lines=10> */
.L_x_2113:
[----:B------:R-:W-:Y:S04]  /*3b40*/  BSSY B0, `(.L_x_2114) ;  /* 0x000000e000007945 */ /* 0x000fe80003800000 */
[----:B------:R-:W-:Y:S05]  /*3b50*/  @P2 BRA `(.L_x_2115) ;  /* 0x0000000000302947 */ /* 0x000fea0003800000 */
[----:B------:R-:W-:Y:S01]  /*3b60*/  ULDC.64 UR16, c[0x0][0x270] ;  /* 0x00009c0000107ab9 */ /* 0x000fe20000000a00 */
[----:B------:R-:W-:Y:S01]  /*3b70*/  MOV R20, R70 ;  /* 0x0000004600147202 */ /* 0x000fe20000000f00 */
[----:B012---:R-:W-:Y:S01]  /*3b80*/  IMAD R22, R35, UR16, RZ ;  /* 0x0000001023167c24 */ /* 0x007fe2000f8e02ff */
        /* <DEDUP_REMOVED lines=9> */
.L_x_2115:
[----:B------:R-:W-:Y:S05]  /*3c20*/  BSYNC B0 ;  /* 0x0000000000007941 */ /* 0x000fea0003800000 */
.L_x_2114:
[----:B------:R-:W-:Y:S01]  /*3c30*/  FMUL.FTZ R45, R45, UR8 ;  /* 0x000000082d2d7c20 */ /* 0x000fe20008410000 */
[----:B------:R-:W-:Y:S01]  /*3c40*/  FMUL.FTZ R66, R66, UR8 ;  /* 0x0000000842427c20 */ /* 0x000fe20008410000 */
[----:B---3--:R-:W-:Y:S02]  /*3c50*/  SHF.L.U32 R33, R46, 0x10, RZ ;  /* 0x000000102e217819 */ /* 0x008fe400000006ff */
[----:B------:R-:W-:Y:S01]  /*3c60*/  SHF.L.U32 R65, R65, 0x10, RZ ;  /* 0x0000001041417819 */ /* 0x000fe200000006ff */
        /* <DEDUP_REMOVED lines=13> */
.L_x_2116:
        /* <DEDUP_REMOVED lines=14> */
.L_x_2118:
[----:B------:R-:W-:Y:S05]  /*3e20*/  BSYNC B0 ;  /* 0x0000000000007941 */ /* 0x000fea0003800000 */
.L_x_2117:
[----:B------:R-:W-:Y:S01]  /*3e30*/  SHF.L.U32 R21, R32, 0x10, RZ ;  /* 0x0000001020157819 */ /* 0x000fe200000006ff */
[----:B------:R-:W-:Y:S01]  /*3e40*/  IMAD.U32 R32, R50, 0x10000, RZ ;  /* 0x0001000032207824 */ /* 0x000fe200078e00ff */
[----:B0123--:R-:W-:Y:S01]  /*3e50*/  SHF.L.U32 R23, R48, 0x10, RZ ;  /* 0x0000001030177819 */ /* 0x00ffe200000006ff */
[----:B------:R-:W-:Y:S01]  /*3e60*/  FADD.FTZ R33, R33, -UR7 ;  /* 0x8000000721217e21 */ /* 0x000fe20008010000 */
[----:B------:R-:W-:Y:S01]  /*3e70*/  SHF.L.U32 R22, R47, 0x10, RZ ;  /* 0x000000102f167819 */ /* 0x000fe200000006ff */
        /* <DEDUP_REMOVED lines=13> */
[----:B------:R-:W-:Y:S01]  /*3f50*/  FMUL.FTZ R33, R33, UR8 ;  /* 0x0000000821217c20 */ /* 0x000fe20008410000 */
[----:B------:R-:W-:Y:S01]  /*3f60*/  FADD.FTZ R48, R48, -UR7 ;  /* 0x8000000730307e21 */ /* 0x000fe20008010000 */
[----:B------:R-:W-:Y:S01]  /*3f70*/  FMUL.FTZ R35, R32, UR8 ;  /* 0x0000000820237c20 */ /* 0x000fe20008410000 */
[----:B------:R-:W-:Y:S01]  /*3f80*/  FADD.FTZ R50, R50, -UR7 ;  /* 0x8000000732327e21 */ /* 0x000fe20008010000 */
[----:B------:R-:W-:Y:S01]  /*3f90*/  FMUL.FTZ R47, R22, UR8 ;  /* 0x00000008162f7c20 */ /* 0x000fe20008410000 */
[----:B------:R-:W-:Y:S01]  /*3fa0*/  FMUL.FTZ R23, R23, UR8 ;  /* 0x0000000817177c20 */ /* 0x000fe20008410000 */
[----:B------:R-:W-:Y:S01]  /*3fb0*/  FMUL.FTZ R49, R34, UR8 ;  /* 0x0000000822317c20 */ /* 0x000fe20008410000 */
[----:B------:R-:W-:Y:S01]  /*3fc0*/  FMUL.FTZ R51, R36, UR8 ;  /* 0x0000000824337c20 */ /* 0x000fe20008410000 */
[----:B------:R-:W-:Y:S01]  /*3fd0*/  FMUL.FTZ R53, R38, UR8 ;  /* 0x0000000826357c20 */ /* 0x000fe20008410000 */
[----:B------:R-:W-:Y:S01]  /*3fe0*/  FMUL.FTZ R55, R44, UR8 ;  /* 0x000000082c377c20 */ /* 0x000fe20008410000 */
[----:B------:R-:W-:Y:S01]  /*3ff0*/  FMUL.FTZ R57, R48, UR8 ;  /* 0x0000000830397c20 */ /* 0x000fe20008410000 */
[----:B------:R-:W-:Y:S01]  /*4000*/  FMUL.FTZ R61, R50, UR8 ;  /* 0x00000008323d7c20 */ /* 0x000fe20008410000 */
[----:B------:R-:W-:Y:S01]  /*4010*/  SHF.R.S32.HI R20, RZ, 0x1f, R9 ;  /* 0x0000001fff147819 */ /* 0x000fe20000011409 */
[----:B------:R-:W-:Y:S01]  /*4020*/  FADD.FTZ R65, R65, -UR7 ;  /* 0x8000000741417e21 */ /* 0x000fe20008010000 */
[----:B------:R-:W-:Y:S01]  /*4030*/  SHF.R.S32.HI R46, RZ, 0x1f, R10 ;  /* 0x0000001fff2e7819 */ /* 0x000fe2000001140a */
[C-C-:B------:R-:W-:Y:S01]  /*4040*/  FFMA.FTZ R48, R16.reuse, R33, R18.reuse ;  /* 0x0000002110307223 */ /* 0x140fe20000010012 */
[----:B------:R-:W-:Y:S01]  /*4050*/  SHF.R.S32.HI R45, RZ, 0x1f, R11 ;  /* 0x0000001fff2d7819 */ /* 0x000fe2000001140b */
[C---:B------:R-:W-:Y:S01]  /*4060*/  FFMA.FTZ R38, R16.reuse, R35, R18 ;  /* 0x0000002310267223 */ /* 0x040fe20000010012 */
[----:B------:R-:W-:Y:S01]  /*4070*/  SHF.R.S32.HI R39, RZ, 0x1f, R12 ;  /* 0x0000001fff277819 */ /* 0x000fe2000001140c */
[C-C-:B------:R-:W-:Y:S01]  /*4080*/  FFMA.FTZ R47, R16.reuse, R47, R18.reuse ;  /* 0x0000002f102f7223 */ /* 0x140fe20000010012 */
[----:B------:R-:W-:Y:S01]  /*4090*/  SHF.R.S32.HI R37, RZ, 0x1f, R13 ;  /* 0x0000001fff257819 */ /* 0x000fe2000001140d */
        /* <DEDUP_REMOVED lines=8> */
[C-C-:B------:R-:W-:Y:S01]  /*4120*/  FFMA.FTZ R34, R16.reuse, R55, R18.reuse ;  /* 0x0000003710227223 */ /* 0x140fe20000010012 */
[----:B------:R-:W-:Y:S01]  /*4130*/  ISETP.GE.U32.AND P4, PT, R13, UR14, PT ;  /* 0x0000000e0d007c0c */ /* 0x000fe2000bf86070 */
[C-C-:B------:R-:W-:Y:S01]  /*4140*/  FFMA.FTZ R35, R16.reuse, R57, R18.reuse ;  /* 0x0000003910237223 */ /* 0x140fe20000010012 */
[----:B------:R-:W-:Y:S01]  /*4150*/  FFMA.FTZ R16, R16, R61, R18 ;  /* 0x0000003d10107223 */ /* 0x000fe20000010012 */
[----:B------:R-:W-:Y:S01]  /*4160*/  ISETP.GE.AND.EX P6, PT, R20, UR15, PT, P6 ;  /* 0x0000000f14007c0c */ /* 0x000fe2000bfc6360 */
[----:B------:R-:W-:Y:S01]  /*4170*/  FMUL.FTZ R18, R65, UR8 ;  /* 0x0000000841127c20 */ /* 0x000fe20008410000 */
[----:B------:R-:W-:Y:S01]  /*4180*/  ISETP.GE.AND.EX P1, PT, R46, UR15, PT, P1 ;  /* 0x0000000f2e007c0c */ /* 0x000fe2000bf26310 */
[----:B------:R-:W-:Y:S01]  /*4190*/  FADD.FTZ R49, R21, -UR7 ;  /* 0x8000000715317e21 */ /* 0x000fe20008010000 */
[----:B------:R-:W-:-:S02]  /*41a0*/  ISETP.GE.AND.EX P2, PT, R45, UR15, PT, P2 ;  /* 0x0000000f2d007c0c */ /* 0x000fc4000bf46320 */
[----:B------:R-:W-:Y:S02]  /*41b0*/  ISETP.GE.AND.EX P3, PT, R39, UR15, PT, P3 ;  /* 0x0000000f27007c0c */ /* 0x000fe4000bf66330 */
[----:B------:R-:W-:Y:S02]  /*41c0*/  ISETP.GE.AND.EX P4, PT, R37, UR15, PT, P4 ;  /* 0x0000000f25007c0c */ /* 0x000fe4000bf86340 */
[----:B------:R-:W-:Y:S01]  /*41d0*/  SHF.L.U32 R50, R31, 0x10, RZ ;  /* 0x000000101f327819 */ /* 0x000fe200000006ff */
[----:B------:R-:W-:Y:S01]  /*41e0*/  FFMA.FTZ R31, R17, R18, R19 ;  /* 0x00000012111f7223 */ /* 0x000fe20000010013 */
[C---:B------:R-:W-:Y:S02]  /*41f0*/  ISETP.GT.U32.OR P6, PT, R0.reuse, 0x29f, P6 ;  /* 0x0000029f0000780c */ /* 0x040fe400037c4470 */
[C---:B------:R-:W-:Y:S02]  /*4200*/  ISETP.GT.U32.OR P1, PT, R0.reuse, 0x29f, P1 ;  /* 0x0000029f0000780c */ /* 0x040fe40000f24470 */
[----:B------:R-:W-:-:S02]  /*4210*/  ISETP.GT.U32.OR P2, PT, R0, 0x29f, P2 ;  /* 0x0000029f0000780c */ /* 0x000fc40001744470 */
[C---:B------:R-:W-:Y:S02]  /*4220*/  ISETP.GT.U32.OR P3, PT, R0.reuse, 0x29f, P3 ;  /* 0x0000029f0000780c */ /* 0x040fe40001f64470 */
[----:B------:R-:W-:Y:S02]  /*4230*/  ISETP.GT.U32.OR P4, PT, R0, 0x29f, P4 ;  /* 0x0000029f0000780c */ /* 0x000fe40002784470 */
[----:B------:R-:W-:Y:S01]  /*4240*/  SHF.L.U32 R51, R30, 0x10, RZ ;  /* 0x000000101e337819 */ /* 0x000fe200000006ff */
[----:B------:R-:W-:Y:S10]  /*4250*/  @!P5 BRA `(.L_x_2119) ;  /* 0x000000000028d947 */ /* 0x000ff40003800000 */
        /* <DEDUP_REMOVED lines=10> */
.L_x_2119:
        /* <DEDUP_REMOVED lines=14> */
.L_x_2121:
[----:B------:R-:W-:Y:S05]  /*43e0*/  BSYNC B0 ;  /* 0x0000000000007941 */ /* 0x000fea0003800000 */
.L_x_2120:
[----:B------:R-:W-:Y:S01]  /*43f0*/  FADD.FTZ R50, R50, -UR7 ;  /* 0x8000000732327e21 */ /* 0x000fe20008010000 */
[----:B------:R-:W-:Y:S01]  /*4400*/  FMUL.FTZ R18, R49, UR8 ;  /* 0x0000000831127c20 */ /* 0x000fe20008410000 */
[----:B------:R-:W-:Y:S01]  /*4410*/  SHF.L.U32 R30, R29, 0x10, RZ ;  /* 0x000000101d1e7819 */ /* 0x000fe200000006ff */
[----:B------:R-:W-:Y:S01]  /*4420*/  FADD.FTZ R51, R51, -UR7 ;  /* 0x8000000733337e21 */ /* 0x000fe20008010000 */
[----:B------:R-:W-:Y:S01]  /*4430*/  FMUL.FTZ R50, R50, UR8 ;  /* 0x0000000832327c20 */ /* 0x000fe20008410000 */
        /* <DEDUP_REMOVED lines=12> */
.L_x_2122:
[----:B------:R-:W-:Y:S04]  /*4500*/  BSSY B0, `(.L_x_2123) ;  /* 0x000000e000007945 */ /* 0x000fe80003800000 */
[----:B------:R-:W-:Y:S05]  /*4510*/  @P1 BRA `(.L_x_2124) ;  /* 0x0000000000301947 */ /* 0x000fea0003800000 */
[----:B------:R-:W-:Y:S01]  /*4520*/  ULDC.64 UR16, c[0x0][0x270] ;  /* 0x00009c0000107ab9 */ /* 0x000fe20000000a00 */
[----:B------:R-:W-:Y:S01]  /*4530*/  MOV R20, R70 ;  /* 0x0000004600147202 */ /* 0x000fe20000000f00 */
[----:B0-----:R-:W-:Y:S01]  /*4540*/  IMAD R23, R46, UR16, RZ ;  /* 0x000000102e177c24 */ /* 0x001fe2000f8e02ff */
        /* <DEDUP_REMOVED lines=9> */
.L_x_2124:
[----:B------:R-:W-:Y:S05]  /*45e0*/  BSYNC B0 ;  /* 0x0000000000007941 */ /* 0x000fea0003800000 */
.L_x_2123:
[----:B0-----:R-:W-:Y:S01]  /*45f0*/  FADD.FTZ R31, R30, -UR7 ;  /* 0x800000071e1f7e21 */ /* 0x001fe20008010000 */
[----:B------:R-:W-:Y:S01]  /*4600*/  FMUL.FTZ R46, R51, UR8 ;  /* 0x00000008332e7c20 */ /* 0x000fe20008410000 */
[----:B------:R-:W-:Y:S01]  /*4610*/  FFMA.FTZ R29, R17, R50, R19 ;  /* 0x00000032111d7223 */ /* 0x000fe20000010013 */
[----:B------:R-:W-:Y:S06]  /*4620*/  @!P5 BRA `(.L_x_2125) ;  /* 0x000000000028d947 */ /* 0x000fec0003800000 */
[----:B------:R-:W-:Y:S01]  /*4630*/  FMUL.FTZ R18, R44, -1.4426950216293334961 ;  /* 0xbfb8aa3b2c127820 */ /* 0x000fe20000410000 */
[----:B-1----:R-:W-:-:S05]  /*4640*/  FMUL.FTZ R22, R29, -1.4426950216293334961 ;  /* 0xbfb8aa3b1d167820 */ /* 0x002fca0000410000 */
        /* <DEDUP_REMOVED lines=8> */
.L_x_2125:
[----:B------:R-:W-:Y:S04]  /*46d0*/  BSSY B0, `(.L_x_2126) ;  /* 0x000000e000007945 */ /* 0x000fe80003800000 */
[----:B------:R-:W-:Y:S05]  /*46e0*/  @P2 BRA `(.L_x_2127) ;  /* 0x0000000000302947 */ /* 0x000fea0003800000 */
[----:B------:R-:W-:Y:S01]  /*46f0*/  ULDC.64 UR16, c[0x0][0x270] ;  /* 0x00009c0000107ab9 */ /* 0x000fe20000000a00 */
[----:B------:R-:W-:Y:S01]  /*4700*/  MOV R20, R70 ;  /* 0x0000004600147202 */ /* 0x000fe20000000f00 */
[----:B------:R-:W-:Y:S01]  /*4710*/  IMAD R18, R45, UR16, RZ ;  /* 0x000000102d127c24 */ /* 0x000fe2000f8e02ff */
[----:B------:R-:W-:Y:S02]  /*4720*/  MOV R21, R73 ;  /* 0x0000004900157202 */ /* 0x000fe40000000f00 */
[----:B------:R-:W-:Y:S01]  /*4730*/  F2FP.BF16.F32.PACK_AB R29, R29, R44 ;  /* 0x0000002c1d1d723e */ /* 0x000fe200000010ff */
[C---:B-1----:R-:W-:Y:S02]  /*4740*/  IMAD R23, R11.reuse, UR17, R18 ;  /* 0x000000110b177c24 */ /* 0x042fe4000f8e0212 */
[----:B------:R-:W-:Y:S01]  /*4750*/  IMAD.WIDE.U32 R20, R11, UR16, R20 ;  /* 0x000000100b147c25 */ /* 0x000fe2000f8e0014 */
[----:B------:R-:W-:Y:S02]  /*4760*/  ULDC.64 UR16, c[0x0][0x210] ;  /* 0x0000840000107ab9 */ /* 0x000fe40000000a00 */
[----:B------:R-:W-:-:S02]  /*4770*/  LEA R22, P1, R20, UR16, 0x1 ;  /* 0x0000001014167c11 */ /* 0x000fc4000f8208ff */
[----:B------:R-:W-:-:S04]  /*4780*/  IADD3 R23, R21, R23, RZ ;  /* 0x0000001715177210 */ /* 0x000fc80007ffe0ff */
[----:B------:R-:W-:-:S05]  /*4790*/  LEA.HI.X R23, R20, UR17, R23, 0x1, P1 ;  /* 0x0000001114177c11 */ /* 0x000fca00088f0c17 */
[----:B------:R0:W-:Y:S02]  /*47a0*/  STG.E desc[UR10][R22.64], R29 ;  /* 0x0000001d16007986 */ /* 0x0001e4000c10190a */
.L_x_2127:
[----:B------:R-:W-:Y:S05]  /*47b0*/  BSYNC B0 ;  /* 0x0000000000007941 */ /* 0x000fea0003800000 */
.L_x_2126:
[----:B------:R-:W-:Y:S01]  /*47c0*/  FMUL.FTZ R44, R31, UR8 ;  /* 0x000000081f2c7c20 */ /* 0x000fe20008410000 */
[----:B0-----:R-:W-:Y:S01]  /*47d0*/  FFMA.FTZ R29, R17, R46, R19 ;  /* 0x0000002e111d7223 */ /* 0x001fe20000010013 */
        /* <DEDUP_REMOVED lines=11> */
.L_x_2128:
        /* <DEDUP_REMOVED lines=10> */
[----:B-1----:R-:W-:-:S02]  /*4930*/  LEA R22, P1, R20, UR16, 0x1 ;  /* 0x0000001014167c11 */ /* 0x002fc4000f8208ff */
[----:B------:R-:W-:-:S04]  /*4940*/  IADD3 R39, R21, R39, RZ ;  /* 0x0000002715277210 */ /* 0x000fc80007ffe0ff */
[----:B------:R-:W-:-:S05]  /*4950*/  LEA.HI.X R23, R20, UR17, R39, 0x1, P1 ;  /* 0x0000001114177c11 */ /* 0x000fca00088f0c27 */
[----:B------:R0:W-:Y:S02]  /*4960*/  STG.E desc[UR10][R22.64], R29 ;  /* 0x0000001d16007986 */ /* 0x0001e4000c10190a */
.L_x_2130:
[----:B------:R-:W-:Y:S05]  /*4970*/  BSYNC B0 ;  /* 0x0000000000007941 */ /* 0x000fea0003800000 */
.L_x_2129:
        /* <DEDUP_REMOVED lines=12> */
.L_x_2131:
        /* <DEDUP_REMOVED lines=14> */
.L_x_2133:
[----:B------:R-:W-:Y:S05]  /*4b20*/  BSYNC B0 ;  /* 0x0000000000007941 */ /* 0x000fea0003800000 */
.L_x_2132:
[----:B------:R-:W-:Y:S01]  /*4b30*/  SHF.L.U32 R24, R24, 0x10, RZ ;  /* 0x0000001018187819 */ /* 0x000fe200000006ff */
[----:B------:R-:W-:Y:S01]  /*4b40*/  IMAD.U32 R28, R28, 0x10000, RZ ;  /* 0x000100001c1c7824 */ /* 0x000fe200078e00ff */
[----:B------:R-:W-:Y:S02]  /*4b50*/  SHF.L.U32 R25, R25, 0x10, RZ ;  /* 0x0000001019197819 */ /* 0x000fe400000006ff */
[----:B------:R-:W-:Y:S01]  /*4b60*/  SHF.L.U32 R26, R26, 0x10, RZ ;  /* 0x000000101a1a7819 */ /* 0x000fe200000006ff */
[----:B------:R-:W-:Y:S01]  /*4b70*/  FADD.FTZ R24, R24, -UR7 ;  /* 0x8000000718187e21 */ /* 0x000fe20008010000 */
[----:B------:R-:W-:Y:S01]  /*4b80*/  SHF.L.U32 R27, R27, 0x10, RZ ;  /* 0x000000101b1b7819 */ /* 0x000fe200000006ff */
[----:B------:R-:W-:Y:S01]  /*4b90*/  FADD.FTZ R25, R25, -UR7 ;  /* 0x8000000719197e21 */ /* 0x000fe20008010000 */
[----:B------:R-:W-:Y:S01]  /*4ba0*/  FADD.FTZ R28, R28, -UR7 ;  /* 0x800000071c1c7e21 */ /* 0x000fe20008010000 */
[----:B------:R-:W-:Y:S01]  /*4bb0*/  FADD.FTZ R20, R26, -UR7 ;  /* 0x800000071a147e21 */ /* 0x000fe20008010000 */
[----:B------:R-:W-:Y:S01]  /*4bc0*/  SHF.R.S32.HI R36, RZ, 0x1f, R14 ;  /* 0x0000001fff247819 */ /* 0x000fe2000001140e */
[----:B------:R-:W-:Y:S01]  /*4bd0*/  FADD.FTZ R27, R27, -UR7 ;  /* 0x800000071b1b7e21 */ /* 0x000fe20008010000 */
[----:B------:R-:W-:Y:S01]  /*4be0*/  SHF.R.S32.HI R31, RZ, 0x1f, R15 ;  /* 0x0000001fff1f7819 */ /* 0x000fe2000001140f */
[----:B------:R-:W-:Y:S01]  /*4bf0*/  FMUL.FTZ R18, R24, UR8 ;  /* 0x0000000818127c20 */ /* 0x000fe20008410000 */
[----:B------:R-:W-:Y:S01]  /*4c00*/  SHF.R.S32.HI R30, RZ, 0x1f, R40 ;  /* 0x0000001fff1e7819 */ /* 0x000fe20000011428 */
[----:B------:R-:W-:Y:S01]  /*4c10*/  FMUL.FTZ R26, R25, UR8 ;  /* 0x00000008191a7c20 */ /* 0x000fe20008410000 */
[----:B0-----:R-:W-:Y:S01]  /*4c20*/  SHF.R.S32.HI R29, RZ, 0x1f, R41 ;  /* 0x0000001fff1d7819 */ /* 0x001fe20000011429 */
[----:B------:R-:W-:Y:S01]  /*4c30*/  FMUL.FTZ R20, R20, UR8 ;  /* 0x0000000814147c20 */ /* 0x000fe20008410000 */
[----:B-1----:R-:W-:Y:S01]  /*4c40*/  SHF.R.S32.HI R22, RZ, 0x1f, R42 ;  /* 0x0000001fff167819 */ /* 0x002fe2000001142a */
[----:B------:R-:W-:Y:S01]  /*4c50*/  FMUL.FTZ R24, R27, UR8 ;  /* 0x000000081b187c20 */ /* 0x000fe20008410000 */
[----:B------:R-:W-:Y:S01]  /*4c60*/  ISETP.GE.U32.AND P6, PT, R14, UR14, PT ;  /* 0x0000000e0e007c0c */ /* 0x000fe2000bfc6070 */
[----:B------:R-:W-:Y:S01]  /*4c70*/  FMUL.FTZ R28, R28, UR8 ;  /* 0x000000081c1c7c20 */ /* 0x000fe20008410000 */
        /* <DEDUP_REMOVED lines=8> */
[----:B------:R-:W-:Y:S01]  /*4d00*/  ISETP.GE.AND.EX P6, PT, R36, UR15, PT, P6 ;  /* 0x0000000f24007c0c */ /* 0x000fe2000bfc6360 */
[----:B------:R-:W-:Y:S01]  /*4d10*/  FFMA.FTZ R17, R17, R18, R19 ;  /* 0x0000001211117223 */ /* 0x000fe20000010013 */
[----:B------:R-:W-:-:S02]  /*4d20*/  ISETP.GE.AND.EX P1, PT, R31, UR15, PT, P1 ;  /* 0x0000000f1f007c0c */ /* 0x000fc4000bf26310 */
[----:B------:R-:W-:Y:S02]  /*4d30*/  ISETP.GE.AND.EX P2, PT, R30, UR15, PT, P2 ;  /* 0x0000000f1e007c0c */ /* 0x000fe4000bf46320 */
[----:B------:R-:W-:Y:S02]  /*4d40*/  ISETP.GE.AND.EX P3, PT, R29, UR15, PT, P3 ;  /* 0x0000000f1d007c0c */ /* 0x000fe4000bf66330 */
[----:B------:R-:W-:Y:S02]  /*4d50*/  ISETP.GE.AND.EX P4, PT, R22, UR15, PT, P4 ;  /* 0x0000000f16007c0c */ /* 0x000fe4000bf86340 */
[C---:B------:R-:W-:Y:S02]  /*4d60*/  ISETP.GT.U32.OR P6, PT, R0.reuse, 0x29f, P6 ;  /* 0x0000029f0000780c */ /* 0x040fe400037c4470 */
[C---:B------:R-:W-:Y:S02]  /*4d70*/  ISETP.GT.U32.OR P1, PT, R0.reuse, 0x29f, P1 ;  /* 0x0000029f0000780c */ /* 0x040fe40000f24470 */
[----:B------:R-:W-:-:S02]  /*4d80*/  ISETP.GT.U32.OR P2, PT, R0, 0x29f, P2 ;  /* 0x0000029f0000780c */ /* 0x000fc40001744470 */
        /* <DEDUP_REMOVED lines=13> */
.L_x_2134:
        /* <DEDUP_REMOVED lines=14> */
.L_x_2136:
[----:B------:R-:W-:Y:S05]  /*4f40*/  BSYNC B0 ;  /* 0x0000000000007941 */ /* 0x000fea0003800000 */
.L_x_2135:
        /* <DEDUP_REMOVED lines=11> */
.L_x_2137:
[----:B------:R-:W-:Y:S04]  /*5000*/  BSSY B0, `(.L_x_2138) ;  /* 0x000000e000007945 */ /* 0x000fe80003800000 */
[----:B------:R-:W-:Y:S05]  /*5010*/  @P1 BRA `(.L_x_2139) ;  /* 0x0000000000301947 */ /* 0x000fea0003800000 */
[----:B------:R-:W-:Y:S01]  /*5020*/  ULDC.64 UR14, c[0x0][0x270] ;  /* 0x00009c00000e7ab9 */ /* 0x000fe20000000a00 */
[----:B0-----:R-:W-:Y:S01]  /*5030*/  MOV R20, R70 ;  /* 0x0000004600147202 */ /* 0x001fe20000000f00 */
        /* <DEDUP_REMOVED lines=10> */
.L_x_2139:
[----:B------:R-:W-:Y:S05]  /*50e0*/  BSYNC B0 ;  /* 0x0000000000007941 */ /* 0x000fea0003800000 */
.L_x_2138:
[----:B------:R-:W-:Y:S05]  /*50f0*/  @!P5 BRA `(.L_x_2140) ;  /* 0x000000000028d947 */ /* 0x000fea0003800000 */
[----:B0-----:R-:W-:Y:S01]  /*5100*/  FMUL.FTZ R17, R34, -1.4426950216293334961 ;  /* 0xbfb8aa3b22117820 */ /* 0x001fe20000410000 */
[----:B------:R-:W-:-:S05]  /*5110*/  FMUL.FTZ R20, R25, -1.4426950216293334961 ;  /* 0xbfb8aa3b19147820 */ /* 0x000fca0000410000 */
[----:B------:R-:W1:Y:S08]  /*5120*/  MUFU.EX2 R17, R17 ;  /* 0x0000001100117308 */ /* 0x000e700000000800 */
[----:B------:R-:W0:Y:S01]  /*5130*/  MUFU.EX2 R20, R20 ;  /* 0x0000001400147308 */ /* 0x000e220000000800 */
[----:B-1----:R-:W-:-:S07]  /*5140*/  FADD.FTZ R18, R17, 1 ;  /* 0x3f80000011127421 */ /* 0x002fce0000010000 */
[----:B------:R-:W1:Y:S01]  /*5150*/  MUFU.RCP R19, R18 ;  /* 0x0000001200137308 */ /* 0x000e620000001000 */
[----:B0-----:R-:W-:-:S07]  /*5160*/  FADD.FTZ R21, R20, 1 ;  /* 0x3f80000014157421 */ /* 0x001fce0000010000 */
[----:B------:R-:W0:Y:S01]  /*5170*/  MUFU.RCP R26, R21 ;  /* 0x00000015001a7308 */ /* 0x000e220000001000 */
[----:B-1----:R-:W-:Y:S01]  /*5180*/  FMUL.FTZ R34, R34, R19 ;  /* 0x0000001322227220 */ /* 0x002fe20000410000 */
[----:B0-----:R-:W-:-:S07]  /*5190*/  FMUL.FTZ R25, R25, R26 ;  /* 0x0000001a19197220 */ /* 0x001fce0000410000 */
.L_x_2140:
[----:B------:R-:W-:Y:S04]  /*51a0*/  BSSY B0, `(.L_x_2141) ;  /* 0x000000e000007945 */ /* 0x000fe80003800000 */
[----:B------:R-:W-:Y:S05]  /*51b0*/  @P2 BRA `(.L_x_2142) ;  /* 0x0000000000302947 */ /* 0x000fea0003800000 */
[----:B------:R-:W-:Y:S01]  /*51c0*/  ULDC.64 UR14, c[0x0][0x270] ;  /* 0x00009c00000e7ab9 */ /* 0x000fe20000000a00 */
[----:B-1----:R-:W-:Y:S01]  /*51d0*/  MOV R18, R70 ;  /* 0x0000004600127202 */ /* 0x002fe20000000f00 */
[----:B0-----:R-:W-:Y:S01]  /*51e0*/  IMAD R17, R30, UR14, RZ ;  /* 0x0000000e1e117c24 */ /* 0x001fe2000f8e02ff */
        /* <DEDUP_REMOVED lines=9> */
.L_x_2142:
[----:B------:R-:W-:Y:S05]  /*5280*/  BSYNC B0 ;  /* 0x0000000000007941 */ /* 0x000fea0003800000 */
.L_x_2141:
[----:B------:R-:W-:Y:S05]  /*5290*/  @!P5 BRA `(.L_x_2143) ;  /* 0x000000000028d947 */ /* 0x000fea0003800000 */
[----:B0-----:R-:W-:Y:S01]  /*52a0*/  FMUL.FTZ R17, R35, -1.4426950216293334961 ;  /* 0xbfb8aa3b23117820 */ /* 0x001fe20000410000 */
[----:B-12---:R-:W-:-:S05]  /*52b0*/  FMUL.FTZ R19, R24, -1.4426950216293334961 ;  /* 0xbfb8aa3b18137820 */ /* 0x006fca0000410000 */
        /* <DEDUP_REMOVED lines=8> */
.L_x_2143:
[----:B------:R-:W-:Y:S04]  /*5340*/  BSSY B0, `(.L_x_2144) ;  /* 0x000000e000007945 */ /* 0x000fe80003800000 */
[----:B------:R-:W-:Y:S05]  /*5350*/  @P3 BRA `(.L_x_2145) ;  /* 0x0000000000303947 */ /* 0x000fea0003800000 */
[----:B------:R-:W-:Y:S01]  /*5360*/  ULDC.64 UR14, c[0x0][0x270] ;  /* 0x00009c00000e7ab9 */ /* 0x000fe20000000a00 */
[----:B-12---:R-:W-:Y:S01]  /*5370*/  MOV R18, R70 ;  /* 0x0000004600127202 */ /* 0x006fe20000000f00 */
[----:B------:R-:W-:Y:S01]  /*5380*/  IMAD R26, R29, UR14, RZ ;  /* 0x0000000e1d1a7c24 */ /* 0x000fe2000f8e02ff */
[----:B------:R-:W-:Y:S02]  /*5390*/  MOV R19, R73 ;  /* 0x0000004900137202 */ /* 0x000fe40000000f00 */
[----:B------:R-:W-:Y:S01]  /*53a0*/  F2FP.BF16.F32.PACK_AB R35, R24, R35 ;  /* 0x000000231823723e */ /* 0x000fe200000010ff */
[C---:B0-----:R-:W-:Y:S02]  /*53b0*/  IMAD R17, R41.reuse, UR15, R26 ;  /* 0x0000000f29117c24 */ /* 0x041fe4000f8e021a */
[----:B------:R-:W-:Y:S01]  /*53c0*/  IMAD.WIDE.U32 R20, R41, UR14, R18 ;  /* 0x0000000e29147c25 */ /* 0x000fe2000f8e0012 */
[----:B------:R-:W-:Y:S02]  /*53d0*/  ULDC.64 UR14, c[0x0][0x210] ;  /* 0x00008400000e7ab9 */ /* 0x000fe40000000a00 */
[----:B------:R-:W-:-:S02]  /*53e0*/  LEA R18, P1, R20, UR14, 0x1 ;  /* 0x0000000e14127c11 */ /* 0x000fc4000f8208ff */
[----:B------:R-:W-:-:S04]  /*53f0*/  IADD3 R17, R21, R17, RZ ;  /* 0x0000001115117210 */ /* 0x000fc80007ffe0ff */
[----:B------:R-:W-:-:S05]  /*5400*/  LEA.HI.X R19, R20, UR15, R17, 0x1, P1 ;  /* 0x0000000f14137c11 */ /* 0x000fca00088f0c11 */
[----:B------:R3:W-:Y:S02]  /*5410*/  STG.E desc[UR10][R18.64], R35 ;  /* 0x0000002312007986 */ /* 0x0007e4000c10190a */
.L_x_2145:
[----:B------:R-:W-:Y:S05]  /*5420*/  BSYNC B0 ;  /* 0x0000000000007941 */ /* 0x000fea0003800000 */
.L_x_2144:
[----:B------:R-:W-:Y:S05]  /*5430*/  @!P5 BRA `(.L_x_2146) ;  /* 0x000000000028d947 */ /* 0x000fea0003800000 */
[----:B0-----:R-:W-:Y:S01]  /*5440*/  FMUL.FTZ R17, R16, -1.4426950216293334961 ;  /* 0xbfb8aa3b10117820 */ /* 0x001fe20000410000 */
[----:B------:R-:W-:-:S05]  /*5450*/  FMUL.FTZ R20, R23, -1.4426950216293334961 ;  /* 0xbfb8aa3b17147820 */ /* 0x000fca0000410000 */
[----:B------:R-:W1:Y:S08]  /*5460*/  MUFU.EX2 R17, R17 ;  /* 0x0000001100117308 */ /* 0x000e700000000800 */
[----:B------:R-:W0:Y:S01]  /*5470*/  MUFU.EX2 R20, R20 ;  /* 0x0000001400147308 */ /* 0x000e220000000800 */
[----:B-123--:R-:W-:-:S07]  /*5480*/  FADD.FTZ R18, R17, 1 ;  /* 0x3f80000011127421 */ /* 0x00efce0000010000 */
[----:B------:R-:W1:Y:S01]  /*5490*/  MUFU.RCP R19, R18 ;  /* 0x0000001200137308 */ /* 0x000e620000001000 */
[----:B0-----:R-:W-:-:S07]  /*54a0*/  FADD.FTZ R21, R20, 1 ;  /* 0x3f80000014157421 */ /* 0x001fce0000010000 */
[----:B------:R-:W0:Y:S01]  /*54b0*/  MUFU.RCP R24, R21 ;  /* 0x0000001500187308 */ /* 0x000e220000001000 */
[----:B-1----:R-:W-:Y:S01]  /*54c0*/  FMUL.FTZ R16, R16, R19 ;  /* 0x0000001310107220 */ /* 0x002fe20000410000 */
[----:B0-----:R-:W-:-:S07]  /*54d0*/  FMUL.FTZ R23, R23, R24 ;  /* 0x0000001817177220 */ /* 0x001fce0000410000 */
.L_x_2146:
[----:B------:R-:W-:Y:S04]  /*54e0*/  BSSY B0, `(.L_x_2147) ;  /* 0x000000d000007945 */ /* 0x000fe80003800000 */
[----:B------:R-:W-:Y:S05]  /*54f0*/  @P4 BRA `(.L_x_2148) ;  /* 0x00000000002c4947 */ /* 0x000fea0003800000 */
[----:B------:R-:W-:Y:S01]  /*5500*/  ULDC.64 UR14, c[0x0][0x270] ;  /* 0x00009c00000e7ab9 */ /* 0x000fe20000000a00 */
[----:B------:R-:W-:Y:S01]  /*5510*/  MOV R71, R73 ;  /* 0x0000004900477202 */ /* 0x000fe20000000f00 */
[----:B0-----:R-:W-:Y:S01]  /*5520*/  IMAD R17, R22, UR14, RZ ;  /* 0x0000000e16117c24 */ /* 0x001fe2000f8e02ff */
[----:B------:R-:W-:Y:S01]  /*5530*/  F2FP.BF16.F32.PACK_AB R23, R23, R16 ;  /* 0x000000101717723e */ /* 0x000fe200000010ff */
[----:B------:R-:W-:-:S04]  /*5540*/  IMAD.WIDE.U32 R70, R42, UR14, R70 ;  /* 0x0000000e2a467c25 */ /* 0x000fc8000f8e0046 */
[----:B------:R-:W-:Y:S01]  /*5550*/  IMAD R17, R42, UR15, R17 ;  /* 0x0000000f2a117c24 */ /* 0x000fe2000f8e0211 */
[----:B------:R-:W-:Y:S02]  /*5560*/  ULDC.64 UR14, c[0x0][0x210] ;  /* 0x00008400000e7ab9 */ /* 0x000fe40000000a00 */
[----:B-123--:R-:W-:Y:S02]  /*5570*/  LEA R18, P1, R70, UR14, 0x1 ;  /* 0x0000000e46127c11 */ /* 0x00efe4000f8208ff */
[----:B------:R-:W-:-:S04]  /*5580*/  IADD3 R17, R71, R17, RZ ;  /* 0x0000001147117210 */ /* 0x000fc80007ffe0ff */
[----:B------:R-:W-:-:S05]  /*5590*/  LEA.HI.X R19, R70, UR15, R17, 0x1, P1 ;  /* 0x0000000f46137c11 */ /* 0x000fca00088f0c11 */
[----:B------:R4:W-:Y:S02]  /*55a0*/  STG.E desc[UR10][R18.64], R23 ;  /* 0x0000001712007986 */ /* 0x0009e4000c10190a */
.L_x_2148:
[----:B------:R-:W-:Y:S05]  /*55b0*/  BSYNC B0 ;  /* 0x0000000000007941 */ /* 0x000fea0003800000 */
.L_x_2147:
[----:B------:R-:W-:Y:S01]  /*55c0*/  ULDC UR7, c[0x0][0x10] ;  /* 0x0000040000077ab9 */ /* 0x000fe20000000800 */
[----:B------:R-:W-:Y:S02]  /*55d0*/  UIADD3 UR4, UR4, 0x1, URZ ;  /* 0x0000000104047890 */ /* 0x000fe4000fffe03f */
[----:B------:R-:W-:-:S04]  /*55e0*/  UIADD3 UR6, UR7, UR6, URZ ;  /* 0x0000000607067290 */ /* 0x000fc8000fffe03f */
[----:B------:R-:W-:-:S06]  /*55f0*/  UISETP.GE.AND UP0, UPT, UR6, UR5, UPT ;  /* 0x000000050600728c */ /* 0x000fcc000bf06270 */
[----:B------:R-:W-:-:S13]  /*5600*/  PLOP3.LUT P1, PT, PT, PT, UP0, 0x80, 0x0 ;  /* 0x000000000000781c */ /* 0x000fda0003f2f008 */
[----:B------:R-:W-:Y:S05]  /*5610*/  @!P1 BRA `(.L_x_2149) ;  /* 0xffffffac003c9947 */ /* 0x000fea000383ffff */
[----:B------:R-:W-:Y:S05]  /*5620*/  EXIT ;  /* 0x000000000000794d */ /* 0x000fea0003800000 */
.L_x_2150:
        /* <DEDUP_REMOVED lines=13> */
.L_x_3263:


//--------------------- .text._Z35group_norm_nhwc_fwd_one_pass_kernelI11Bf16IOBf16WLi64ELi42ELi672EEv26Group_norm_nhwc_fwd_params --------------------------
	.section	.text._Z35group_norm_nhwc_fwd_one_pass_kernelI11Bf16IOBf16WLi64ELi42ELi672EEv26Group_norm_nhwc_fwd_params,"ax",@progbits
	.align	128
        .global         _Z35group_norm_nhwc_fwd_one_pass_kernelI11Bf16IOBf16WLi64ELi42ELi672EEv26Group_norm_nhwc_fwd_params
        .type           _Z35group_norm_nhwc_fwd_one_pass_kernelI11Bf16IOBf16WLi64ELi42ELi672EEv26Group_norm_nhwc_fwd_params,@function
        .size           _Z35group_norm_nhwc_fwd_one_pass_kernelI11Bf16IOBf16WLi64ELi42ELi672EEv26Group_norm_nhwc_fwd_params,(.L_x_3264 - _Z35group_norm_nhwc_fwd_one_pass_kernelI11Bf16IOBf16WLi64ELi42ELi672EEv26Group_norm_nhwc_fwd_params)
        .other          _Z35group_norm_nhwc_fwd_one_pass_kernelI11Bf16IOBf16WLi64ELi42ELi672EEv26Group_norm_nhwc_fwd_params,@"STO_CUDA_ENTRY STV_DEFAULT"
_Z35group_norm_nhwc_fwd_one_pass_kernelI11Bf16IOBf16WLi64ELi42ELi672EEv26Group_norm_nhwc_fwd_params:
.text._Z35group_norm_nhwc_fwd_one_pass_kernelI11Bf16IOBf16WLi64ELi42ELi672EEv26Group_norm_nhwc_fwd_params:
        /* <DEDUP_REMOVED lines=33> */
.L_x_2166:
[----:B0-----:R-:W0:Y:S01]  /*0210*/  LDC R4, c[0x0][0x288] ;  /* 0x0000a200ff047b82 */ /* 0x001e220000000800 */
[----:B------:R-:W-:Y:S01]  /*0220*/  IABS R9, R23 ;  /* 0x0000001700097213 */ /* 0x000fe20000000000 */
[----:B------:R-:W-:Y:S01]  /*0230*/  ULDC.64 UR12, c[0x0][0x278] ;  /* 0x00009e00000c7ab9 */ /* 0x000fe20000000a00 */
[----:B------:R-:W-:Y:S02]  /*0240*/  IADD3 R15, R22, 0x20, RZ ;  /* 0x00000020160f7810 */ /* 0x000fe40007ffe0ff */
[----:B------:R-:W-:Y:S02]  /*0250*/  SHF.R.S32.HI R12, RZ, 0x1f, R24 ;  /* 0x0000001fff0c7819 */ /* 0x000fe40000011418 */
[----:B------:R-:W-:Y:S01]  /*0260*/  SHF.R.S32.HI R13, RZ, 0x1f, R15 ;  /* 0x0000001fff0d7819 */ /* 0x000fe2000001140f */
[----:B------:R-:W1:Y:S01]  /*0270*/  @P0 LDC.64 R10, c[0x0][0x270] ;  /* 0x00009c00ff0a0b82 */ /* 0x000e620000000a00 */
        /* <DEDUP_REMOVED lines=162> */
.L_x_2152:
[----:B------:R-:W-:Y:S05]  /*0ca0*/  BSYNC B0 ;  /* 0x0000000000007941 */ /* 0x000fea0003800000 */
.L_x_2151:
[----:B------:R-:W1:Y:S02]  /*0cb0*/  LDC R10, c[0x0][0xc] ;  /* 0x00000300ff0a7b82 */ /* 0x000e640000000800 */
[----:B-1----:R-:W-:-:S13]  /*0cc0*/  ISETP.GE.U32.AND P1, PT, R10, 0x2, PT ;  /* 0x000000020a00780c */ /* 0x002fda0003f26070 */
[----:B------:R-:W-:Y:S05]  /*0cd0*/  @!P1 BRA `(.L_x_2153) ;  /* 0x0000000800709947 */ /* 0x000fea0003800000 */
[----:B------:R-:W-:Y:S05]  /*0ce0*/  @P2 BRA `(.L_x_2154) ;  /* 0x0000000000742947 */ /* 0x000fea0003800000 */
[----:B------:R-:W1:Y:S01]  /*0cf0*/  LDC R13, c[0x0][0x10] ;  /* 0x00000400ff0d7b82 */ /* 0x000e620000000800 */
[----:B------:R-:W2:Y:S01]  /*0d00*/  S2R R8, SR_CTAID.Y ;  /* 0x0000000000087919 */ /* 0x000ea20000002600 */
[C---:B------:R-:W-:Y:S02]  /*0d10*/  LOP3.LUT R9, R18.reuse, 0x1, RZ, 0xc0, !PT ;  /* 0x0000000112097812 */ /* 0x040fe400078ec0ff */
[----:B------:R-:W-:-:S04]  /*0d20*/  LOP3.LUT P1, RZ, R18, 0x2, RZ, 0xc0, !PT ;  /* 0x0000000212ff7812 */ /* 0x000fc8000782c0ff */
[----:B------:R-:W3:Y:S08]  /*0d30*/  LDC.64 R6, c[0x0][0x248] ;  /* 0x00009200ff067b82 */ /* 0x000ef00000000a00 */
[----:B------:R-:W4:Y:S01]  /*0d40*/  LDC.64 R4, c[0x0][0x240] ;  /* 0x00009000ff047b82 */ /* 0x000f220000000a00 */
[----:B-1----:R-:W-:-:S04]  /*0d50*/  IMAD R9, R9, R13, RZ ;  /* 0x0000000d09097224 */ /* 0x002fc800078e02ff */
[----:B------:R-:W-:-:S05]  /*0d60*/  IMAD R11, R9, R10, RZ ;  /* 0x0000000a090b7224 */ /* 0x000fca00078e02ff */
[----:B------:R-:W-:Y:S01]  /*0d70*/  SHF.L.U32 R11, R11, 0x1, RZ ;  /* 0x000000010b0b7819 */ /* 0x000fe200000006ff */
[----:B--2---:R-:W-:Y:S01]  /*0d80*/  IMAD R13, R13, UR7, R8 ;  /* 0x000000070d0d7c24 */ /* 0x004fe2000f8e0208 */
[----:B------:R-:W-:-:S03]  /*0d90*/  IADD3 R9, R9, R8, RZ ;  /* 0x0000000809097210 */ /* 0x000fc60007ffe0ff */
[----:B---3--:R-:W-:Y:S01]  /*0da0*/  IMAD.WIDE R6, R11, 0x4, R6 ;  /* 0x000000040b067825 */ /* 0x008fe200078e0206 */
[----:B------:R-:W-:-:S03]  /*0db0*/  MOV R11, 0xffffffff ;  /* 0xffffffff000b7802 */ /* 0x000fc60000000f00 */
[----:B----4-:R-:W-:Y:S01]  /*0dc0*/  IMAD.WIDE.U32 R4, R9, 0x4, R4 ;  /* 0x0000000409047825 */ /* 0x010fe200078e0004 */
[----:B------:R-:W-:Y:S02]  /*0dd0*/  SEL R9, R10, RZ, !P1 ;  /* 0x000000ff0a097207 */ /* 0x000fe40004800000 */
[----:B------:R-:W-:Y:S01]  /*0de0*/  SEL R11, R11, 0x1, P1 ;  /* 0x000000010b0b7807 */ /* 0x000fe20000800000 */
[----:B------:R-:W-:Y:S01]  /*0df0*/  IMAD.WIDE.U32 R6, R13, 0x8, R6 ;  /* 0x000000080d067825 */ /* 0x000fe200078e0006 */
[----:B------:R-:W-:-:S04]  /*0e00*/  ISETP.NE.AND P1, PT, R9, -0x1, PT ;  /* 0xffffffff0900780c */ /* 0x000fc80003f25270 */
[----:B------:R1:W-:Y:S01]  /*0e10*/  STG.E.64 desc[UR8][R6.64], R20 ;  /* 0x0000001406007986 */ /* 0x0003e2000c101b08 */
[----:B------:R-:W-:Y:S06]  /*0e20*/  MEMBAR.ALL.GPU ;  /* 0x0000000000007992 */ /* 0x000fec000000a000 */
[----:B------:R-:W-:-:S00]  /*0e30*/  ERRBAR ;  /* 0x00000000000079ab */ /* 0x000fc00000000000 */
[----:B------:R-:W-:Y:S06]  /*0e40*/  CGAERRBAR ;  /* 0x00000000000075ab */ /* 0x000fec0000000000 */
[----:B------:R1:W-:Y:S01]  /*0e50*/  REDG.E.ADD.S32.STRONG.GPU desc[UR8][R4.64], R11 ;  /* 0x0000000b0400798e */ /* 0x0003e2000c10e388 */
[----:B------:R-:W-:Y:S05]  /*0e60*/  @!P1 BRA `(.L_x_2154) ;  /* 0x0000000000149947 */ /* 0x000fea0003800000 */
.L_x_2155:
[----:B-1----:R-:W2:Y:S04]  /*0e70*/  LDG.E.STRONG.GPU R6, desc[UR8][R4.64] ;  /* 0x0000000804067981 */ /* 0x002ea8000c1ef900 */
[----:B--2---:R-:W-:Y:S01]  /*0e80*/  CCTL.IVALL ;  /* 0x00000000ff00798f */ /* 0x004fe20002000000 */
[----:B------:R-:W-:Y:S05]  /*0e90*/  YIELD ;  /* 0x0000000000007946 */ /* 0x000fea0003800000 */
[----:B------:R-:W-:-:S13]  /*0ea0*/  ISETP.NE.AND P1, PT, R6, R9, PT ;  /* 0x000000090600720c */ /* 0x000fda0003f25270 */
[----:B------:R-:W-:Y:S05]  /*0eb0*/  @P1 BRA `(.L_x_2155) ;  /* 0xfffffffc00ec1947 */ /* 0x000fea000383ffff */
.L_x_2154:
        /* <DEDUP_REMOVED lines=10> */
[----:B------:R-:W-:-:S07]  /*0f60*/  IADD3 R12, -R5, R10, RZ ;  /* 0x0000000a050c7210 */ /* 0x000fce0007ffe1ff */
.L_x_2157:
[----:B------:R-:W-:-:S13]  /*0f70*/  ISETP.EQ.OR P4, PT, R11, UR7, P2 ;  /* 0x000000070b007c0c */ /* 0x000fda0009782670 */
[----:B------:R-:W1:Y:S01]  /*0f80*/  @!P4 LDC R6, c[0x0][0x10] ;  /* 0x00000400ff06cb82 */ /* 0x000e620000000800 */
        /* <DEDUP_REMOVED lines=41> */
[-C--:B-1----:R-:W-:Y:S02]  /*1220*/  @!P4 IMAD R13, R13, R25.reuse, R9 ;  /* 0x000000190d0dc224 */ /* 0x082fe400078e0209 */
        /* <DEDUP_REMOVED lines=19> */
.L_x_2156:
        /* <DEDUP_REMOVED lines=19> */
.L_x_2159:
[----:B------:R-:W-:Y:S05]  /*1490*/  BSYNC B0 ;  /* 0x0000000000007941 */ /* 0x000fea0003800000 */
.L_x_2158:
        /* <DEDUP_REMOVED lines=32> */
.L_x_2153:
[----:B------:R-:W-:Y:S01]  /*16a0*/  ULDC.64 UR12, c[0x0][0x218] ;  /* 0x00008600000c7ab9 */ /* 0x000fe20000000a00 */
[----:B------:R-:W-:Y:S01]  /*16b0*/  LOP3.LUT P1, RZ, R0, UR7, RZ, 0xfc, !PT ;  /* 0x0000000700ff7c12 */ /* 0x000fe2000f82fcff */
[----:B------:R-:W2:Y:S01]  /*16c0*/  S2UR UR6, SR_CgaCtaId ;  /* 0x00000000000679c3 */ /* 0x000ea20000008800 */
[----:B------:R-:W-:Y:S01]  /*16d0*/  ISETP.EQ.U32.AND P3, PT, RZ, UR12, PT ;  /* 0x0000000cff007c0c */ /* 0x000fe2000bf62070 */
[----:B------:R-:W-:Y:S01]  /*16e0*/  UMOV UR5, 0x400 ;  /* 0x0000040000057882 */ /* 0x000fe20000000000 */
[----:B------:R-:W-:Y:S02]  /*16f0*/  IADD3 R3, R24, R3, RZ ;  /* 0x0000000318037210 */ /* 0x000fe40007ffe0ff */
[----:B------:R-:W-:-:S03]  /*1700*/  ISETP.EQ.OR.EX P1, PT, RZ, UR13, P1, P3 ;  /* 0x0000000dff007c0c */ /* 0x000fc60008f22730 */
[----:B------:R-:W3:Y:S08]  /*1710*/  LDC.64 R8, c[0x0][0x228] ;  /* 0x00008a00ff087b82 */ /* 0x000ef00000000a00 */
[----:B-1----:R-:W1:Y:S08]  /*1720*/  LDC.64 R4, c[0x0][0x230] ;  /* 0x00008c00ff047b82 */ /* 0x002e700000000a00 */
[----:B------:R-:W4:Y:S01]  /*1730*/  @!P1 LDC.64 R10, c[0x0][0x218] ;  /* 0x00008600ff0a9b82 */ /* 0x000f220000000a00 */
[----:B--2---:R-:W-:-:S03]  /*1740*/  ULEA UR5, UR6, UR5, 0x18 ;  /* 0x0000000506057291 */ /* 0x004fc6000f8ec03f */
[----:B------:R-:W-:Y:S02]  /*1750*/  ULDC UR6, c[0x0][0x2a4] ;  /* 0x0000a90000067ab9 */ /* 0x000fe40000000800 */
[----:B------:R-:W-:Y:S01]  /*1760*/  @!P1 FMUL.FTZ R7, R21, UR6 ;  /* 0x0000000615079c20 */ /* 0x000fe20008410000 */
[----:B------:R-:W-:Y:S01]  /*1770*/  @!P1 FMUL.FTZ R6, R20, UR6 ;  /* 0x0000000614069c20 */ /* 0x000fe20008410000 */
[C---:B---3--:R-:W-:Y:S02]  /*1780*/  IMAD.WIDE R8, R3.reuse, 0x2, R8 ;  /* 0x0000000203087825 */ /* 0x048fe400078e0208 */
[----:B------:R-:W-:Y:S02]  /*1790*/  @!P2 STS.64 [UR5+0xc8], R20 ;  /* 0x0000c814ff00a988 */ /* 0x000fe40008000a05 */
[----:B-1----:R-:W-:-:S04]  /*17a0*/  IMAD.WIDE R4, R3, 0x2, R4 ;  /* 0x0000000203047825 */ /* 0x002fc800078e0204 */
[----:B----4-:R-:W-:-:S05]  /*17b0*/  @!P1 IMAD.WIDE R10, R23, 0x8, R10 ;  /* 0x00000008170a9825 */ /* 0x010fca00078e020a */
[----:B------:R1:W-:Y:S01]  /*17c0*/  @!P1 STG.E.64 desc[UR8][R10.64], R6 ;  /* 0x000000060a009986 */ /* 0x0003e2000c101b08 */
[----:B------:R-:W-:Y:S06]  /*17d0*/  BAR.SYNC.DEFER_BLOCKING 0x0 ;  /* 0x0000000000007b1d */ /* 0x000fec0000010000 */
[----:B------:R-:W2:Y:S04]  /*17e0*/  LDG.E.U16 R3, desc[UR8][R8.64] ;  /* 0x0000000808037981 */ /* 0x000ea8000c1e1500 */
[----:B------:R3:W4:Y:S04]  /*17f0*/  LDG.E.U16 R14, desc[UR8][R8.64+0x2] ;  /* 0x00000208080e7981 */ /* 0x000728000c1e1500 */
[----:B------:R-:W5:Y:S04]  /*1800*/  LDG.E.U16 R15, desc[UR8][R4.64] ;  /* 0x00000008040f7981 */ /* 0x000f68000c1e1500 */
[----:B------:R0:W5:Y:S01]  /*1810*/  LDG.E.U16 R25, desc[UR8][R4.64+0x2] ;  /* 0x0000020804197981 */ /* 0x000162000c1e1500 */
[----:B-1----:R-:W-:-:S02]  /*1820*/  PRMT R7, R17, 0x7632, R7 ;  /* 0x0000763211077816 */ /* 0x002fc40000000007 */
[C---:B---3--:R-:W-:Y:S01]  /*1830*/  PRMT R9, R16.reuse, 0x7632, R9 ;  /* 0x0000763210097816 */ /* 0x048fe20000000009 */
[----:B------:R-:W1:Y:S01]  /*1840*/  LDS.64 R12, [UR5+0xc8] ;  /* 0x0000c805ff0c7984 */ /* 0x000e620008000a00 */
[----:B------:R-:W-:Y:S02]  /*1850*/  SHF.L.U32 R7, R7, 0x10, RZ ;  /* 0x0000001007077819 */ /* 0x000fe400000006ff */
[----:B------:R-:W-:Y:S02]  /*1860*/  SHF.L.U32 R9, R9, 0x10, RZ ;  /* 0x0000001009097819 */ /* 0x000fe400000006ff */
[----:B0-----:R-:W-:Y:S02]  /*1870*/  SHF.L.U32 R5, R17, 0x10, RZ ;  /* 0x0000001011057819 */ /* 0x001fe400000006ff */
[----:B------:R-:W-:Y:S01]  /*1880*/  SHF.L.U32 R17, R16, 0x10, RZ ;  /* 0x0000001010117819 */ /* 0x000fe200000006ff */
[----:B-1----:R-:W-:-:S04]  /*1890*/  FMUL.FTZ R12, R12, UR6 ;  /* 0x000000060c0c7c20 */ /* 0x002fc80008410000 */
[C---:B------:R-:W-:Y:S01]  /*18a0*/  FMUL.FTZ R6, R12.reuse, R12 ;  /* 0x0000000c0c067220 */ /* 0x040fe20000410000 */
[----:B------:R-:W-:Y:S01]  /*18b0*/  FADD.FTZ R5, R5, -R12 ;  /* 0x8000000c05057221 */ /* 0x000fe20000010000 */
[C---:B------:R-:W-:Y:S01]  /*18c0*/  FADD.FTZ R7, -R12.reuse, R7 ;  /* 0x000000070c077221 */ /* 0x040fe20000010100 */
[----:B------:R-:W-:Y:S01]  /*18d0*/  FADD.FTZ R9, -R12, R9 ;  /* 0x000000090c097221 */ /* 0x000fe20000010100 */
[----:B------:R-:W-:Y:S01]  /*18e0*/  FFMA.FTZ R13, R13, UR6, -R6 ;  /* 0x000000060d0d7c23 */ /* 0x000fe20008010806 */
[----:B------:R-:W-:-:S04]  /*18f0*/  FADD.FTZ R17, R17, -R12 ;  /* 0x8000000c11117221 */ /* 0x000fc80000010000 */
[----:B------:R-:W-:-:S13]  /*1900*/  FSETP.GTU.FTZ.AND P1, PT, R13, RZ, PT ;  /* 0x000000ff0d00720b */ /* 0x000fda0003f3c000 */
[----:B------:R-:W0:Y:S02]  /*1910*/  @P1 LDC R6, c[0x0][0x238] ;  /* 0x00008e00ff061b82 */ /* 0x000e240000000800 */
[----:B0-----:R-:W-:Y:S01]  /*1920*/  @P1 FADD.FTZ R13, R13, R6 ;  /* 0x000000060d0d1221 */ /* 0x001fe20000010000 */
[----:B------:R-:W-:-:S06]  /*1930*/  MOV R6, 0x3f800000 ;  /* 0x3f80000000067802 */ /* 0x000fcc0000000f00 */
[----:B------:R-:W0:Y:S01]  /*1940*/  @P1 MUFU.RSQ R6, R13 ;  /* 0x0000000d00061308 */ /* 0x000e220000001400 */
[----:B------:R-:W-:Y:S01]  /*1950*/  ISETP.NE.AND P1, PT, RZ, UR10, PT ;  /* 0x0000000aff007c0c */ /* 0x000fe2000bf25270 */
[-C--:B0-----:R-:W-:Y:S01]  /*1960*/  FMUL.FTZ R7, R7, R6.reuse ;  /* 0x0000000607077220 */ /* 0x081fe20000410000 */
[-C--:B------:R-:W-:Y:S01]  /*1970*/  FMUL.FTZ R9, R9, R6.reuse ;  /* 0x0000000609097220 */ /* 0x080fe20000410000 */
[-C--:B------:R-:W-:Y:S01]  /*1980*/  FMUL.FTZ R4, R5, R6.reuse ;  /* 0x0000000605047220 */ /* 0x080fe20000410000 */
[----:B------:R-:W-:Y:S01]  /*1990*/  FMUL.FTZ R6, R17, R6 ;  /* 0x0000000611067220 */ /* 0x000fe20000410000 */
[----:B--2---:R-:W-:Y:S02]  /*19a0*/  SHF.L.U32 R11, R3, 0x10, RZ ;  /* 0x00000010030b7819 */ /* 0x004fe400000006ff */
[----:B----4-:R-:W-:Y:S02]  /*19b0*/  SHF.L.U32 R14, R14, 0x10, RZ ;  /* 0x000000100e0e7819 */ /* 0x010fe400000006ff */
[----:B-----5:R-:W-:-:S02]  /*19c0*/  SHF.L.U32 R15, R15, 0x10, RZ ;  /* 0x000000100f0f7819 */ /* 0x020fc400000006ff */
[----:B------:R-:W-:-:S03]  /*19d0*/  SHF.L.U32 R25, R25, 0x10, RZ ;  /* 0x0000001019197819 */ /* 0x000fc600000006ff */
[C-C-:B------:R-:W-:Y:S01]  /*19e0*/  FFMA.FTZ R3, R11.reuse, R6, R15.reuse ;  /* 0x000000060b037223 */ /* 0x140fe2000001000f */
[----:B------:R-:W-:Y:S01]  /*19f0*/  FFMA.FTZ R11, R11, R4, R15 ;  /* 0x000000040b0b7223 */ /* 0x000fe2000001000f */
[C-C-:B------:R-:W-:Y:S01]  /*1a00*/  FFMA.FTZ R8, R14.reuse, R9, R25.reuse ;  /* 0x000000090e087223 */ /* 0x140fe20000010019 */
[----:B------:R-:W-:Y:S01]  /*1a10*/  FFMA.FTZ R10, R14, R7, R25 ;  /* 0x000000070e0a7223 */ /* 0x000fe20000010019 */
[----:B------:R-:W-:Y:S01]  /*1a20*/  IADD3 R9, R22, 0x20, RZ ;  /* 0x0000002016097810 */ /* 0x000fe20007ffe0ff */
        /* <DEDUP_REMOVED lines=11> */
.L_x_2160:
        /* <DEDUP_REMOVED lines=15> */
.L_x_2162:
[----:B------:R-:W-:Y:S05]  /*1bd0*/  BSYNC B0 ;  /* 0x0000000000007941 */ /* 0x000fea0003800000 */
.L_x_2161:
[----:B------:R-:W-:Y:S05]  /*1be0*/  @!P1 BRA `(.L_x_2163) ;  /* 0x0000000000289947 */ /* 0x000fea0003800000 */
        /* <DEDUP_REMOVED lines=10> */
.L_x_2163:
[----:B------:R-:W-:Y:S01]  /*1c90*/  ULDC.64 UR12, c[0x0][0x278] ;  /* 0x00009e00000c7ab9 */ /* 0x000fe20000000a00 */
[----:B0-----:R-:W-:Y:S01]  /*1ca0*/  SHF.R.S32.HI R6, RZ, 0x1f, R9 ;  /* 0x0000001fff067819 */ /* 0x001fe20000011409 */
        /* <DEDUP_REMOVED lines=17> */
.L_x_2165:
[----:B------:R-:W-:Y:S05]  /*1dc0*/  BSYNC B0 ;  /* 0x0000000000007941 */ /* 0x000fea0003800000 */
.L_x_2164:
[----:B------:R-:W1:Y:S01]  /*1dd0*/  LDC R4, c[0x0][0x10] ;  /* 0x00000400ff047b82 */ /* 0x000e620000000800 */
[----:B------:R-:W-:Y:S02]  /*1de0*/  IADD3 R18, R18, 0x1, RZ ;  /* 0x0000000112127810 */ /* 0x000fe40007ffe0ff */
[----:B-1----:R-:W-:-:S04]  /*1df0*/  IADD3 R23, R4, R23, RZ ;  /* 0x0000001704177210 */ /* 0x002fc80007ffe0ff */
[----:B------:R-:W-:-:S13]  /*1e00*/  ISETP.GE.AND P1, PT, R23, UR4, PT ;  /* 0x0000000417007c0c */ /* 0x000fda000bf26270 */
[----:B------:R-:W-:Y:S05]  /*1e10*/  @!P1 BRA `(.L_x_2166) ;  /* 0xffffffe000fc9947 */ /* 0x000fea000383ffff */
[----:B------:R-:W-:Y:S05]  /*1e20*/  EXIT ;  /* 0x000000000000794d */ /* 0x000fea0003800000 */
.L_x_2167:
        /* <DEDUP_REMOVED lines=13> */
.L_x_3264:


//--------------------- .text._Z35group_norm_nhwc_fwd_one_pass_kernelI11Bf16IOBf16WLi128ELi42ELi672EEv26Group_norm_nhwc_fwd_params --------------------------
	.section	.text._Z35group_norm_nhwc_fwd_one_pass_kernelI11Bf16IOBf16WLi128ELi42ELi672EEv26Group_norm_nhwc_fwd_params,"ax",@progbits
	.align	128
        .global         _Z35group_norm_nhwc_fwd_one_pass_kernelI11Bf16IOBf16WLi128ELi42ELi672EEv26Group_norm_nhwc_fwd_params
        .type           _Z35group_norm_nhwc_fwd_one_pass_kernelI11Bf16IOBf16WLi128ELi42ELi672EEv26Group_norm_nhwc_fwd_params,@function
        .size           _Z35group_norm_nhwc_fwd_one_pass_kernelI11Bf16IOBf16WLi128ELi42ELi672EEv26Group_norm_nhwc_fwd_params,(.L_x_3265 - _Z35group_norm_nhwc_fwd_one_pass_kernelI11Bf16IOBf16WLi128ELi42ELi672EEv26Group_norm_nhwc_fwd_params)
        .other          _Z35group_norm_nhwc_fwd_one_pass_kernelI11Bf16IOBf16WLi128ELi42ELi672EEv26Group_norm_nhwc_fwd_params,@"STO_CUDA_ENTRY STV_DEFAULT"
_Z35group_norm_nhwc_fwd_one_pass_kernelI11Bf16IOBf16WLi128ELi42ELi672EEv26Group_norm_nhwc_fwd_params:
.text._Z35group_norm_nhwc_fwd_one_pass_kernelI11Bf16IOBf16WLi128ELi42ELi672EEv26Group_norm_nhwc_fwd_params:
        /* <DEDUP_REMOVED lines=33> */
.L_x_2189:
[----:B0-----:R-:W0:Y:S01]  /*0210*/  LDC R2, c[0x0][0x288] ;  /* 0x0000a200ff027b82 */ /* 0x001e220000000800 */
[----:B------:R-:W-:Y:S01]  /*0220*/  ULDC.64 UR14, c[0x0][0x278] ;  /* 0x00009e00000e7ab9 */ /* 0x000fe20000000a00 */
[----:B------:R-:W-:Y:S01]  /*0230*/  ULDC.64 UR12, c[0x0][0x280] ;  /* 0x0000a000000c7ab9 */ /* 0x000fe20000000a00 */
[----:B------:R-:W-:-:S05]  /*0240*/  MOV R16, RZ ;  /* 0x000000ff00107202 */ /* 0x000fca0000000f00 */
[----:B-12---:R-:W1:Y:S01]  /*0250*/  @P0 LDC.64 R12, c[0x0][0x220] ;  /* 0x00008800ff0c0b82 */ /* 0x006e620000000a00 */
        /* <DEDUP_REMOVED lines=9> */
[----:B------:R-:W-:Y:S01]  /*02f0*/  IMAD.HI.U32 R5, R5, R9, R4 ;  /* 0x0000000905057227 */ /* 0x000fe200078e0004 */
[----:B------:R-:W-:-:S04]  /*0300*/  LOP3.LUT R4, R23, R2, RZ, 0x3c, !PT ;  /* 0x0000000217047212 */ /* 0x000fc800078e3cff */
        /* <DEDUP_REMOVED lines=9> */
[----:B------:R-:W-:Y:S02]  /*03a0*/  ISETP.NE.AND P2, PT, R2, RZ, PT ;  /* 0x000000ff0200720c */ /* 0x000fe40003f45270 */
[----:B------:R-:W-:Y:S01]  /*03b0*/  SHF.R.S32.HI R7, RZ, 0x1f, R25 ;  /* 0x0000001fff077819 */ /* 0x000fe20000011419 */
[----:B0-----:R-:W-:-:S04]  /*03c0*/  @P0 IMAD R14, R3, R8, RZ ;  /* 0x00000008030e0224 */ /* 0x001fc800078e02ff */
[----:B------:R-:W-:-:S04]  /*03d0*/  @P0 IMAD R19, R22, R9, R14 ;  /* 0x0000000916130224 */ /* 0x000fc800078e020e */
        /* <DEDUP_REMOVED lines=8> */
[----:B------:R-:W-:-:S03]  /*0460*/  ISETP.GT.U32.OR P1, PT, R0, 0x29f, P1 ;  /* 0x0000029f0000780c */ /* 0x000fc60000f24470 */
[----:B------:R-:W-:Y:S01]  /*0470*/  IMAD R2, R2, R4, R23 ;  /* 0x0000000402027224 */ /* 0x000fe200078e0217 */
[----:B------:R-:W-:-:S03]  /*0480*/  SHF.R.S32.HI R4, RZ, 0x1f, R11 ;  /* 0x0000001fff047819 */ /* 0x000fc6000001140b */
[----:B------:R-:W-:Y:S02]  /*0490*/  IMAD R2, R2, 0x2a, RZ ;  /* 0x0000002a02027824 */ /* 0x000fe400078e02ff */
[----:B------:R-:W-:Y:S01]  /*04a0*/  IMAD R10, R4, UR12, RZ ;  /* 0x0000000c040a7c24 */ /* 0x000fe2000f8e02ff */
[----:B------:R-:W-:Y:S02]  /*04b0*/  IADD3 R4, R22, 0x40, RZ ;  /* 0x0000004016047810 */ /* 0x000fe40007ffe0ff */
[----:B------:R-:W-:Y:S01]  /*04c0*/  IADD3 R26, P2, R25, R2, RZ ;  /* 0x00000002191a7210 */ /* 0x000fe20007f5e0ff */
[C---:B------:R-:W-:Y:S01]  /*04d0*/  IMAD R29, R11.reuse, UR13, R10 ;  /* 0x0000000d0b1d7c24 */ /* 0x040fe2000f8e020a */
[----:B------:R-:W-:Y:S02]  /*04e0*/  SHF.R.S32.HI R15, RZ, 0x1f, R4 ;  /* 0x0000001fff0f7819 */ /* 0x000fe40000011404 */
[----:B------:R-:W-:Y:S02]  /*04f0*/  LEA.HI.X.SX32 R27, R2, R7, 0x1, P2 ;  /* 0x00000007021b7211 */ /* 0x000fe400010f0eff */
[----:B------:R-:W0:Y:S01]  /*0500*/  @!P1 LDC.64 R6, c[0x0][0x270] ;  /* 0x00009c00ff069b82 */ /* 0x000e220000000a00 */
[----:B------:R-:W-:Y:S01]  /*0510*/  ISETP.GE.U32.AND P2, PT, R4, UR14, PT ;  /* 0x0000000e04007c0c */ /* 0x000fe2000bf46070 */
[----:B------:R-:W-:-:S03]  /*0520*/  IMAD.WIDE.U32 R26, R11, UR12, R26 ;  /* 0x0000000c0b1a7c25 */ /* 0x000fc6000f8e001a */
        /* <DEDUP_REMOVED lines=12> */
[C---:B------:R-:W-:Y:S01]  /*05f0*/  @!P1 IMAD R14, R21.reuse, R7, R14 ;  /* 0x00000007150e9224 */ /* 0x040fe200078e020e */
[----:B------:R-:W0:Y:S01]  /*0600*/  @!P2 LDC.64 R8, c[0x0][0x270] ;  /* 0x00009c00ff08ab82 */ /* 0x000e220000000a00 */
[----:B------:R-:W-:Y:S02]  /*0610*/  @!P1 IMAD.WIDE.U32 R6, R21, R6, R18 ;  /* 0x0000000615069225 */ /* 0x000fe400078e0012 */
[----:B------:R1:W3:Y:S03]  /*0620*/  @P0 LDG.E R16, desc[UR8][R12.64] ;  /* 0x000000080c100981 */ /* 0x0002e6000c1e1900 */
[----:B------:R-:W-:-:S02]  /*0630*/  @!P1 IADD3 R7, R7, R14, RZ ;  /* 0x0000000e07079210 */ /* 0x000fc40007ffe0ff */
[----:B--2---:R-:W-:-:S04]  /*0640*/  @!P1 LEA R18, P3, R6, R10, 0x1 ;  /* 0x0000000a06129211 */ /* 0x004fc800078608ff */
[----:B------:R-:W-:Y:S02]  /*0650*/  @!P1 LEA.HI.X R19, R6, R11, R7, 0x1, P3 ;  /* 0x0000000b06139211 */ /* 0x000fe400018f0c07 */
[----:B------:R-:W2:Y:S01]  /*0660*/  @!P2 LDC.64 R10, c[0x0][0x220] ;  /* 0x00008800ff0aab82 */ /* 0x000ea20000000a00 */
[----:B------:R-:W-:Y:S02]  /*0670*/  CS2R R6, SRZ ;  /* 0x0000000000067805 */ /* 0x000fe4000001ff00 */
[----:B-1----:R-:W-:Y:S02]  /*0680*/  @!P2 MOV R12, R26 ;  /* 0x0000001a000ca202 */ /* 0x002fe40000000f00 */
[----:B------:R-:W-:Y:S02]  /*0690*/  @!P2 MOV R13, R29 ;  /* 0x0000001d000da202 */ /* 0x000fe40000000f00 */
[----:B------:R-:W4:Y:S01]  /*06a0*/  @!P1 LDG.E R6, desc[UR8][R18.64] ;  /* 0x0000000812069981 */ /* 0x000f22000c1e1900 */
[----:B0-----:R-:W-:-:S04]  /*06b0*/  @!P2 IMAD R15, R15, R8, RZ ;  /* 0x000000080f0fa224 */ /* 0x001fc800078e02ff */
[C---:B------:R-:W-:Y:S02]  /*06c0*/  @!P2 IMAD R15, R4.reuse, R9, R15 ;  /* 0x00000009040fa224 */ /* 0x040fe400078e020f */
[----:B------:R-:W-:-:S05]  /*06d0*/  @!P2 IMAD.WIDE.U32 R8, R4, R8, R12 ;  /* 0x000000080408a225 */ /* 0x000fca00078e000c */
[----:B------:R-:W-:Y:S02]  /*06e0*/  @!P2 IADD3 R4, R9, R15, RZ ;  /* 0x0000000f0904a210 */ /* 0x000fe40007ffe0ff */
[----:B--2---:R-:W-:-:S04]  /*06f0*/  @!P2 LEA R10, P1, R8, R10, 0x1 ;  /* 0x0000000a080aa211 */ /* 0x004fc800078208ff */
[----:B------:R-:W-:-:S05]  /*0700*/  @!P2 LEA.HI.X R11, R8, R11, R4, 0x1, P1 ;  /* 0x0000000b080ba211 */ /* 0x000fca00008f0c04 */
[----:B------:R0:W2:Y:S01]  /*0710*/  @!P2 LDG.E R7, desc[UR8][R10.64] ;  /* 0x000000080a07a981 */ /* 0x0000a2000c1e1900 */
[----:B------:R-:W-:-:S04]  /*0720*/  IADD3 R4, R22, 0x60, RZ ;  /* 0x0000006016047810 */ /* 0x000fc80007ffe0ff */
[----:B------:R-:W-:Y:S02]  /*0730*/  ISETP.GE.U32.AND P1, PT, R4, UR14, PT ;  /* 0x0000000e04007c0c */ /* 0x000fe4000bf26070 */
[----:B------:R-:W-:-:S04]  /*0740*/  SHF.R.S32.HI R15, RZ, 0x1f, R4 ;  /* 0x0000001fff0f7819 */ /* 0x000fc80000011404 */
[----:B------:R-:W-:-:S04]  /*0750*/  ISETP.GE.AND.EX P1, PT, R15, UR15, PT, P1 ;  /* 0x0000000f0f007c0c */ /* 0x000fc8000bf26310 */
[----:B------:R-:W-:Y:S02]  /*0760*/  ISETP.GT.U32.OR P1, PT, R0, 0x29f, P1 ;  /* 0x0000029f0000780c */ /* 0x000fe40000f24470 */
[C---:B---3--:R-:W-:Y:S02]  /*0770*/  PRMT R8, R16.reuse, 0x7632, R8 ;  /* 0x0000763210087816 */ /* 0x048fe40000000008 */
[----:B------:R-:W-:Y:S02]  /*0780*/  SHF.L.U32 R12, R16, 0x10, RZ ;  /* 0x00000010100c7819 */ /* 0x000fe400000006ff */
[----:B------:R-:W-:-:S07]  /*0790*/  SHF.L.U32 R13, R8, 0x10, RZ ;  /* 0x00000010080d7819 */ /* 0x000fce00000006ff */
[----:B------:R-:W1:Y:S01]  /*07a0*/  @!P1 LDC.64 R8, c[0x0][0x270] ;  /* 0x00009c00ff089b82 */ /* 0x000e620000000a00 */
[----:B0-----:R-:W-:Y:S01]  /*07b0*/  FMUL.FTZ R11, R13, R13 ;  /* 0x0000000d0d0b7220 */ /* 0x001fe20000410000 */
[----:B------:R-:W-:Y:S01]  /*07c0*/  FADD.FTZ R13, R12, R13 ;  /* 0x0000000d0c0d7221 */ /* 0x000fe20000010000 */
[C---:B----4-:R-:W-:Y:S02]  /*07d0*/  PRMT R14, R6.reuse, 0x7632, R14 ;  /* 0x00007632060e7816 */ /* 0x050fe4000000000e */
[----:B------:R-:W-:Y:S02]  /*07e0*/  SHF.L.U32 R10, R6, 0x10, RZ ;  /* 0x00000010060a7819 */ /* 0x000fe400000006ff */
[----:B------:R-:W-:Y:S01]  /*07f0*/  SHF.L.U32 R19, R14, 0x10, RZ ;  /* 0x000000100e137819 */ /* 0x000fe200000006ff */
[----:B------:R-:W-:Y:S01]  /*0800*/  FFMA.FTZ R11, R12, R12, R11 ;  /* 0x0000000c0c0b7223 */ /* 0x000fe2000001000b */
[----:B------:R-:W-:-:S03]  /*0810*/  FADD.FTZ R13, RZ, R13 ;  /* 0x0000000dff0d7221 */ /* 0x000fc60000010000 */
[C---:B------:R-:W-:Y:S01]  /*0820*/  FADD.FTZ R12, R10.reuse, R19 ;  /* 0x000000130a0c7221 */ /* 0x040fe20000010000 */
[----:B------:R-:W-:Y:S01]  /*0830*/  FMUL.FTZ R19, R19, R19 ;  /* 0x0000001313137220 */ /* 0x000fe20000410000 */
[----:B------:R-:W-:Y:S02]  /*0840*/  FADD.FTZ R11, RZ, R11 ;  /* 0x0000000bff0b7221 */ /* 0x000fe40000010000 */
[--C-:B------:R-:W-:Y:S01]  /*0850*/  FADD.FTZ R13, R13, R12.reuse ;  /* 0x0000000c0d0d7221 */ /* 0x100fe20000010000 */
[----:B------:R-:W-:Y:S01]  /*0860*/  FFMA.FTZ R10, R10, R10, R19 ;  /* 0x0000000a0a0a7223 */ /* 0x000fe20000010013 */
[----:B-1----:R-:W-:Y:S01]  /*0870*/  @!P1 IMAD R19, R15, R8, RZ ;  /* 0x000000080f139224 */ /* 0x002fe200078e02ff */
[----:B--2---:R-:W-:-:S04]  /*0880*/  PRMT R12, R7, 0x7632, R12 ;  /* 0x00007632070c7816 */ /* 0x004fc8000000000c */
[----:B------:R-:W-:Y:S01]  /*0890*/  SHF.L.U32 R14, R12, 0x10, RZ ;  /* 0x000000100c0e7819 */ /* 0x000fe200000006ff */
[----:B------:R-:W-:Y:S01]  /*08a0*/  FADD.FTZ R12, R11, R10 ;  /* 0x0000000a0b0c7221 */ /* 0x000fe20000010000 */
[----:B------:R-:W-:Y:S02]  /*08b0*/  SHF.L.U32 R11, R7, 0x10, RZ ;  /* 0x00000010070b7819 */ /* 0x000fe400000006ff */
[----:B------:R-:W-:Y:S01]  /*08c0*/  @!P1 MOV R15, R29 ;  /* 0x0000001d000f9202 */ /* 0x000fe20000000f00 */
[----:B------:R-:W-:Y:S02]  /*08d0*/  FMUL.FTZ R18, R14, R14 ;  /* 0x0000000e0e127220 */ /* 0x000fe40000410000 */
[----:B------:R-:W-:Y:S01]  /*08e0*/  FADD.FTZ R10, R11, R14 ;  /* 0x0000000e0b0a7221 */ /* 0x000fe20000010000 */
        /* <DEDUP_REMOVED lines=9> */
[----:B------:R-:W-:Y:S01]  /*0980*/  FFMA.FTZ R11, R11, R11, R18 ;  /* 0x0000000b0b0b7223 */ /* 0x000fe20000010012 */
[----:B------:R-:W0:Y:S01]  /*0990*/  S2R R14, SR_LANEID ;  /* 0x00000000000e7919 */ /* 0x000e220000000000 */
[----:B------:R-:W-:Y:S02]  /*09a0*/  FADD.FTZ R10, R13, R10 ;  /* 0x0000000a0d0a7221 */ /* 0x000fe40000010000 */
        /* <DEDUP_REMOVED lines=46> */
[----:B0-----:R-:W-:-:S03]  /*0c90*/  FADD.FTZ R18, R19, R9 ;  /* 0x0000000913127221 */ /* 0x001fc60000010000 */
[----:B------:R-:W-:Y:S01]  /*0ca0*/  FADD.FTZ R9, R8, R10 ;  /* 0x0000000a08097221 */ /* 0x000fe20000010000 */
[----:B------:R-:W-:-:S03]  /*0cb0*/  FADD.FTZ R18, R18, R11 ;  /* 0x0000000b12127221 */ /* 0x000fc60000010000 */
[----:B--2---:R-:W-:Y:S01]  /*0cc0*/  FADD.FTZ R19, R9, R12 ;  /* 0x0000000c09137221 */ /* 0x004fe20000010000 */
[----:B------:R-:W-:Y:S01]  /*0cd0*/  FADD.FTZ R18, R18, R13 ;  /* 0x0000000d12127221 */ /* 0x000fe20000010000 */
[----:B------:R-:W0:Y:S02]  /*0ce0*/  LDS.128 R8, [UR5+0x40] ;  /* 0x00004005ff087984 */ /* 0x000e240008000c00 */
        /* <DEDUP_REMOVED lines=41> */
.L_x_2169:
[----:B------:R-:W-:Y:S05]  /*0f80*/  BSYNC B0 ;  /* 0x0000000000007941 */ /* 0x000fea0003800000 */
.L_x_2168:
        /* <DEDUP_REMOVED lines=28> */
.L_x_2172:
[----:B------:R-:W2:Y:S04]  /*1150*/  LDG.E.STRONG.GPU R11, desc[UR8][R8.64] ;  /* 0x00000008080b7981 */ /* 0x000ea8000c1ef900 */
[----:B--2---:R-:W-:Y:S01]  /*1160*/  CCTL.IVALL ;  /* 0x00000000ff00798f */ /* 0x004fe20002000000 */
[----:B------:R-:W-:Y:S05]  /*1170*/  YIELD ;  /* 0x0000000000007946 */ /* 0x000fea0003800000 */
[----:B------:R-:W-:-:S13]  /*1180*/  ISETP.NE.AND P1, PT, R11, R14, PT ;  /* 0x0000000e0b00720c */ /* 0x000fda0003f25270 */
[----:B------:R-:W-:Y:S05]  /*1190*/  @P1 BRA `(.L_x_2172) ;  /* 0xfffffffc00ec1947 */ /* 0x000fea000383ffff */
.L_x_2171:
        /* <DEDUP_REMOVED lines=11> */
.L_x_2174:
        /* <DEDUP_REMOVED lines=63> */
.L_x_2173:
        /* <DEDUP_REMOVED lines=19> */
.L_x_2176:
[----:B------:R-:W-:Y:S05]  /*1770*/  BSYNC B0 ;  /* 0x0000000000007941 */ /* 0x000fea0003800000 */
.L_x_2175:
        /* <DEDUP_REMOVED lines=32> */
.L_x_2170:
[----:B------:R-:W-:Y:S01]  /*1980*/  ULDC.64 UR12, c[0x0][0x218] ;  /* 0x00008600000c7ab9 */ /* 0x000fe20000000a00 */
[----:B------:R-:W-:Y:S01]  /*1990*/  LOP3.LUT P1, RZ, R0, UR7, RZ, 0xfc, !PT ;  /* 0x0000000700ff7c12 */ /* 0x000fe2000f82fcff */
[----:B------:R-:W1:Y:S01]  /*19a0*/  S2UR UR6, SR_CgaCtaId ;  /* 0x00000000000679c3 */ /* 0x000e620000008800 */
[----:B------:R-:W-:Y:S01]  /*19b0*/  ISETP.EQ.U32.AND P3, PT, RZ, UR12, PT ;  /* 0x0000000cff007c0c */ /* 0x000fe2000bf62070 */
[----:B------:R-:W-:Y:S01]  /*19c0*/  UMOV UR5, 0x400 ;  /* 0x0000040000057882 */ /* 0x000fe20000000000 */
[----:B------:R-:W-:Y:S01]  /*19d0*/  ULDC UR11, c[0x0][0x2a4] ;  /* 0x0000a900000b7ab9 */ /* 0x000fe20000000800 */
[----:B------:R-:W-:Y:S02]  /*19e0*/  IADD3 R2, R25, R2, RZ ;  /* 0x0000000219027210 */ /* 0x000fe40007ffe0ff */
        /* <DEDUP_REMOVED lines=13> */
[----:B-1----:R-:W2:Y:S04]  /*1ac0*/  LDG.E.U16 R13, desc[UR8][R10.64] ;  /* 0x000000080a0d7981 */ /* 0x002ea8000c1e1500 */
[----:B------:R-:W3:Y:S04]  /*1ad0*/  LDG.E.U16 R24, desc[UR8][R14.64] ;  /* 0x000000080e187981 */ /* 0x000ee8000c1e1500 */
[----:B------:R-:W1:Y:S04]  /*1ae0*/  LDS.64 R8, [UR5+0xc8] ;  /* 0x0000c805ff087984 */ /* 0x000e680008000a00 */
[----:B------:R4:W5:Y:S04]  /*1af0*/  LDG.E.U16 R10, desc[UR8][R10.64+0x2] ;  /* 0x000002080a0a7981 */ /* 0x000968000c1e1500 */
[----:B------:R5:W5:Y:S01]  /*1b00*/  LDG.E.U16 R15, desc[UR8][R14.64+0x2] ;  /* 0x000002080e0f7981 */ /* 0x000b62000c1e1500 */
[----:B-1----:R-:W-:-:S04]  /*1b10*/  FMUL.FTZ R2, R8, UR11 ;  /* 0x0000000b08027c20 */ /* 0x002fc80008410000 */
[----:B------:R-:W-:-:S04]  /*1b20*/  FMUL.FTZ R8, R2, R2 ;  /* 0x0000000202087220 */ /* 0x000fc80000410000 */
[----:B------:R-:W-:-:S05]  /*1b30*/  FFMA.FTZ R8, R9, UR11, -R8 ;  /* 0x0000000b09087c23 */ /* 0x000fca0008010808 */
[----:B------:R-:W-:-:S13]  /*1b40*/  FSETP.GTU.FTZ.AND P1, PT, R8, RZ, PT ;  /* 0x000000ff0800720b */ /* 0x000fda0003f3c000 */
[----:B------:R-:W1:Y:S01]  /*1b50*/  @P1 LDC R9, c[0x0][0x238] ;  /* 0x00008e00ff091b82 */ /* 0x000e620000000800 */
[----:B------:R-:W-:Y:S02]  /*1b60*/  MOV R12, 0x3f800000 ;  /* 0x3f800000000c7802 */ /* 0x000fe40000000f00 */
[----:B------:R-:W-:Y:S02]  /*1b70*/  ISETP.NE.AND P4, PT, RZ, UR10, PT ;  /* 0x0000000aff007c0c */ /* 0x000fe4000bf85270 */
[----:B0-----:R-:W-:Y:S01]  /*1b80*/  SHF.L.U32 R19, R16, 0x10, RZ ;  /* 0x0000001010137819 */ /* 0x001fe200000006ff */
[--C-:B-1----:R-:W-:Y:S01]  /*1b90*/  @P1 FADD.FTZ R8, R8, R9.reuse ;  /* 0x0000000908081221 */ /* 0x102fe20000010000 */
[----:B------:R-:W-:-:S03]  /*1ba0*/  PRMT R9, R16, 0x7632, R9 ;  /* 0x0000763210097816 */ /* 0x000fc60000000009 */
[----:B------:R-:W0:Y:S01]  /*1bb0*/  @P1 MUFU.RSQ R12, R8 ;  /* 0x00000008000c1308 */ /* 0x000e220000001400 */
[----:B------:R-:W-:-:S05]  /*1bc0*/  SHF.L.U32 R9, R9, 0x10, RZ ;  /* 0x0000001009097819 */ /* 0x000fca00000006ff */
[----:B----4-:R-:W-:Y:S01]  /*1bd0*/  FADD.FTZ R11, -R2, R9 ;  /* 0x00000009020b7221 */ /* 0x010fe20000010100 */
[----:B------:R-:W-:-:S03]  /*1be0*/  FADD.FTZ R9, R19, -R2 ;  /* 0x8000000213097221 */ /* 0x000fc60000010000 */
[-C--:B0-----:R-:W-:Y:S01]  /*1bf0*/  FMUL.FTZ R11, R11, R12.reuse ;  /* 0x0000000c0b0b7220 */ /* 0x081fe20000410000 */
[----:B------:R-:W-:Y:S01]  /*1c00*/  FMUL.FTZ R9, R9, R12 ;  /* 0x0000000c09097220 */ /* 0x000fe20000410000 */
[----:B--2---:R-:W-:Y:S02]  /*1c10*/  SHF.L.U32 R13, R13, 0x10, RZ ;  /* 0x000000100d0d7819 */ /* 0x004fe400000006ff */
[----:B---3--:R-:W-:Y:S02]  /*1c20*/  SHF.L.U32 R16, R24, 0x10, RZ ;  /* 0x0000001018107819 */ /* 0x008fe400000006ff */
[----:B-----5:R-:W-:Y:S02]  /*1c30*/  SHF.L.U32 R14, R10, 0x10, RZ ;  /* 0x000000100a0e7819 */ /* 0x020fe400000006ff */
[----:B------:R-:W-:Y:S01]  /*1c40*/  SHF.L.U32 R15, R15, 0x10, RZ ;  /* 0x000000100f0f7819 */ /* 0x000fe200000006ff */
[----:B------:R-:W-:-:S04]  /*1c50*/  FFMA.FTZ R18, R13, R9, R16 ;  /* 0x000000090d127223 */ /* 0x000fc80000010010 */
        /* <DEDUP_REMOVED lines=12> */
.L_x_2177:
        /* <DEDUP_REMOVED lines=14> */
.L_x_2179:
[----:B------:R-:W-:Y:S05]  /*1e00*/  BSYNC B0 ;  /* 0x0000000000007941 */ /* 0x000fea0003800000 */
.L_x_2178:
[----:B------:R-:W-:Y:S01]  /*1e10*/  SHF.L.U32 R9, R6, 0x10, RZ ;  /* 0x0000001006097819 */ /* 0x000fe200000006ff */
[----:B------:R-:W-:Y:S01]  /*1e20*/  ULDC.64 UR12, c[0x0][0x278] ;  /* 0x00009e00000c7ab9 */ /* 0x000fe20000000a00 */
[----:B0-----:R-:W-:Y:S02]  /*1e30*/  SHF.L.U32 R11, R7, 0x10, RZ ;  /* 0x00000010070b7819 */ /* 0x001fe400000006ff */
[----:B------:R-:W-:Y:S01]  /*1e40*/  SHF.L.U32 R19, R4, 0x10, RZ ;  /* 0x0000001004137819 */ /* 0x000fe200000006ff */
[--C-:B------:R-:W-:Y:S01]  /*1e50*/  FADD.FTZ R9, R9, -R2.reuse ;  /* 0x8000000209097221 */ /* 0x100fe20000010000 */
[----:B------:R-:W-:Y:S01]  /*1e60*/  PRMT R7, R6, 0x7632, R7 ;  /* 0x0000763206077816 */ /* 0x000fe20000000007 */
[----:B------:R-:W-:Y:S01]  /*1e70*/  FADD.FTZ R11, R11, -R2 ;  /* 0x800000020b0b7221 */ /* 0x000fe20000010000 */
[----:B------:R-:W-:Y:S01]  /*1e80*/  PRMT R4, R4, 0x7632, R4 ;  /* 0x0000763204047816 */ /* 0x000fe20000000004 */
[----:B------:R-:W-:Y:S01]  /*1e90*/  FADD.FTZ R19, R19, -R2 ;  /* 0x8000000213137221 */ /* 0x000fe20000010000 */
[-C--:B------:R-:W-:Y:S01]  /*1ea0*/  FMUL.FTZ R9, R9, R12.reuse ;  /* 0x0000000c09097220 */ /* 0x080fe20000410000 */
[-C--:B------:R-:W-:Y:S01]  /*1eb0*/  FMUL.FTZ R11, R11, R12.reuse ;  /* 0x0000000c0b0b7220 */ /* 0x080fe20000410000 */
[----:B------:R-:W-:Y:S01]  /*1ec0*/  SHF.L.U32 R4, R4, 0x10, RZ ;  /* 0x0000001004047819 */ /* 0x000fe200000006ff */
[----:B------:R-:W-:Y:S01]  /*1ed0*/  FMUL.FTZ R19, R19, R12 ;  /* 0x0000000c13137220 */ /* 0x000fe20000410000 */
[C-C-:B------:R-:W-:Y:S01]  /*1ee0*/  FFMA.FTZ R9, R13.reuse, R9, R16.reuse ;  /* 0x000000090d097223 */ /* 0x140fe20000010010 */
[C-C-:B------:R-:W-:Y:S01]  /*1ef0*/  FFMA.FTZ R8, R13.reuse, R11, R16.reuse ;  /* 0x0000000b0d087223 */ /* 0x140fe20000010010 */
[----:B------:R-:W-:Y:S01]  /*1f00*/  IADD3 R11, R22, 0x40, RZ ;  /* 0x00000040160b7810 */ /* 0x000fe20007ffe0ff */
[----:B------:R-:W-:Y:S01]  /*1f10*/  FFMA.FTZ R13, R13, R19, R16 ;  /* 0x000000130d0d7223 */ /* 0x000fe20000010010 */
[C---:B------:R-:W-:Y:S01]  /*1f20*/  PRMT R19, R7.reuse, 0x7632, R19 ;  /* 0x0000763207137816 */ /* 0x040fe20000000013 */
[----:B------:R-:W-:Y:S01]  /*1f30*/  FADD.FTZ R4, -R2, R4 ;  /* 0x0000000402047221 */ /* 0x000fe20000010100 */
[----:B------:R-:W-:-:S02]  /*1f40*/  SHF.L.U32 R7, R7, 0x10, RZ ;  /* 0x0000001007077819 */ /* 0x000fc400000006ff */
[----:B------:R-:W-:Y:S01]  /*1f50*/  SHF.L.U32 R19, R19, 0x10, RZ ;  /* 0x0000001013137819 */ /* 0x000fe200000006ff */
[-C--:B------:R-:W-:Y:S01]  /*1f60*/  FMUL.FTZ R6, R4, R12.reuse ;  /* 0x0000000c04067220 */ /* 0x080fe20000410000 */
[----:B------:R-:W-:Y:S01]  /*1f70*/  IADD3 R10, R22, 0x60, RZ ;  /* 0x00000060160a7810 */ /* 0x000fe20007ffe0ff */
[C---:B------:R-:W-:Y:S01]  /*1f80*/  FADD.FTZ R7, -R2.reuse, R7 ;  /* 0x0000000702077221 */ /* 0x040fe20000010100 */
[----:B------:R-:W-:Y:S01]  /*1f90*/  ISETP.GE.U32.AND P3, PT, R21, UR12, PT ;  /* 0x0000000c15007c0c */ /* 0x000fe2000bf66070 */
[----:B------:R-:W-:Y:S01]  /*1fa0*/  FADD.FTZ R19, -R2, R19 ;  /* 0x0000001302137221 */ /* 0x000fe20000010100 */
[----:B------:R-:W-:Y:S01]  /*1fb0*/  ISETP.GE.U32.AND P1, PT, R11, UR12, PT ;  /* 0x0000000c0b007c0c */ /* 0x000fe2000bf26070 */
[-C--:B------:R-:W-:Y:S01]  /*1fc0*/  FMUL.FTZ R4, R7, R12.reuse ;  /* 0x0000000c07047220 */ /* 0x080fe20000410000 */
[----:B------:R-:W-:Y:S01]  /*1fd0*/  ISETP.GE.U32.AND P2, PT, R10, UR12, PT ;  /* 0x0000000c0a007c0c */ /* 0x000fe2000bf46070 */
[----:B------:R-:W-:Y:S01]  /*1fe0*/  FMUL.FTZ R19, R19, R12 ;  /* 0x0000000c13137220 */ /* 0x000fe20000410000 */
[----:B------:R-:W-:Y:S01]  /*1ff0*/  SHF.R.S32.HI R2, RZ, 0x1f, R11 ;  /* 0x0000001fff027819 */ /* 0x000fe2000001140b */
[C-C-:B------:R-:W-:Y:S01]  /*2000*/  FFMA.FTZ R12, R14.reuse, R6, R15.reuse ;  /* 0x000000060e0c7223 */ /* 0x140fe2000001000f */
[----:B------:R-:W-:Y:S01]  /*2010*/  SHF.R.S32.HI R16, RZ, 0x1f, R10 ;  /* 0x0000001fff107819 */ /* 0x000fe2000001140a */
[C-C-:B------:R-:W-:Y:S01]  /*2020*/  FFMA.FTZ R19, R14.reuse, R19, R15.reuse ;  /* 0x000000130e137223 */ /* 0x140fe2000001000f */
[----:B------:R-:W-:Y:S01]  /*2030*/  ISETP.GE.AND.EX P3, PT, R5, UR13, PT, P3 ;  /* 0x0000000d05007c0c */ /* 0x000fe2000bf66330 */
[----:B------:R-:W-:Y:S01]  /*2040*/  FFMA.FTZ R14, R14, R4, R15 ;  /* 0x000000040e0e7223 */ /* 0x000fe2000001000f */
[----:B------:R-:W-:-:S02]  /*2050*/  ISETP.GE.AND.EX P1, PT, R2, UR13, PT, P1 ;  /* 0x0000000d02007c0c */ /* 0x000fc4000bf26310 */
[----:B------:R-:W-:Y:S02]  /*2060*/  ISETP.GE.AND.EX P2, PT, R16, UR13, PT, P2 ;  /* 0x0000000d10007c0c */ /* 0x000fe4000bf46320 */
        /* <DEDUP_REMOVED lines=14> */
.L_x_2180:
        /* <DEDUP_REMOVED lines=14> */
.L_x_2182:
[----:B------:R-:W-:Y:S05]  /*2230*/  BSYNC B0 ;  /* 0x0000000000007941 */ /* 0x000fea0003800000 */
.L_x_2181:
        /* <DEDUP_REMOVED lines=11> */
.L_x_2183:
[----:B------:R-:W-:Y:S04]  /*22f0*/  BSSY B0, `(.L_x_2184) ;  /* 0x000000e000007945 */ /* 0x000fe80003800000 */
        /* <DEDUP_REMOVED lines=9> */
[----:B0-----:R-:W-:Y:S02]  /*2390*/  LEA R6, P1, R4, UR12, 0x1 ;  /* 0x0000000c04067c11 */ /* 0x001fe4000f8208ff */
[----:B------:R-:W-:-:S04]  /*23a0*/  IADD3 R11, R5, R11, RZ ;  /* 0x0000000b050b7210 */ /* 0x000fc80007ffe0ff */
[----:B------:R-:W-:-:S05]  /*23b0*/  LEA.HI.X R7, R4, UR13, R11, 0x1, P1 ;  /* 0x0000000d04077c11 */ /* 0x000fca00088f0c0b */
[----:B------:R1:W-:Y:S02]  /*23c0*/  STG.E desc[UR8][R6.64], R19 ;  /* 0x0000001306007986 */ /* 0x0003e4000c101908 */
.L_x_2185:
[----:B------:R-:W-:Y:S05]  /*23d0*/  BSYNC B0 ;  /* 0x0000000000007941 */ /* 0x000fea0003800000 */
.L_x_2184:
[----:B------:R-:W-:Y:S05]  /*23e0*/  @!P4 BRA `(.L_x_2186) ;  /* 0x000000000028c947 */ /* 0x000fea0003800000 */
[----:B------:R-:W-:Y:S01]  /*23f0*/  FMUL.FTZ R2, R13, -1.4426950216293334961 ;  /* 0xbfb8aa3b0d027820 */ /* 0x000fe20000410000 */
[----:B------:R-:W-:-:S05]  /*2400*/  FMUL.FTZ R5, R12, -1.4426950216293334961 ;  /* 0xbfb8aa3b0c057820 */ /* 0x000fca0000410000 */
[----:B------:R-:W2:Y:S08]  /*2410*/  MUFU.EX2 R2, R2 ;  /* 0x0000000200027308 */ /* 0x000eb00000000800 */
[----:B------:R-:W0:Y:S01]  /*2420*/  MUFU.EX2 R5, R5 ;  /* 0x0000000500057308 */ /* 0x000e220000000800 */
[----:B--2---:R-:W-:-:S07]  /*2430*/  FADD.FTZ R4, R2, 1 ;  /* 0x3f80000002047421 */ /* 0x004fce0000010000 */
[----:B------:R-:W2:Y:S01]  /*2440*/  MUFU.RCP R4, R4 ;  /* 0x0000000400047308 */ /* 0x000ea20000001000 */
[----:B01----:R-:W-:-:S07]  /*2450*/  FADD.FTZ R6, R5, 1 ;  /* 0x3f80000005067421 */ /* 0x003fce0000010000 */
[----:B------:R-:W0:Y:S01]  /*2460*/  MUFU.RCP R7, R6 ;  /* 0x0000000600077308 */ /* 0x000e220000001000 */
[----:B--2---:R-:W-:Y:S01]  /*2470*/  FMUL.FTZ R13, R13, R4 ;  /* 0x000000040d0d7220 */ /* 0x004fe20000410000 */
[----:B0-----:R-:W-:-:S07]  /*2480*/  FMUL.FTZ R12, R12, R7 ;  /* 0x000000070c0c7220 */ /* 0x001fce0000410000 */
.L_x_2186:
        /* <DEDUP_REMOVED lines=14> */
.L_x_2188:
[----:B------:R-:W-:Y:S05]  /*2570*/  BSYNC B0 ;  /* 0x0000000000007941 */ /* 0x000fea0003800000 */
.L_x_2187:
[----:B------:R-:W3:Y:S01]  /*2580*/  LDC R2, c[0x0][0x10] ;  /* 0x00000400ff027b82 */ /* 0x000ee20000000800 */
[----:B------:R-:W-:Y:S02]  /*2590*/  IADD3 R17, R17, 0x1, RZ ;  /* 0x0000000111117810 */ /* 0x000fe40007ffe0ff */
[----:B---3--:R-:W-:-:S04]  /*25a0*/  IADD3 R23, R2, R23, RZ ;  /* 0x0000001702177210 */ /* 0x008fc80007ffe0ff */
[----:B------:R-:W-:-:S13]  /*25b0*/  ISETP.GE.AND P1, PT, R23, UR4, PT ;  /* 0x0000000417007c0c */ /* 0x000fda000bf26270 */
[----:B------:R-:W-:Y:S05]  /*25c0*/  @!P1 BRA `(.L_x_2189) ;  /* 0xffffffdc00109947 */ /* 0x000fea000383ffff */
[----:B------:R-:W-:Y:S05]  /*25d0*/  EXIT ;  /* 0x000000000000794d */ /* 0x000fea0003800000 */
.L_x_2190:
        /* <DEDUP_REMOVED lines=10> */
.L_x_3265:


//--------------------- .text._Z35group_norm_nhwc_fwd_one_pass_kernelI11Bf16IOBf16WLi256ELi42ELi672EEv26Group_norm_nhwc_fwd_params --------------------------
	.section	.text._Z35group_norm_nhwc_fwd_one_pass_kernelI11Bf16IOBf16WLi256ELi42ELi672EEv26Group_norm_nhwc_fwd_params,"ax",@progbits
	.align	128
        .global         _Z35group_norm_nhwc_fwd_one_pass_kernelI11Bf16IOBf16WLi256ELi42ELi672EEv26Group_norm_nhwc_fwd_params
        .type           _Z35group_norm_nhwc_fwd_one_pass_kernelI11Bf16IOBf16WLi256ELi42ELi672EEv26Group_norm_nhwc_fwd_params,@function
        .size           _Z35group_norm_nhwc_fwd_one_pass_kernelI11Bf16IOBf16WLi256ELi42ELi672EEv26Group_norm_nhwc_fwd_params,(.L_x_3266 - _Z35group_norm_nhwc_fwd_one_pass_kernelI11Bf16IOBf16WLi256ELi42ELi672EEv26Group_norm_nhwc_fwd_params)
        .other          _Z35group_norm_nhwc_fwd_one_pass_kernelI11Bf16IOBf16WLi256ELi42ELi672EEv26Group_norm_nhwc_fwd_params,@"STO_CUDA_ENTRY STV_DEFAULT"
_Z35group_norm_nhwc_fwd_one_pass_kernelI11Bf16IOBf16WLi256ELi42ELi672EEv26Group_norm_nhwc_fwd_params:
.text._Z35group_norm_nhwc_fwd_one_pass_kernelI11Bf16IOBf16WLi256ELi42ELi672EEv26Group_norm_nhwc_fwd_params:
        /* <DEDUP_REMOVED lines=40> */
.L_x_2224:
[----:B0-2---:R-:W0:Y:S01]  /*0280*/  LDC R23, c[0x0][0x288] ;  /* 0x0000a200ff177b82 */ /* 0x005e220000000800 */
        /* <DEDUP_REMOVED lines=11> */
[----:B------:R-:W2:Y:S01]  /*0340*/  @P0 LDC.64 R50, c[0x0][0x220] ;  /* 0x00008800ff320b82 */ /* 0x000ea20000000a00 */
[----:B------:R-:W-:Y:S02]  /*0350*/  MOV R38, RZ ;  /* 0x000000ff00267202 */ /* 0x000fe40000000f00 */
[----:B0--3--:R-:W-:-:S04]  /*0360*/  IABS R19, R23 ;  /* 0x0000001700137213 */ /* 0x009fc80000000000 */
        /* <DEDUP_REMOVED lines=293> */
.L_x_2192:
[----:B------:R-:W-:Y:S05]  /*15c0*/  BSYNC B0 ;  /* 0x0000000000007941 */ /* 0x000fea0003800000 */
.L_x_2191:
        /* <DEDUP_REMOVED lines=12> */
[----:B------:R-:W1:Y:S01]  /*1690*/  S2R R53, SR_CTAID.Y ;  /* 0x0000000000357919 */ /* 0x000e620000002600 */
[----:B------:R-:W2:Y:S01]  /*16a0*/  LDC R55, c[0x0][0x10] ;  /* 0x00000400ff377b82 */ /* 0x000ea20000000800 */
[C---:B------:R-:W-:Y:S02]  /*16b0*/  LOP3.LUT R22, R6.reuse, 0x1, RZ, 0xc0, !PT ;  /* 0x0000000106167812 */ /* 0x040fe400078ec0ff */
[----:B------:R-:W-:-:S05]  /*16c0*/  LOP3.LUT P1, RZ, R6, 0x2, RZ, 0xc0, !PT ;  /* 0x0000000206ff7812 */ /* 0x000fca000782c0ff */
[----:B------:R-:W3:Y:S01]  /*16d0*/  LDC.64 R20, c[0x0][0x248] ;  /* 0x00009200ff147b82 */ /* 0x000ee20000000a00 */
[----:B--2---:R-:W-:Y:S02]  /*16e0*/  IMAD R22, R22, R55, RZ ;  /* 0x0000003716167224 */ /* 0x004fe400078e02ff */
[----:B-1----:R-:W-:-:S03]  /*16f0*/  IMAD R55, R55, UR7, R53 ;  /* 0x0000000737377c24 */ /* 0x002fc6000f8e0235 */
[C---:B------:R-:W-:Y:S01]  /*1700*/  IADD3 R53, R22.reuse, R53, RZ ;  /* 0x0000003516357210 */ /* 0x040fe20007ffe0ff */
[----:B------:R-:W-:-:S05]  /*1710*/  IMAD R22, R22, R31, RZ ;  /* 0x0000001f16167224 */ /* 0x000fca00078e02ff */
[----:B------:R-:W-:-:S05]  /*1720*/  SHF.L.U32 R23, R22, 0x1, RZ ;  /* 0x0000000116177819 */ /* 0x000fca00000006ff */
[----:B---3--:R-:W-:-:S04]  /*1730*/  IMAD.WIDE R20, R23, 0x4, R20 ;  /* 0x0000000417147825 */ /* 0x008fc800078e0214 */
[----:B------:R-:W-:Y:S02]  /*1740*/  IMAD.WIDE.U32 R22, R55, 0x8, R20 ;  /* 0x0000000837167825 */ /* 0x000fe400078e0014 */
[----:B------:R-:W1:Y:S01]  /*1750*/  LDC.64 R20, c[0x0][0x240] ;  /* 0x00009000ff147b82 */ /* 0x000e620000000a00 */
[----:B------:R-:W-:Y:S02]  /*1760*/  SEL R55, R31, RZ, !P1 ;  /* 0x000000ff1f377207 */ /* 0x000fe40004800000 */
[----:B------:R2:W-:Y:S01]  /*1770*/  STG.E.64 desc[UR8][R22.64], R16 ;  /* 0x0000001016007986 */ /* 0x0005e2000c101b08 */
[----:B-1----:R-:W-:Y:S01]  /*1780*/  IMAD.WIDE.U32 R20, R53, 0x4, R20 ;  /* 0x0000000435147825 */ /* 0x002fe200078e0014 */
[----:B------:R-:W-:-:S04]  /*1790*/  MOV R53, 0xffffffff ;  /* 0xffffffff00357802 */ /* 0x000fc80000000f00 */
[----:B------:R-:W-:Y:S02]  /*17a0*/  SEL R53, R53, 0x1, P1 ;  /* 0x0000000135357807 */ /* 0x000fe40000800000 */
[----:B------:R-:W-:Y:S01]  /*17b0*/  ISETP.NE.AND P1, PT, R55, -0x1, PT ;  /* 0xffffffff3700780c */ /* 0x000fe20003f25270 */
[----:B------:R-:W-:Y:S06]  /*17c0*/  MEMBAR.ALL.GPU ;  /* 0x0000000000007992 */ /* 0x000fec000000a000 */
[----:B------:R-:W-:-:S00]  /*17d0*/  ERRBAR ;  /* 0x00000000000079ab */ /* 0x000fc00000000000 */
[----:B------:R-:W-:Y:S06]  /*17e0*/  CGAERRBAR ;  /* 0x00000000000075ab */ /* 0x000fec0000000000 */
[----:B------:R2:W-:Y:S01]  /*17f0*/  REDG.E.ADD.S32.STRONG.GPU desc[UR8][R20.64], R53 ;  /* 0x000000351400798e */ /* 0x0005e2000c10e388 */
[----:B------:R-:W-:Y:S05]  /*1800*/  @!P1 BRA `(.L_x_2194) ;  /* 0x0000000000149947 */ /* 0x000fea0003800000 */
.L_x_2195:
[----:B--2---:R-:W2:Y:S04]  /*1810*/  LDG.E.STRONG.GPU R22, desc[UR8][R20.64] ;  /* 0x0000000814167981 */ /* 0x004ea8000c1ef900 */
[----:B--2---:R-:W-:Y:S01]  /*1820*/  CCTL.IVALL ;  /* 0x00000000ff00798f */ /* 0x004fe20002000000 */
[----:B------:R-:W-:Y:S05]  /*1830*/  YIELD ;  /* 0x0000000000007946 */ /* 0x000fea0003800000 */
[----:B------:R-:W-:-:S13]  /*1840*/  ISETP.NE.AND P1, PT, R22, R55, PT ;  /* 0x000000371600720c */ /* 0x000fda0003f25270 */
[----:B------:R-:W-:Y:S05]  /*1850*/  @P1 BRA `(.L_x_2195) ;  /* 0xfffffffc00ec1947 */ /* 0x000fea000383ffff */
.L_x_2194:
        /* <DEDUP_REMOVED lines=10> */
[----:B------:R-:W-:-:S07]  /*1900*/  IADD3 R52, -R52, R31, RZ ;  /* 0x0000001f34347210 */ /* 0x000fce0007ffe1ff */
.L_x_2197:
        /* <DEDUP_REMOVED lines=42> */
[----:B------:R-:W-:-:S04]  /*1bb0*/  IADD3 R22, R30, 0x3, RZ ;  /* 0x000000031e167810 */ /* 0x000fc80007ffe0ff */
[----:B------:R-:W-:-:S13]  /*1bc0*/  ISETP.EQ.OR P2, PT, R22, UR7, P3 ;  /* 0x0000000716007c0c */ /* 0x000fda0009f42670 */
[----:B------:R-:W0:Y:S01]  /*1bd0*/  @!P2 S2R R23, SR_CTAID.Y ;  /* 0x000000000017a919 */ /* 0x000e220000002600 */
[----:B------:R-:W1:Y:S01]  /*1be0*/  @!P2 LDC R53, c[0x0][0x10] ;  /* 0x00000400ff35ab82 */ /* 0x000e620000000800 */
[----:B------:R-:W-:-:S05]  /*1bf0*/  @!P2 LOP3.LUT R54, R6, 0x1, RZ, 0xc0, !PT ;  /* 0x000000010636a812 */ /* 0x000fca00078ec0ff */
[----:B-1----:R-:W-:-:S04]  /*1c00*/  @!P2 IMAD R54, R54, R53, RZ ;  /* 0x000000353636a224 */ /* 0x002fc800078e02ff */
[----:B------:R-:W-:Y:S02]  /*1c10*/  @!P2 IMAD R54, R54, R31, RZ ;  /* 0x0000001f3636a224 */ /* 0x000fe400078e02ff */
[----:B0-----:R-:W-:Y:S02]  /*1c20*/  @!P2 IMAD R53, R22, R53, R23 ;  /* 0x000000351635a224 */ /* 0x001fe400078e0217 */
[----:B------:R-:W0:Y:S01]  /*1c30*/  @!P2 LDC.64 R22, c[0x0][0x248] ;  /* 0x00009200ff16ab82 */ /* 0x000e220000000a00 */
[----:B--2---:R-:W-:Y:S01]  /*1c40*/  @!P1 FADD.FTZ R17, R17, R21 ;  /* 0x0000001511119221 */ /* 0x004fe20000010000 */
[----:B------:R-:W-:Y:S01]  /*1c50*/  @!P2 SHF.L.U32 R21, R54, 0x1, RZ ;  /* 0x000000013615a819 */ /* 0x000fe200000006ff */
[----:B------:R-:W-:-:S04]  /*1c60*/  @!P1 FADD.FTZ R16, R16, R20 ;  /* 0x0000001410109221 */ /* 0x000fc80000010000 */
        /* <DEDUP_REMOVED lines=9> */
.L_x_2196:
[----:B------:R-:W-:-:S13]  /*1d00*/  LOP3.LUT P1, R54, R31, 0x3, RZ, 0xc0, !PT ;  /* 0x000000031f367812 */ /* 0x000fda000782c0ff */
[----:B------:R-:W-:Y:S05]  /*1d10*/  @!P1 BRA `(.L_x_2193) ;  /* 0x0000000000c89947 */ /* 0x000fea0003800000 */
[----:B------:R-:W-:Y:S01]  /*1d20*/  ISETP.EQ.OR P1, PT, R30, UR7, P3 ;  /* 0x000000071e007c0c */ /* 0x000fe20009f22670 */
[----:B------:R-:W-:Y:S01]  /*1d30*/  BSSY B0, `(.L_x_2198) ;  /* 0x0000010000007945 */ /* 0x000fe20003800000 */
[----:B------:R-:W-:-:S11]  /*1d40*/  ISETP.NE.AND P2, PT, R54, 0x1, PT ;  /* 0x000000013600780c */ /* 0x000fd60003f45270 */
[----:B------:R-:W-:Y:S05]  /*1d50*/  @P1 BRA `(.L_x_2199) ;  /* 0x0000000000341947 */ /* 0x000fea0003800000 */
[----:B------:R-:W1:Y:S01]  /*1d60*/  LDC.64 R20, c[0x0][0x248] ;  /* 0x00009200ff147b82 */ /* 0x000e620000000a00 */
[----:B------:R-:W-:Y:S01]  /*1d70*/  LOP3.LUT R22, R6, 0x1, RZ, 0xc0, !PT ;  /* 0x0000000106167812 */ /* 0x000fe200078ec0ff */
        /* <DEDUP_REMOVED lines=11> */
.L_x_2199:
[----:B------:R-:W-:Y:S05]  /*1e30*/  BSYNC B0 ;  /* 0x0000000000007941 */ /* 0x000fea0003800000 */
.L_x_2198:
        /* <DEDUP_REMOVED lines=32> */
.L_x_2193:
[----:B------:R-:W-:Y:S01]  /*2040*/  ULDC.64 UR12, c[0x0][0x218] ;  /* 0x00008600000c7ab9 */ /* 0x000fe20000000a00 */
[----:B------:R-:W-:Y:S01]  /*2050*/  LOP3.LUT P1, RZ, R0, UR7, RZ, 0xfc, !PT ;  /* 0x0000000700ff7c12 */ /* 0x000fe2000f82fcff */
[----:B------:R-:W1:Y:S01]  /*2060*/  S2UR UR6, SR_CgaCtaId ;  /* 0x00000000000679c3 */ /* 0x000e620000008800 */
[----:B------:R-:W-:Y:S01]  /*2070*/  ISETP.EQ.U32.AND P2, PT, RZ, UR12, PT ;  /* 0x0000000cff007c0c */ /* 0x000fe2000bf42070 */
[----:B------:R-:W-:Y:S01]  /*2080*/  UMOV UR5, 0x400 ;  /* 0x0000040000057882 */ /* 0x000fe20000000000 */
[----:B------:R-:W-:Y:S01]  /*2090*/  ULDC UR11, c[0x0][0x2a4] ;  /* 0x0000a900000b7ab9 */ /* 0x000fe20000000800 */
[----:B------:R-:W-:Y:S01]  /*20a0*/  IADD3 R55, R7, R32, RZ ;  /* 0x0000002007377210 */ /* 0x000fe20007ffe0ff */
[----:B------:R-:W-:Y:S01]  /*20b0*/  ULDC.64 UR14, c[0x0][0x278] ;  /* 0x00009e00000e7ab9 */ /* 0x000fe20000000a00 */
[----:B------:R-:W-:Y:S02]  /*20c0*/  ISETP.EQ.OR.EX P1, PT, RZ, UR13, P1, P2 ;  /* 0x0000000dff007c0c */ /* 0x000fe40008f22720 */
[----:B------:R-:W3:Y:S08]  /*20d0*/  LDC.64 R30, c[0x0][0x228] ;  /* 0x00008a00ff1e7b82 */ /* 0x000ef00000000a00 */
[----:B--2---:R-:W2:Y:S03]  /*20e0*/  LDC.64 R22, c[0x0][0x230] ;  /* 0x00008c00ff167b82 */ /* 0x004ea60000000a00 */
[----:B------:R-:W-:Y:S01]  /*20f0*/  @!P1 FMUL.FTZ R21, R17, UR11 ;  /* 0x0000000b11159c20 */ /* 0x000fe20008410000 */
[----:B------:R-:W-:-:S04]  /*2100*/  @!P1 FMUL.FTZ R20, R16, UR11 ;  /* 0x0000000b10149c20 */ /* 0x000fc80008410000 */
[----:B------:R-:W4:Y:S01]  /*2110*/  @!P1 LDC.64 R52, c[0x0][0x218] ;  /* 0x00008600ff349b82 */ /* 0x000f220000000a00 */
[----:B-1----:R-:W-:Y:S01]  /*2120*/  ULEA UR5, UR6, UR5, 0x18 ;  /* 0x0000000506057291 */ /* 0x002fe2000f8ec03f */
[----:B---3--:R-:W-:-:S08]  /*2130*/  IMAD.WIDE R30, R55, 0x2, R30 ;  /* 0x00000002371e7825 */ /* 0x008fd000078e021e */
[----:B------:R-:W-:Y:S01]  /*2140*/  @!P3 STS.64 [UR5+0xc8], R16 ;  /* 0x0000c810ff00b988 */ /* 0x000fe20008000a05 */
[----:B--2---:R-:W-:-:S04]  /*2150*/  IMAD.WIDE R22, R55, 0x2, R22 ;  /* 0x0000000237167825 */ /* 0x004fc800078e0216 */
[----:B----4-:R-:W-:-:S05]  /*2160*/  @!P1 IMAD.WIDE R52, R4, 0x8, R52 ;  /* 0x0000000804349825 */ /* 0x010fca00078e0234 */
[----:B------:R1:W-:Y:S01]  /*2170*/  @!P1 STG.E.64 desc[UR8][R52.64], R20 ;  /* 0x0000001434009986 */ /* 0x0003e2000c101b08 */
[----:B------:R-:W-:Y:S06]  /*2180*/  BAR.SYNC.DEFER_BLOCKING 0x0 ;  /* 0x0000000000007b1d */ /* 0x000fec0000010000 */
[----:B------:R-:W2:Y:S04]  /*2190*/  LDG.E.U16 R54, desc[UR8][R30.64] ;  /* 0x000000081e367981 */ /* 0x000ea8000c1e1500 */
[----:B-1----:R-:W3:Y:S04]  /*21a0*/  LDG.E.U16 R52, desc[UR8][R30.64+0x2] ;  /* 0x000002081e347981 */ /* 0x002ee8000c1e1500 */
[----:B------:R-:W4:Y:S04]  /*21b0*/  LDG.E.U16 R32, desc[UR8][R22.64] ;  /* 0x0000000816207981 */ /* 0x000f28000c1e1500 */
[----:B------:R1:W5:Y:S01]  /*21c0*/  LDG.E.U16 R53, desc[UR8][R22.64+0x2] ;  /* 0x0000020816357981 */ /* 0x000362000c1e1500 */
[----:B------:R-:W-:-:S02]  /*21d0*/  ISETP.NE.AND P6, PT, RZ, UR10, PT ;  /* 0x0000000aff007c0c */ /* 0x000fc4000bfc5270 */
[----:B0-----:R-:W-:Y:S01]  /*21e0*/  SHF.L.U32 R17, R42, 0x10, RZ ;  /* 0x000000102a117819 */ /* 0x001fe200000006ff */
[----:B------:R-:W0:Y:S01]  /*21f0*/  LDS.64 R20, [UR5+0xc8] ;  /* 0x0000c805ff147984 */ /* 0x000e220008000a00 */
[----:B------:R-:W-:Y:S02]  /*2200*/  SHF.L.U32 R19, R19, 0x10, RZ ;  /* 0x0000001013137819 */ /* 0x000fe400000006ff */
[----:B------:R-:W-:Y:S02]  /*2210*/  SHF.L.U32 R59, R38, 0x10, RZ ;  /* 0x00000010263b7819 */ /* 0x000fe400000006ff */
[----:B------:R-:W-:Y:S02]  /*2220*/  SHF.L.U32 R61, R40, 0x10, RZ ;  /* 0x00000010283d7819 */ /* 0x000fe400000006ff */
[----:B------:R-:W-:Y:S02]  /*2230*/  SHF.L.U32 R63, R44, 0x10, RZ ;  /* 0x000000102c3f7819 */ /* 0x000fe400000006ff */
[----:B------:R-:W-:-:S02]  /*2240*/  SHF.L.U32 R67, R46, 0x10, RZ ;  /* 0x000000102e437819 */ /* 0x000fc400000006ff */
[----:B------:R-:W-:Y:S02]  /*2250*/  SHF.L.U32 R71, R48, 0x10, RZ ;  /* 0x0000001030477819 */ /* 0x000fe400000006ff */
[----:B-1----:R-:W-:Y:S02]  /*2260*/  SHF.L.U32 R23, R18, 0x10, RZ ;  /* 0x0000001012177819 */ /* 0x002fe400000006ff */
[----:B------:R-:W-:Y:S02]  /*2270*/  SHF.L.U32 R31, R24, 0x10, RZ ;  /* 0x00000010181f7819 */ /* 0x000fe400000006ff */
[----:B------:R-:W-:Y:S02]  /*2280*/  SHF.L.U32 R55, R25, 0x10, RZ ;  /* 0x0000001019377819 */ /* 0x000fe400000006ff */
[----:B------:R-:W-:Y:S02]  /*2290*/  SHF.L.U32 R57, R26, 0x10, RZ ;  /* 0x000000101a397819 */ /* 0x000fe400000006ff */
[----:B------:R-:W-:-:S02]  /*22a0*/  SHF.L.U32 R73, R50, 0x10, RZ ;  /* 0x0000001032497819 */ /* 0x000fc400000006ff */
        /* <DEDUP_REMOVED lines=8> */
[--C-:B------:R-:W-:Y:S01]  /*2330*/  FADD.FTZ R17, R17, -R20.reuse ;  /* 0x8000001411117221 */ /* 0x100fe20000010000 */
[C---:B------:R-:W-:Y:S01]  /*2340*/  FADD.FTZ R19, -R20.reuse, R19 ;  /* 0x0000001314137221 */ /* 0x040fe20000010100 */
[----:B------:R-:W-:Y:S01]  /*2350*/  FADD.FTZ R25, R59, -R20 ;  /* 0x800000143b197221 */ /* 0x000fe20000010000 */
[----:B------:R-:W-:Y:S01]  /*2360*/  FFMA.FTZ R21, R21, UR11, -R56 ;  /* 0x0000000b15157c23 */ /* 0x000fe20008010838 */
[--C-:B------:R-:W-:Y:S01]  /*2370*/  FADD.FTZ R29, R61, -R20.reuse ;  /* 0x800000143d1d7221 */ /* 0x100fe20000010000 */
[--C-:B------:R-:W-:Y:S01]  /*2380*/  FADD.FTZ R51, R63, -R20.reuse ;  /* 0x800000143f337221 */ /* 0x100fe20000010000 */
[--C-:B------:R-:W-:Y:S01]  /*2390*/  FADD.FTZ R59, R67, -R20.reuse ;  /* 0x80000014433b7221 */ /* 0x100fe20000010000 */
[--C-:B------:R-:W-:Y:S01]  /*23a0*/  FADD.FTZ R61, R71, -R20.reuse ;  /* 0x80000014473d7221 */ /* 0x100fe20000010000 */
[----:B------:R-:W-:Y:S01]  /*23b0*/  FSETP.GTU.FTZ.AND P1, PT, R21, RZ, PT ;  /* 0x000000ff1500720b */ /* 0x000fe20003f3c000 */
[C---:B------:R-:W-:Y:S01]  /*23c0*/  FADD.FTZ R31, -R20.reuse, R31 ;  /* 0x0000001f141f7221 */ /* 0x040fe20000010100 */
[C---:B------:R-:W-:Y:S01]  /*23d0*/  FADD.FTZ R55, -R20.reuse, R55 ;  /* 0x0000003714377221 */ /* 0x040fe20000010100 */
[C---:B------:R-:W-:Y:S01]  /*23e0*/  FADD.FTZ R57, -R20.reuse, R57 ;  /* 0x0000003914397221 */ /* 0x040fe20000010100 */
[--C-:B------:R-:W-:Y:S01]  /*23f0*/  FADD.FTZ R67, R73, -R20.reuse ;  /* 0x8000001449437221 */ /* 0x100fe20000010000 */
[C---:B------:R-:W-:Y:S01]  /*2400*/  FADD.FTZ R65, -R20.reuse, R65 ;  /* 0x0000004114417221 */ /* 0x040fe20000010100 */
[----:B------:R-:W-:Y:S01]  /*2410*/  FADD.FTZ R71, R75, -R20 ;  /* 0x800000144b477221 */ /* 0x000fe20000010000 */
[----:B------:R-:W-:-:S06]  /*2420*/  FADD.FTZ R69, -R20, R69 ;  /* 0x0000004514457221 */ /* 0x000fcc0000010100 */
[----:B------:R-:W0:Y:S02]  /*2430*/  @P1 LDC R16, c[0x0][0x238] ;  /* 0x00008e00ff101b82 */ /* 0x000e240000000800 */
[----:B0-----:R-:W-:Y:S01]  /*2440*/  @P1 FADD.FTZ R21, R21, R16 ;  /* 0x0000001015151221 */ /* 0x001fe20000010000 */
[----:B------:R-:W-:-:S06]  /*2450*/  MOV R16, 0x3f800000 ;  /* 0x3f80000000107802 */ /* 0x000fcc0000000f00 */
[----:B------:R0:W1:Y:S01]  /*2460*/  @P1 MUFU.RSQ R16, R21 ;  /* 0x0000001500101308 */ /* 0x0000620000001400 */
[----:B------:R-:W-:-:S04]  /*2470*/  ISETP.GE.U32.AND P1, PT, R8, UR14, PT ;  /* 0x0000000e08007c0c */ /* 0x000fc8000bf26070 */
[----:B------:R-:W-:Y:S02]  /*2480*/  ISETP.GE.AND.EX P1, PT, R33, UR15, PT, P1 ;  /* 0x0000000f21007c0c */ /* 0x000fe4000bf26310 */
[----:B0-----:R-:W-:Y:S01]  /*2490*/  SHF.L.U32 R21, R27, 0x10, RZ ;  /* 0x000000101b157819 */ /* 0x001fe200000006ff */
[----:B------:R-:W-:Y:S01]  /*24a0*/  FADD.FTZ R27, -R20, R23 ;  /* 0x00000017141b7221 */ /* 0x000fe20000010100 */
[----:B------:R-:W-:-:S03]  /*24b0*/  ISETP.GT.U32.OR P1, PT, R0, 0x29f, P1 ;  /* 0x0000029f0000780c */ /* 0x000fc60000f24470 */
[----:B------:R-:W-:Y:S01]  /*24c0*/  FADD.FTZ R63, -R20, R21 ;  /* 0x00000015143f7221 */ /* 0x000fe20000010100 */
        /* <DEDUP_REMOVED lines=15> */
[----:B--2---:R-:W-:-:S02]  /*25c0*/  SHF.L.U32 R22, R54, 0x10, RZ ;  /* 0x0000001036167819 */ /* 0x004fc400000006ff */
[----:B---3--:R-:W-:Y:S02]  /*25d0*/  SHF.L.U32 R20, R52, 0x10, RZ ;  /* 0x0000001034147819 */ /* 0x008fe400000006ff */
[----:B----4-:R-:W-:Y:S01]  /*25e0*/  SHF.L.U32 R23, R32, 0x10, RZ ;  /* 0x0000001020177819 */ /* 0x010fe200000006ff */
[----:B------:R-:W-:Y:S01]  /*25f0*/  FMUL.FTZ R32, R71, R16 ;  /* 0x0000001047207220 */ /* 0x000fe20000410000 */
[----:B-----5:R-:W-:-:S03]  /*2600*/  SHF.L.U32 R21, R53, 0x10, RZ ;  /* 0x0000001035157819 */ /* 0x020fc600000006ff */
[----:B------:R-:W-:Y:S02]  /*2610*/  FFMA.FTZ R48, R22, R17, R23 ;  /* 0x0000001116307223 */ /* 0x000fe40000010017 */
        /* <DEDUP_REMOVED lines=12> */
.L_x_2200:
        /* <DEDUP_REMOVED lines=14> */
.L_x_2202:
[----:B------:R-:W-:Y:S05]  /*27c0*/  BSYNC B0 ;  /* 0x0000000000007941 */ /* 0x000fea0003800000 */
.L_x_2201:
[----:B------:R-:W-:Y:S01]  /*27d0*/  FFMA.FTZ R44, R22, R44, R23 ;  /* 0x0000002c162c7223 */ /* 0x000fe20000010017 */
[----:B0-----:R-:W-:Y:S01]  /*27e0*/  FFMA.FTZ R51, R20, R46, R21 ;  /* 0x0000002e14337223 */ /* 0x001fe20000010015 */
        /* <DEDUP_REMOVED lines=11> */
.L_x_2203:
        /* <DEDUP_REMOVED lines=14> */
.L_x_2205:
[----:B------:R-:W-:Y:S05]  /*2980*/  BSYNC B0 ;  /* 0x0000000000007941 */ /* 0x000fea0003800000 */
.L_x_2204:
        /* <DEDUP_REMOVED lines=13> */
.L_x_2206:
[----:B------:R-:W-:Y:S04]  /*2a60*/  BSSY B0, `(.L_x_2207) ;  /* 0x000000e000007945 */ /* 0x000fe80003800000 */
[----:B------:R-:W-:Y:S05]  /*2a70*/  @P2 BRA `(.L_x_2208) ;  /* 0x0000000000302947 */ /* 0x000fea0003800000 */
[----:B------:R-:W-:Y:S01]  /*2a80*/  ULDC.64 UR12, c[0x0][0x270] ;  /* 0x00009c00000c7ab9 */ /* 0x000fe20000000a00 */
[----:B------:R-:W-:Y:S01]  /*2a90*/  MOV R16, R34 ;  /* 0x0000002200107202 */ /* 0x000fe20000000f00 */
        /* <DEDUP_REMOVED lines=10> */
.L_x_2208:
[----:B------:R-:W-:Y:S05]  /*2b40*/  BSYNC B0 ;  /* 0x0000000000007941 */ /* 0x000fea0003800000 */
.L_x_2207:
        /* <DEDUP_REMOVED lines=11> */
[C-C-:B-1----:R-:W-:Y:S01]  /*2c00*/  FFMA.FTZ R29, R20.reuse, R25, R21.reuse ;  /* 0x00000019141d7223 */ /* 0x142fe20000010015 */
[----:B------:R-:W-:Y:S01]  /*2c10*/  ISETP.GE.AND.EX P1, PT, R43, UR15, PT, P1 ;  /* 0x0000000f2b007c0c */ /* 0x000fe2000bf26310 */
[C-C-:B------:R-:W-:Y:S01]  /*2c20*/  FFMA.FTZ R23, R20.reuse, R30, R21.reuse ;  /* 0x0000001e14177223 */ /* 0x140fe20000010015 */
[----:B------:R-:W-:Y:S01]  /*2c30*/  ISETP.GE.AND.EX P2, PT, R45, UR15, PT, P2 ;  /* 0x0000000f2d007c0c */ /* 0x000fe2000bf46320 */
[C-C-:B0-----:R-:W-:Y:S01]  /*2c40*/  FFMA.FTZ R19, R20.reuse, R26, R21.reuse ;  /* 0x0000001a14137223 */ /* 0x141fe20000010015 */
[----:B------:R-:W-:Y:S01]  /*2c50*/  ISETP.GE.AND.EX P3, PT, R47, UR15, PT, P3 ;  /* 0x0000000f2f007c0c */ /* 0x000fe2000bf66330 */
[C-C-:B------:R-:W-:Y:S01]  /*2c60*/  FFMA.FTZ R17, R20.reuse, R28, R21.reuse ;  /* 0x0000001c14117223 */ /* 0x140fe20000010015 */
        /* <DEDUP_REMOVED lines=18> */
.L_x_2209:
        /* <DEDUP_REMOVED lines=14> */
.L_x_2211:
[----:B------:R-:W-:Y:S05]  /*2e70*/  BSYNC B0 ;  /* 0x0000000000007941 */ /* 0x000fea0003800000 */
.L_x_2210:
        /* <DEDUP_REMOVED lines=11> */
.L_x_2212:
[----:B------:R-:W-:Y:S04]  /*2f30*/  BSSY B0, `(.L_x_2213) ;  /* 0x000000e000007945 */ /* 0x000fe80003800000 */
[----:B------:R-:W-:Y:S05]  /*2f40*/  @P1 BRA `(.L_x_2214) ;  /* 0x0000000000301947 */ /* 0x000fea0003800000 */
[----:B------:R-:W-:Y:S01]  /*2f50*/  ULDC.64 UR12, c[0x0][0x270] ;  /* 0x00009c00000c7ab9 */ /* 0x000fe20000000a00 */
[----:B0-----:R-:W-:Y:S01]  /*2f60*/  MOV R20, R34 ;  /* 0x0000002200147202 */ /* 0x001fe20000000f00 */
        /* <DEDUP_REMOVED lines=10> */
.L_x_2214:
[----:B------:R-:W-:Y:S05]  /*3010*/  BSYNC B0 ;  /* 0x0000000000007941 */ /* 0x000fea0003800000 */
.L_x_2213:
[----:B------:R-:W-:Y:S05]  /*3020*/  @!P6 BRA `(.L_x_2215) ;  /* 0x000000000028e947 */ /* 0x000fea0003800000 */
        /* <DEDUP_REMOVED lines=10> */
.L_x_2215:
        /* <DEDUP_REMOVED lines=14> */
.L_x_2217:
[----:B------:R-:W-:Y:S05]  /*31b0*/  BSYNC B0 ;  /* 0x0000000000007941 */ /* 0x000fea0003800000 */
.L_x_2216:
        /* <DEDUP_REMOVED lines=11> */
.L_x_2218:
        /* <DEDUP_REMOVED lines=14> */
.L_x_2220:
[----:B------:R-:W-:Y:S05]  /*3350*/  BSYNC B0 ;  /* 0x0000000000007941 */ /* 0x000fea0003800000 */
.L_x_2219:
        /* <DEDUP_REMOVED lines=11> */
.L_x_2221:
        /* <DEDUP_REMOVED lines=11> */
[----:B---3--:R-:W-:-:S05]  /*34c0*/  LEA.HI.X R19, R34, UR13, R49, 0x1, P1 ;  /* 0x0000000d22137c11 */ /* 0x008fca00088f0c31 */
[----:B------:R4:W-:Y:S02]  /*34d0*/  STG.E desc[UR8][R18.64], R17 ;  /* 0x0000001112007986 */ /* 0x0009e4000c101908 */
.L_x_2223:
[----:B------:R-:W-:Y:S05]  /*34e0*/  BSYNC B0 ;  /* 0x0000000000007941 */ /* 0x000fea0003800000 */
.L_x_2222:
[----:B----4-:R-:W4:Y:S01]  /*34f0*/  LDC R17, c[0x0][0x10] ;  /* 0x00000400ff117b82 */ /* 0x010f220000000800 */
[----:B------:R-:W-:Y:S02]  /*3500*/  IADD3 R6, R6, 0x1, RZ ;  /* 0x0000000106067810 */ /* 0x000fe40007ffe0ff */
[----:B----4-:R-:W-:-:S04]  /*3510*/  IADD3 R4, R17, R4, RZ ;  /* 0x0000000411047210 */ /* 0x010fc80007ffe0ff */
[----:B------:R-:W-:-:S13]  /*3520*/  ISETP.GE.AND P1, PT, R4, UR4, PT ;  /* 0x0000000404007c0c */ /* 0x000fda000bf26270 */
[----:B------:R-:W-:Y:S05]  /*3530*/  @!P1 BRA `(.L_x_2224) ;  /* 0xffffffcc00509947 */ /* 0x000fea000383ffff */
[----:B------:R-:W-:Y:S05]  /*3540*/  EXIT ;  /* 0x000000000000794d */ /* 0x000fea0003800000 */
.L_x_2225:
        /* <DEDUP_REMOVED lines=11> */
.L_x_3266:


//--------------------- .text._Z35group_norm_nhwc_fwd_one_pass_kernelI11Bf16IOBf16WLi512ELi42ELi672EEv26Group_norm_nhwc_fwd_params --------------------------
	.section	.text._Z35group_norm_nhwc_fwd_one_pass_kernelI11Bf16IOBf16WLi512ELi42ELi672EEv26Group_norm_nhwc_fwd_params,"ax",@progbits
	.align	128
        .global         _Z35group_norm_nhwc_fwd_one_pass_kernelI11Bf16IOBf16WLi512ELi42ELi672EEv26Group_norm_nhwc_fwd_params
        .type           _Z35group_norm_nhwc_fwd_one_pass_kernelI11Bf16IOBf16WLi512ELi42ELi672EEv26Group_norm_nhwc_fwd_params,@function
        .size           _Z35group_norm_nhwc_fwd_one_pass_kernelI11Bf16IOBf16WLi512ELi42ELi672EEv26Group_norm_nhwc_fwd_params,(.L_x_3267 - _Z35group_norm_nhwc_fwd_one_pass_kernelI11Bf16IOBf16WLi512ELi42ELi672EEv26Group_norm_nhwc_fwd_params)
        .other          _Z35group_norm_nhwc_fwd_one_pass_kernelI11Bf16IOBf16WLi512ELi42ELi672EEv26Group_norm_nhwc_fwd_params,@"STO_CUDA_ENTRY STV_DEFAULT"
_Z35group_norm_nhwc_fwd_one_pass_kernelI11Bf16IOBf16WLi512ELi42ELi672EEv26Group_norm_nhwc_fwd_params:
.text._Z35group_norm_nhwc_fwd_one_pass_kernelI11Bf16IOBf16WLi512ELi42ELi672EEv26Group_norm_nhwc_fwd_params:
        /* <DEDUP_REMOVED lines=30> */
[----:B------:R-:W-:Y:S02]  /*01e0*/  IADD3 R58, R59, 0x20, RZ ;  /* 0x000000203b3a7810 */ /* 0x000fe40007ffe0ff */
        /* <DEDUP_REMOVED lines=10> */
[C---:B------:R-:W-:Y:S02]  /*0290*/  IADD3 R12, R59.reuse, 0x140, RZ ;  /* 0x000001403b0c7810 */ /* 0x040fe40007ffe0ff */
[----:B------:R-:W-:Y:S02]  /*02a0*/  ISETP.LT.U32.AND P0, PT, R0, 0x2a0, !P0 ;  /* 0x000002a00000780c */ /* 0x000fe40004701070 */
[C---:B------:R-:W-:Y:S02]  /*02b0*/  IADD3 R14, R59.reuse, 0x180, RZ ;  /* 0x000001803b0e7810 */ /* 0x040fe40007ffe0ff */
[C---:B------:R-:W-:Y:S02]  /*02c0*/  IADD3 R15, R59.reuse, 0x1a0, RZ ;  /* 0x000001a03b0f7810 */ /* 0x040fe40007ffe0ff */
[C---:B------:R-:W-:Y:S02]  /*02d0*/  IADD3 R40, R59.reuse, 0x1c0, RZ ;  /* 0x000001c03b287810 */ /* 0x040fe40007ffe0ff */
[----:B------:R-:W-:-:S02]  /*02e0*/  IADD3 R41, R59, 0x1e0, RZ ;  /* 0x000001e03b297810 */ /* 0x000fc40007ffe0ff */
[----:B------:R-:W-:Y:S01]  /*02f0*/  LEA R42, R42, UR4, 0x3 ;  /* 0x000000042a2a7c11 */ /* 0x000fe2000f8e18ff */
[----:B--2---:R-:W-:-:S06]  /*0300*/  UMOV UR4, URZ ;  /* 0x0000003f00047c82 */ /* 0x004fcc0008000000 */
.L_x_2283:
[----:B0-----:R-:W0:Y:S01]  /*0310*/  LDC R22, c[0x0][0x288] ;  /* 0x0000a200ff167b82 */ /* 0x001e220000000800 */
[----:B------:R-:W-:Y:S01]  /*0320*/  ULDC.64 UR16, c[0x0][0x278] ;  /* 0x00009e0000107ab9 */ /* 0x000fe20000000a00 */
[----:B------:R-:W-:Y:S01]  /*0330*/  SHF.R.S32.HI R31, RZ, 0x1f, R6 ;  /* 0x0000001fff1f7819 */ /* 0x000fe20000011406 */
[----:B------:R-:W-:Y:S01]  /*0340*/  ULDC.64 UR14, c[0x0][0x280] ;  /* 0x0000a000000e7ab9 */ /* 0x000fe20000000a00 */
[----:B------:R-:W-:Y:S01]  /*0350*/  ISETP.GE.U32.AND P4, PT, R6, UR16, PT ;  /* 0x0000001006007c0c */ /* 0x000fe2000bf86070 */
[----:B------:R-:W-:Y:S01]  /*0360*/  HFMA2.MMA R44, -RZ, RZ, 0, 0 ;  /* 0x00000000ff2c7435 */ /* 0x000fe200000001ff */
[----:B-1----:R-:W-:Y:S02]  /*0370*/  SHF.R.S32.HI R33, RZ, 0x1f, R7 ;  /* 0x0000001fff217819 */ /* 0x002fe40000011407 */
[----:B------:R-:W-:Y:S01]  /*0380*/  ISETP.GE.U32.AND P5, PT, R7, UR16, PT ;  /* 0x0000001007007c0c */ /* 0x000fe2000bfa6070 */
[----:B--2---:R-:W1:Y:S01]  /*0390*/  @P0 LDC.64 R28, c[0x0][0x220] ;  /* 0x00008800ff1c0b82 */ /* 0x004e620000000a00 */
[----:B------:R-:W-:-:S02]  /*03a0*/  ISETP.GE.AND.EX P4, PT, R31, UR17, PT, P4 ;  /* 0x000000111f007c0c */ /* 0x000fc4000bf86340 */
[----:B------:R-:W-:Y:S02]  /*03b0*/  ISETP.GE.AND.EX P5, PT, R33, UR17, PT, P5 ;  /* 0x0000001121007c0c */ /* 0x000fe4000bfa6350 */
[C---:B------:R-:W-:Y:S02]  /*03c0*/  ISETP.GT.U32.OR P4, PT, R0.reuse, 0x29f, P4 ;  /* 0x0000029f0000780c */ /* 0x040fe40002784470 */
[----:B------:R-:W-:Y:S02]  /*03d0*/  ISETP.GT.U32.OR P5, PT, R0, 0x29f, P5 ;  /* 0x0000029f0000780c */ /* 0x000fe40002fa4470 */
[----:B------:R-:W-:Y:S02]  /*03e0*/  SHF.R.S32.HI R39, RZ, 0x1f, R8 ;  /* 0x0000001fff277819 */ /* 0x000fe40000011408 */
[----:B------:R-:W-:Y:S02]  /*03f0*/  SHF.R.S32.HI R37, RZ, 0x1f, R9 ;  /* 0x0000001fff257819 */ /* 0x000fe40000011409 */
[----:B0-----:R-:W-:-:S04]  /*0400*/  IABS R19, R22 ;  /* 0x0000001600137213 */ /* 0x001fc80000000000 */
[----:B------:R-:W0:Y:S03]  /*0410*/  I2F.RP R18, R19 ;  /* 0x0000001300127306 */ /* 0x000e260000209400 */
[----:B----4-:R-:W2:Y:S05]  /*0420*/  @!P5 LDC.64 R24, c[0x0][0x220] ;  /* 0x00008800ff18db82 */ /* 0x010eaa0000000a00 */
[----:B0-----:R-:W0:Y:S02]  /*0430*/  MUFU.RCP R18, R18 ;  /* 0x0000001200127308 */ /* 0x001e240000001000 */
[----:B0--3--:R-:W-:-:S06]  /*0440*/  IADD3 R16, R18, 0xffffffe, RZ ;  /* 0x0ffffffe12107810 */ /* 0x009fcc0007ffe0ff */
        /* <DEDUP_REMOVED lines=17> */
[----:B------:R-:W-:-:S09]  /*0560*/  SHF.R.S32.HI R18, RZ, 0x1f, R60 ;  /* 0x0000001fff127819 */ /* 0x000fd2000001143c */
[----:B------:R-:W-:Y:S02]  /*0570*/  @P1 IADD3 R17, R17, 0x1, RZ ;  /* 0x0000000111111810 */ /* 0x000fe40007ffe0ff */
[----:B------:R-:W-:-:S03]  /*0580*/  ISETP.GE.U32.AND P1, PT, R8, UR16, PT ;  /* 0x0000001008007c0c */ /* 0x000fc6000bf26070 */
[----:B------:R-:W-:Y:S01]  /*0590*/  IMAD.MOV.U32 R23, RZ, RZ, R17 ;  /* 0x000000ffff177224 */ /* 0x000fe200078e0011 */
[----:B------:R-:W-:-:S04]  /*05a0*/  ISETP.GE.AND.EX P1, PT, R39, UR17, PT, P1 ;  /* 0x0000001127007c0c */ /* 0x000fc8000bf26310 */
[----:B------:R-:W-:Y:S02]  /*05b0*/  @!P3 IADD3 R23, -R23, RZ, RZ ;  /* 0x000000ff1717b210 */ /* 0x000fe40007ffe1ff */
[----:B------:R-:W-:Y:S02]  /*05c0*/  @!P2 LOP3.LUT R23, RZ, R22, RZ, 0x33, !PT ;  /* 0x00000016ff17a212 */ /* 0x000fe400078e33ff */
[----:B------:R-:W-:Y:S02]  /*05d0*/  ISETP.GT.U32.OR P1, PT, R0, 0x29f, P1 ;  /* 0x0000029f0000780c */ /* 0x000fe40000f24470 */
[----:B------:R-:W-:Y:S02]  /*05e0*/  IADD3 R43, -R23, RZ, RZ ;  /* 0x000000ff172b7210 */ /* 0x000fe40007ffe1ff */
[----:B------:R-:W-:Y:S02]  /*05f0*/  SHF.R.S32.HI R16, RZ, 0x1f, R23 ;  /* 0x0000001fff107819 */ /* 0x000fe40000011417 */
[----:B------:R-:W-:Y:S01]  /*0600*/  ISETP.GE.U32.AND P3, PT, R9, UR16, PT ;  /* 0x0000001009007c0c */ /* 0x000fe2000bf66070 */
[----:B------:R-:W-:-:S02]  /*0610*/  IMAD R43, R22, R43, UR6 ;  /* 0x00000006162b7e24 */ /* 0x000fc4000f8e022b */
[----:B------:R-:W-:Y:S01]  /*0620*/  IMAD R22, R16, UR14, RZ ;  /* 0x0000000e10167c24 */ /* 0x000fe2000f8e02ff */
[----:B------:R-:W-:Y:S01]  /*0630*/  ISETP.GE.AND.EX P3, PT, R37, UR17, PT, P3 ;  /* 0x0000001125007c0c */ /* 0x000fe2000bf66330 */
[----:B------:R-:W-:Y:S01]  /*0640*/  IMAD R43, R43, 0x2a, RZ ;  /* 0x0000002a2b2b7824 */ /* 0x000fe200078e02ff */
[----:B------:R-:W3:Y:S01]  /*0650*/  @!P4 LDC.64 R16, c[0x0][0x270] ;  /* 0x00009c00ff10cb82 */ /* 0x000ee20000000a00 */
[----:B------:R-:W-:Y:S01]  /*0660*/  IMAD R73, R23, UR15, R22 ;  /* 0x0000000f17497c24 */ /* 0x000fe2000f8e0216 */
[----:B------:R-:W-:Y:S01]  /*0670*/  ISETP.GT.U32.OR P3, PT, R0, 0x29f, P3 ;  /* 0x0000029f0000780c */ /* 0x000fe20001f64470 */
[----:B0-----:R-:W-:Y:S01]  /*0680*/  @P0 IMAD R22, R3, R20, RZ ;  /* 0x0000001403160224 */ /* 0x001fe200078e02ff */
[----:B------:R-:W-:-:S03]  /*0690*/  IADD3 R70, P2, R60, R43, RZ ;  /* 0x0000002b3c467210 */ /* 0x000fc60007f5e0ff */
[----:B------:R-:W-:Y:S01]  /*06a0*/  @P0 IMAD R35, R59, R21, R22 ;  /* 0x000000153b230224 */ /* 0x000fe200078e0216 */
[----:B------:R-:W-:Y:S02]  /*06b0*/  LEA.HI.X.SX32 R71, R43, R18, 0x1, P2 ;  /* 0x000000122b477211 */ /* 0x000fe400010f0eff */
[----:B------:R-:W0:Y:S01]  /*06c0*/  @!P5 LDC.64 R18, c[0x0][0x270] ;  /* 0x00009c00ff12db82 */ /* 0x000e220000000a00 */
[----:B------:R-:W-:-:S05]  /*06d0*/  IMAD.WIDE.U32 R70, R23, UR14, R70 ;  /* 0x0000000e17467c25 */ /* 0x000fca000f8e0046 */
[----:B------:R-:W-:Y:S02]  /*06e0*/  IADD3 R73, R71, R73, RZ ;  /* 0x0000004947497210 */ /* 0x000fe40007ffe0ff */
[----:B------:R-:W4:Y:S01]  /*06f0*/  @!P4 LDC.64 R22, c[0x0][0x220] ;  /* 0x00008800ff16cb82 */ /* 0x000f220000000a00 */
[-C--:B------:R-:W-:Y:S02]  /*0700*/  @P0 MOV R72, R70.reuse ;  /* 0x0000004600480202 */ /* 0x080fe40000000f00 */
[----:B------:R-:W-:Y:S01]  /*0710*/  @!P5 MOV R32, R70 ;  /* 0x000000460020d202 */ /* 0x000fe20000000f00 */
[----:B---3--:R-:W-:Y:S02]  /*0720*/  @!P4 IMAD R31, R31, R16, RZ ;  /* 0x000000101f1fc224 */ /* 0x008fe400078e02ff */
[----:B------:R-:W-:Y:S02]  /*0730*/  @P0 IMAD.WIDE.U32 R26, R59, R20, R72 ;  /* 0x000000143b1a0225 */ /* 0x000fe400078e0048 */
[----:B------:R-:W3:Y:S02]  /*0740*/  @!P1 LDC.64 R20, c[0x0][0x270] ;  /* 0x00009c00ff149b82 */ /* 0x000ee40000000a00 */
[----:B------:R-:W-:Y:S01]  /*0750*/  @!P4 IMAD R31, R6, R17, R31 ;  /* 0x00000011061fc224 */ /* 0x000fe200078e021f */
[----:B------:R-:W-:-:S02]  /*0760*/  @P0 IADD3 R27, R27, R35, RZ ;  /* 0x000000231b1b0210 */ /* 0x000fc40007ffe0ff */
[C---:B-1----:R-:W-:Y:S01]  /*0770*/  @P0 LEA R28, P2, R26.reuse, R28, 0x1 ;  /* 0x0000001c1a1c0211 */ /* 0x042fe200078408ff */
[----:B0-----:R-:W-:Y:S01]  /*0780*/  @!P5 IMAD R30, R33, R18, RZ ;  /* 0x00000012211ed224 */ /* 0x001fe200078e02ff */
[----:B------:R-:W-:Y:S02]  /*0790*/  SHF.R.S32.HI R35, RZ, 0x1f, R10 ;  /* 0x0000001fff237819 */ /* 0x000fe4000001140a */
[----:B------:R-:W-:Y:S01]  /*07a0*/  @P0 LEA.HI.X R29, R26, R29, R27, 0x1, P2 ;  /* 0x0000001d1a1d0211 */ /* 0x000fe200010f0c1b */
[----:B------:R-:W-:Y:S01]  /*07b0*/  @!P5 IMAD R45, R7, R19, R30 ;  /* 0x00000013072dd224 */ /* 0x000fe200078e021e */
[----:B------:R-:W-:Y:S02]  /*07c0*/  @!P4 MOV R26, R70 ;  /* 0x00000046001ac202 */ /* 0x000fe40000000f00 */
[----:B------:R-:W-:Y:S02]  /*07d0*/  @!P4 MOV R27, R73 ;  /* 0x00000049001bc202 */ /* 0x000fe40000000f00 */
[----:B------:R-:W-:-:S02]  /*07e0*/  ISETP.GE.U32.AND P2, PT, R10, UR16, PT ;  /* 0x000000100a007c0c */ /* 0x000fc4000bf46070 */
[----:B------:R-:W-:Y:S01]  /*07f0*/  @!P5 MOV R33, R73 ;  /* 0x000000490021d202 */ /* 0x000fe20000000f00 */
[----:B------:R-:W-:Y:S01]  /*0800*/  @!P4 IMAD.WIDE.U32 R26, R6, R16, R26 ;  /* 0x00000010061ac225 */ /* 0x000fe200078e001a */
[----:B------:R-:W-:Y:S01]  /*0810*/  ISETP.GE.AND.EX P2, PT, R35, UR17, PT, P2 ;  /* 0x0000001123007c0c */ /* 0x000fe2000bf46320 */
[----:B------:R-:W0:Y:S02]  /*0820*/  @!P3 LDC.64 R16, c[0x0][0x270] ;  /* 0x00009c00ff10bb82 */ /* 0x000e240000000a00 */
[----:B------:R-:W-:Y:S01]  /*0830*/  @!P5 IMAD.WIDE.U32 R32, R7, R18, R32 ;  /* 0x000000120720d225 */ /* 0x000fe200078e0020 */
[----:B------:R-:W-:Y:S02]  /*0840*/  @!P4 IADD3 R27, R27, R31, RZ ;  /* 0x0000001f1b1bc210 */ /* 0x000fe40007ffe0ff */
[----:B----4-:R-:W-:Y:S01]  /*0850*/  @!P4 LEA R30, P6, R26, R22, 0x1 ;  /* 0x000000161a1ec211 */ /* 0x010fe200078c08ff */
[----:B---3--:R-:W-:Y:S01]  /*0860*/  @!P1 IMAD R39, R39, R20, RZ ;  /* 0x0000001427279224 */ /* 0x008fe200078e02ff */
[----:B------:R-:W-:Y:S01]  /*0870*/  ISETP.GT.U32.OR P2, PT, R0, 0x29f, P2 ;  /* 0x0000029f0000780c */ /* 0x000fe20001744470 */
[----:B------:R-:W1:Y:S01]  /*0880*/  @!P1 LDC.64 R18, c[0x0][0x220] ;  /* 0x00008800ff129b82 */ /* 0x000e620000000a00 */
[----:B------:R-:W-:Y:S01]  /*0890*/  @!P4 LEA.HI.X R31, R26, R23, R27, 0x1, P6 ;  /* 0x000000171a1fc211 */ /* 0x000fe200030f0c1b */
[----:B------:R-:W-:Y:S01]  /*08a0*/  @!P5 IMAD.IADD R27, R33, 0x1, R45 ;  /* 0x00000001211bd824 */ /* 0x000fe200078e022d */
[----:B--2---:R-:W-:-:S02]  /*08b0*/  @!P5 LEA R26, P6, R32, R24, 0x1 ;  /* 0x00000018201ad211 */ /* 0x004fc400078c08ff */
[----:B------:R-:W-:Y:S01]  /*08c0*/  @!P1 MOV R33, R73 ;  /* 0x0000004900219202 */ /* 0x000fe20000000f00 */
[----:B------:R0:W2:Y:S01]  /*08d0*/  @!P4 LDG.E R44, desc[UR10][R30.64] ;  /* 0x0000000a1e2cc981 */ /* 0x0000a2000c1e1900 */
[----:B------:R-:W-:Y:S01]  /*08e0*/  @!P5 LEA.HI.X R27, R32, R25, R27, 0x1, P6 ;  /* 0x00000019201bd211 */ /* 0x000fe200030f0c1b */
[----:B------:R-:W3:Y:S01]  /*08f0*/  @!P3 LDC.64 R22, c[0x0][0x220] ;  /* 0x00008800ff16bb82 */ /* 0x000ee20000000a00 */
[----:B------:R-:W-:Y:S01]  /*0900*/  @!P1 MOV R32, R70 ;  /* 0x0000004600209202 */ /* 0x000fe20000000f00 */
[C---:B------:R-:W-:Y:S01]  /*0910*/  @!P1 IMAD R25, R8.reuse, R21, R39 ;  /* 0x0000001508199224 */ /* 0x040fe200078e0227 */
[----:B------:R-:W-:Y:S02]  /*0920*/  SHF.R.S32.HI R39, RZ, 0x1f, R11 ;  /* 0x0000001fff277819 */ /* 0x000fe4000001140b */
[----:B------:R-:W-:Y:S01]  /*0930*/  ISETP.GE.U32.AND P6, PT, R11, UR16, PT ;  /* 0x000000100b007c0c */ /* 0x000fe2000bfc6070 */
[----:B------:R-:W-:Y:S01]  /*0940*/  @!P1 IMAD.WIDE.U32 R32, R8, R20, R32 ;  /* 0x0000001408209225 */ /* 0x000fe200078e0020 */
[----:B------:R-:W-:Y:S01]  /*0950*/  MOV R45, RZ ;  /* 0x000000ff002d7202 */ /* 0x000fe20000000f00 */
[----:B------:R-:W4:Y:S01]  /*0960*/  @!P2 LDC.64 R20, c[0x0][0x270] ;  /* 0x00009c00ff14ab82 */ /* 0x000f220000000a00 */
[----:B------:R-:W-:Y:S01]  /*0970*/  ISETP.GE.AND.EX P6, PT, R39, UR17, PT, P6 ;  /* 0x0000001127007c0c */ /* 0x000fe2000bfc6360 */
[----:B0-----:R-:W-:Y:S01]  /*0980*/  @!P3 IMAD R30, R37, R16, RZ ;  /* 0x00000010251eb224 */ /* 0x001fe200078e02ff */
[----:B------:R-:W-:-:S02]  /*0990*/  @!P1 IADD3 R25, R33, R25, RZ ;  /* 0x0000001921199210 */ /* 0x000fc40007ffe0ff */
[----:B------:R-:W-:Y:S01]  /*09a0*/  ISETP.GT.U32.OR P6, PT, R0, 0x29f, P6 ;  /* 0x0000029f0000780c */ /* 0x000fe200037c4470 */
[----:B------:R-:W-:Y:S01]  /*09b0*/  @!P3 IMAD R17, R9, R17, R30 ;  /* 0x000000110911b224 */ /* 0x000fe200078e021e */
[----:B------:R-:W-:Y:S01]  /*09c0*/  @!P3 MOV R30, R70 ;  /* 0x00000046001eb202 */ /* 0x000fe20000000f00 */
[----:B------:R0:W5:Y:S01]  /*09d0*/  @!P5 LDG.E R45, desc[UR10][R26.64] ;  /* 0x0000000a1a2dd981 */ /* 0x000162000c1e1900 */
[C---:B-1----:R-:W-:Y:S02]  /*09e0*/  @!P1 LEA R24, P4, R32.reuse, R18, 0x1 ;  /* 0x0000001220189211 */ /* 0x042fe400078808ff */
[----:B------:R-:W-:Y:S02]  /*09f0*/  CS2R R46, SRZ ;  /* 0x00000000002e7805 */ /* 0x000fe4000001ff00 */
[----:B------:R-:W-:Y:S02]  /*0a00*/  @!P3 MOV R31, R73 ;  /* 0x00000049001fb202 */ /* 0x000fe40000000f00 */
[----:B------:R-:W-:-:S02]  /*0a10*/  @!P1 LEA.HI.X R25, R32, R19, R25, 0x1, P4 ;  /* 0x0000001320199211 */ /* 0x000fc400020f0c19 */
[----:B------:R-:W-:Y:S01]  /*0a20*/  SHF.R.S32.HI R37, RZ, 0x1f, R12 ;  /* 0x0000001fff257819 */ /* 0x000fe2000001140c */
[----:B------:R-:W-:Y:S01]  /*0a30*/  @!P3 IMAD.WIDE.U32 R30, R9, R16, R30 ;  /* 0x00000010091eb225 */ /* 0x000fe200078e001e */
[----:B------:R-:W-:Y:S01]  /*0a40*/  ISETP.GE.U32.AND P4, PT, R12, UR16, PT ;  /* 0x000000100c007c0c */ /* 0x000fe2000bf86070 */
[----:B------:R-:W1:Y:S01]  /*0a50*/  @!P2 LDC.64 R18, c[0x0][0x220] ;  /* 0x00008800ff12ab82 */ /* 0x000e620000000a00 */
[----:B------:R-:W5:Y:S02]  /*0a60*/  @!P1 LDG.E R46, desc[UR10][R24.64] ;  /* 0x0000000a182e9981 */ /* 0x000f64000c1e1900 */
[----:B------:R-:W-:Y:S02]  /*0a70*/  ISETP.GE.AND.EX P4, PT, R37, UR17, PT, P4 ;  /* 0x0000001125007c0c */ /* 0x000fe4000bf86340 */
[----:B0-----:R-:W-:Y:S01]  /*0a80*/  @!P3 IADD3 R26, R31, R17, RZ ;  /* 0x000000111f1ab210 */ /* 0x001fe20007ffe0ff */
[----:B----4-:R-:W-:Y:S01]  /*0a90*/  @!P2 IMAD R35, R35, R20, RZ ;  /* 0x000000142323a224 */ /* 0x010fe200078e02ff */
[----:B---3--:R-:W-:Y:S01]  /*0aa0*/  @!P3 LEA R22, P5, R30, R22, 0x1 ;  /* 0x000000161e16b211 */ /* 0x008fe200078a08ff */
[----:B------:R-:W0:Y:S01]  /*0ab0*/  @!P6 LDC.64 R16, c[0x0][0x270] ;  /* 0x00009c00ff10eb82 */ /* 0x000e220000000a00 */
[----:B------:R-:W-:-:S02]  /*0ac0*/  ISETP.GT.U32.OR P4, PT, R0, 0x29f, P4 ;  /* 0x0000029f0000780c */ /* 0x000fc40002784470 */
[----:B------:R-:W-:Y:S01]  /*0ad0*/  @!P3 LEA.HI.X R23, R30, R23, R26, 0x1, P5 ;  /* 0x000000171e17b211 */ /* 0x000fe200028f0c1a */
[----:B------:R-:W-:Y:S01]  /*0ae0*/  @!P2 IMAD R27, R10, R21, R35 ;  /* 0x000000150a1ba224 */ /* 0x000fe200078e0223 */
[----:B------:R-:W-:-:S03]  /*0af0*/  SHF.R.S32.HI R49, RZ, 0x1f, R58 ;  /* 0x0000001fff317819 */ /* 0x000fc6000001143a */
[----:B------:R3:W4:Y:S01]  /*0b00*/  @!P3 LDG.E R47, desc[UR10][R22.64] ;  /* 0x0000000a162fb981 */ /* 0x000722000c1e1900 */
[----:B------:R-:W0:Y:S01]  /*0b10*/  @!P6 LDC.64 R34, c[0x0][0x220] ;  /* 0x00008800ff22eb82 */ /* 0x000e220000000a00 */
[----:B------:R-:W-:Y:S02]  /*0b20*/  ISETP.GE.U32.AND P3, PT, R58, UR16, PT ;  /* 0x000000103a007c0c */ /* 0x000fe4000bf66070 */
[----:B------:R-:W-:Y:S02]  /*0b30*/  SHF.R.S32.HI R31, RZ, 0x1f, R13 ;  /* 0x0000001fff1f7819 */ /* 0x000fe4000001140d */
[----:B------:R-:W-:-:S03]  /*0b40*/  ISETP.GE.U32.AND P1, PT, R13, UR16, PT ;  /* 0x000000100d007c0c */ /* 0x000fc6000bf26070 */
[----:B------:R-:W0:Y:S01]  /*0b50*/  @!P4 LDC.64 R32, c[0x0][0x270] ;  /* 0x00009c00ff20cb82 */ /* 0x000e220000000a00 */
[----:B---3--:R-:W-:Y:S02]  /*0b60*/  @!P2 MOV R22, R70 ;  /* 0x000000460016a202 */ /* 0x008fe40000000f00 */
[----:B------:R-:W-:Y:S02]  /*0b70*/  @!P2 MOV R23, R73 ;  /* 0x000000490017a202 */ /* 0x000fe40000000f00 */
[----:B------:R-:W-:Y:S01]  /*0b80*/  ISETP.GE.AND.EX P3, PT, R49, UR17, PT, P3 ;  /* 0x0000001131007c0c */ /* 0x000fe2000bf66330 */
[----:B------:R-:W-:Y:S01]  /*0b90*/  @!P2 IMAD.WIDE.U32 R20, R10, R20, R22 ;  /* 0x000000140a14a225 */ /* 0x000fe200078e0016 */
[----:B------:R-:W-:Y:S02]  /*0ba0*/  ISETP.GE.AND.EX P1, PT, R31, UR17, PT, P1 ;  /* 0x000000111f007c0c */ /* 0x000fe4000bf26310 */
[----:B------:R-:W-:Y:S02]  /*0bb0*/  ISETP.GT.U32.OR P3, PT, R0, 0x29f, P3 ;  /* 0x0000029f0000780c */ /* 0x000fe40001f64470 */
[----:B------:R-:W-:-:S02]  /*0bc0*/  @!P2 IADD3 R21, R21, R27, RZ ;  /* 0x0000001b1515a210 */ /* 0x000fc40007ffe0ff */
[----:B-1----:R-:W-:Y:S02]  /*0bd0*/  @!P2 LEA R18, P5, R20, R18, 0x1 ;  /* 0x000000121412a211 */ /* 0x002fe400078a08ff */
[----:B------:R-:W-:Y:S01]  /*0be0*/  ISETP.GT.U32.OR P1, PT, R0, 0x29f, P1 ;  /* 0x0000029f0000780c */ /* 0x000fe20000f24470 */
[----:B------:R-:W-:Y:S01]  /*0bf0*/  HFMA2.MMA R48, -RZ, RZ, 0, 0 ;  /* 0x00000000ff307435 */ /* 0x000fe200000001ff */
[----:B------:R-:W-:Y:S01]  /*0c00*/  @!P2 LEA.HI.X R19, R20, R19, R21, 0x1, P5 ;  /* 0x000000131413a211 */ /* 0x000fe200028f0c15 */
[----:B0-----:R-:W-:Y:S01]  /*0c10*/  @!P6 IMAD R22, R39, R16, RZ ;  /* 0x000000102716e224 */ /* 0x001fe200078e02ff */
[----:B------:R-:W-:Y:S01]  /*0c20*/  @!P6 MOV R21, R73 ;  /* 0x000000490015e202 */ /* 0x000fe20000000f00 */
[----:B------:R-:W-:Y:S01]  /*0c30*/  @!P6 IMAD.MOV.U32 R20, RZ, RZ, R70 ;  /* 0x000000ffff14e224 */ /* 0x000fe200078e0046 */
[----:B------:R-:W-:Y:S02]  /*0c40*/  SHF.R.S32.HI R51, RZ, 0x1f, R4 ;  /* 0x0000001fff337819 */ /* 0x000fe40000011404 */
[----:B------:R-:W-:Y:S01]  /*0c50*/  ISETP.GE.U32.AND P5, PT, R4, UR16, PT ;  /* 0x0000001004007c0c */ /* 0x000fe2000bfa6070 */
[----:B------:R-:W-:-:S02]  /*0c60*/  @!P6 IMAD R25, R11, R17, R22 ;  /* 0x000000110b19e224 */ /* 0x000fc400078e0216 */
[----:B------:R-:W-:Y:S01]  /*0c70*/  @!P6 IMAD.WIDE.U32 R16, R11, R16, R20 ;  /* 0x000000100b10e225 */ /* 0x000fe200078e0014 */
[----:B------:R-:W-:Y:S01]  /*0c80*/  ISETP.GE.AND.EX P5, PT, R51, UR17, PT, P5 ;  /* 0x0000001133007c0c */ /* 0x000fe2000bfa6350 */
[----:B------:R-:W0:Y:S01]  /*0c90*/  @!P4 LDC.64 R22, c[0x0][0x220] ;  /* 0x00008800ff16cb82 */ /* 0x000e220000000a00 */
[----:B------:R1:W3:Y:S02]  /*0ca0*/  @!P2 LDG.E R48, desc[UR10][R18.64] ;  /* 0x0000000a1230a981 */ /* 0x0002e4000c1e1900 */
[----:B------:R-:W-:Y:S02]  /*0cb0*/  ISETP.GT.U32.OR P2, PT, R0, 0x29f, P5 ;  /* 0x0000029f0000780c */ /* 0x000fe40002f44470 */
[----:B------:R-:W-:-:S03]  /*0cc0*/  @!P6 IADD3 R17, R17, R25, RZ ;  /* 0x000000191111e210 */ /* 0x000fc60007ffe0ff */
[----:B------:R-:W0:Y:S01]  /*0cd0*/  @!P3 LDC.64 R20, c[0x0][0x270] ;  /* 0x00009c00ff14bb82 */ /* 0x000e220000000a00 */
[----:B------:R-:W-:Y:S01]  /*0ce0*/  @!P6 LEA R34, P5, R16, R34, 0x1 ;  /* 0x000000221022e211 */ /* 0x000fe200078a08ff */
[----:B------:R-:W-:-:S06]  /*0cf0*/  @!P4 IMAD R37, R37, R32, RZ ;  /* 0x000000202525c224 */ /* 0x000fcc00078e02ff */
[----:B------:R-:W0:Y:S01]  /*0d00*/  @!P1 LDC.64 R26, c[0x0][0x270] ;  /* 0x00009c00ff1a9b82 */ /* 0x000e220000000a00 */
[----:B------:R-:W-:Y:S02]  /*0d10*/  @!P6 LEA.HI.X R35, R16, R35, R17, 0x1, P5 ;  /* 0x000000231023e211 */ /* 0x000fe400028f0c11 */
[----:B------:R-:W-:Y:S02]  /*0d20*/  @!P4 MOV R16, R70 ;  /* 0x000000460010c202 */ /* 0x000fe40000000f00 */
[----:B------:R-:W-:Y:S02]  /*0d30*/  @!P4 MOV R17, R73 ;  /* 0x000000490011c202 */ /* 0x000fe40000000f00 */
[----:B------:R-:W-:Y:S01]  /*0d40*/  SHF.R.S32.HI R53, RZ, 0x1f, R5 ;  /* 0x0000001fff357819 */ /* 0x000fe20000011405 */
[----:B------:R-:W-:Y:S01]  /*0d50*/  HFMA2.MMA R50, -RZ, RZ, 0, 0 ;  /* 0x00000000ff327435 */ /* 0x000fe200000001ff */
[----:B------:R-:W-:Y:S01]  /*0d60*/  ISETP.GE.U32.AND P5, PT, R5, UR16, PT ;  /* 0x0000001005007c0c */ /* 0x000fe2000bfa6070 */
[C---:B------:R-:W-:Y:S01]  /*0d70*/  @!P4 IMAD R37, R12.reuse, R33, R37 ;  /* 0x000000210c25c224 */ /* 0x040fe200078e0225 */
[----:B------:R-:W0:Y:S01]  /*0d80*/  @!P3 LDC.64 R24, c[0x0][0x220] ;  /* 0x00008800ff18bb82 */ /* 0x000e220000000a00 */
[----:B------:R-:W-:Y:S01]  /*0d90*/  @!P4 IMAD.WIDE.U32 R32, R12, R32, R16 ;  /* 0x000000200c20c225 */ /* 0x000fe200078e0010 */
[----:B------:R-:W-:-:S05]  /*0da0*/  ISETP.GE.AND.EX P5, PT, R53, UR17, PT, P5 ;  /* 0x0000001135007c0c */ /* 0x000fca000bfa6350 */
[----:B------:R0:W3:Y:S01]  /*0db0*/  @!P6 LDG.E R50, desc[UR10][R34.64] ;  /* 0x0000000a2232e981 */ /* 0x0000e2000c1e1900 */
[----:B------:R-:W0:Y:S01]  /*0dc0*/  @!P1 LDC.64 R16, c[0x0][0x220] ;  /* 0x00008800ff109b82 */ /* 0x000e220000000a00 */
[----:B------:R-:W-:-:S07]  /*0dd0*/  ISETP.GT.U32.OR P5, PT, R0, 0x29f, P5 ;  /* 0x0000029f0000780c */ /* 0x000fce0002fa4470 */
[----:B-1----:R-:W1:Y:S01]  /*0de0*/  @!P2 LDC.64 R18, c[0x0][0x270] ;  /* 0x00009c00ff12ab82 */ /* 0x002e620000000a00 */
[----:B------:R-:W-:Y:S02]  /*0df0*/  @!P4 IADD3 R33, R33, R37, RZ ;  /* 0x000000252121c210 */ /* 0x000fe40007ffe0ff */
[C---:B0-----:R-:W-:Y:S01]  /*0e00*/  @!P4 LEA R30, P6, R32.reuse, R22, 0x1 ;  /* 0x00000016201ec211 */ /* 0x041fe200078c08ff */
[----:B------:R-:W-:Y:S01]  /*0e10*/  @!P3 IMAD R22, R49, R20, RZ ;  /* 0x000000143116b224 */ /* 0x000fe200078e02ff */
[----:B------:R-:W-:Y:S02]  /*0e20*/  @!P3 MOV R34, R70 ;  /* 0x000000460022b202 */ /* 0x000fe40000000f00 */
[----:B------:R-:W-:Y:S01]  /*0e30*/  @!P3 MOV R35, R73 ;  /* 0x000000490023b202 */ /* 0x000fe20000000f00 */
[----:B------:R-:W-:Y:S01]  /*0e40*/  @!P1 IMAD R36, R31, R26, RZ ;  /* 0x0000001a1f249224 */ /* 0x000fe200078e02ff */
[----:B------:R-:W-:Y:S01]  /*0e50*/  @!P4 LEA.HI.X R31, R32, R23, R33, 0x1, P6 ;  /* 0x00000017201fc211 */ /* 0x000fe200030f0c21 */
[C---:B------:R-:W-:Y:S01]  /*0e60*/  @!P3 IMAD R37, R58.reuse, R21, R22 ;  /* 0x000000153a25b224 */ /* 0x040fe200078e0216 */
[----:B------:R-:W-:Y:S01]  /*0e70*/  @!P1 MOV R32, R70 ;  /* 0x0000004600209202 */ /* 0x000fe20000000f00 */
[----:B------:R-:W-:Y:S01]  /*0e80*/  HFMA2.MMA R52, -RZ, RZ, 0, 0 ;  /* 0x00000000ff347435 */ /* 0x000fe200000001ff */
[----:B------:R-:W-:Y:S01]  /*0e90*/  @!P1 MOV R33, R73 ;  /* 0x0000004900219202 */ /* 0x000fe20000000f00 */
[----:B------:R-:W-:Y:S01]  /*0ea0*/  @!P3 IMAD.WIDE.U32 R34, R58, R20, R34 ;  /* 0x000000143a22b225 */ /* 0x000fe200078e0022 */
[----:B------:R-:W0:Y:S03]  /*0eb0*/  @!P5 LDC.64 R22, c[0x0][0x270] ;  /* 0x00009c00ff16db82 */ /* 0x000e260000000a00 */
[----:B------:R-:W-:-:S04]  /*0ec0*/  @!P1 IMAD.WIDE.U32 R32, R13, R26, R32 ;  /* 0x0000001a0d209225 */ /* 0x000fc800078e0020 */
[----:B------:R-:W-:Y:S01]  /*0ed0*/  @!P1 IMAD R27, R13, R27, R36 ;  /* 0x0000001b0d1b9224 */ /* 0x000fe200078e0224 */
[----:B------:R-:W0:Y:S01]  /*0ee0*/  @!P2 LDC.64 R20, c[0x0][0x220] ;  /* 0x00008800ff14ab82 */ /* 0x000e220000000a00 */
[----:B------:R-:W-:Y:S01]  /*0ef0*/  @!P1 LEA R26, P6, R32, R16, 0x1 ;  /* 0x00000010201a9211 */ /* 0x000fe200078c08ff */
[----:B------:R1:W3:Y:S01]  /*0f00*/  @!P4 LDG.E R52, desc[UR10][R30.64] ;  /* 0x0000000a1e34c981 */ /* 0x0002e2000c1e1900 */
[----:B------:R-:W-:Y:S01]  /*0f10*/  @!P3 IMAD.IADD R16, R35, 0x1, R37 ;  /* 0x000000012310b824 */ /* 0x000fe200078e0225 */
[----:B------:R-:W-:Y:S01]  /*0f20*/  @!P1 IADD3 R27, R33, R27, RZ ;  /* 0x0000001b211b9210 */ /* 0x000fe20007ffe0ff */
[----:B-1----:R-:W-:Y:S01]  /*0f30*/  @!P2 IMAD R33, R51, R18, RZ ;  /* 0x000000123321a224 */ /* 0x002fe200078e02ff */
[----:B------:R-:W-:Y:S02]  /*0f40*/  @!P3 LEA R24, P4, R34, R24, 0x1 ;  /* 0x000000182218b211 */ /* 0x000fe400078808ff */
[----:B------:R-:W-:Y:S01]  /*0f50*/  @!P1 LEA.HI.X R27, R32, R17, R27, 0x1, P6 ;  /* 0x00000011201b9211 */ /* 0x000fe200030f0c1b */
[----:B------:R-:W-:Y:S01]  /*0f60*/  @!P2 IMAD R19, R4, R19, R33 ;  /* 0x000000130413a224 */ /* 0x000fe200078e0221 */
[----:B------:R-:W-:-:S02]  /*0f70*/  @!P3 LEA.HI.X R25, R34, R25, R16, 0x1, P4 ;  /* 0x000000192219b211 */ /* 0x000fc400020f0c10 */
[----:B------:R-:W-:Y:S01]  /*0f80*/  @!P2 MOV R30, R70 ;  /* 0x00000046001ea202 */ /* 0x000fe20000000f00 */
[----:B------:R-:W1:Y:S01]  /*0f90*/  @!P5 LDC.64 R16, c[0x0][0x220] ;  /* 0x00008800ff10db82 */ /* 0x000e620000000a00 */
[----:B------:R-:W-:Y:S02]  /*0fa0*/  @!P2 MOV R31, R73 ;  /* 0x00000049001fa202 */ /* 0x000fe40000000f00 */
[----:B------:R-:W-:Y:S02]  /*0fb0*/  SHF.R.S32.HI R33, RZ, 0x1f, R14 ;  /* 0x0000001fff217819 */ /* 0x000fe4000001140e */
[----:B------:R-:W-:Y:S02]  /*0fc0*/  ISETP.GE.U32.AND P4, PT, R14, UR16, PT ;  /* 0x000000100e007c0c */ /* 0x000fe4000bf86070 */
[----:B------:R-:W-:Y:S01]  /*0fd0*/  CS2R R54, SRZ ;  /* 0x0000000000367805 */ /* 0x000fe2000001ff00 */
[----:B------:R-:W-:Y:S01]  /*0fe0*/  @!P2 IMAD.WIDE.U32 R30, R4, R18, R30 ;  /* 0x00000012041ea225 */ /* 0x000fe200078e001e */
[----:B------:R-:W-:-:S02]  /*0ff0*/  ISETP.GE.AND.EX P4, PT, R33, UR17, PT, P4 ;  /* 0x0000001121007c0c */ /* 0x000fc4000bf86340 */
[----:B------:R-:W-:Y:S02]  /*1000*/  SHF.R.S32.HI R39, RZ, 0x1f, R15 ;  /* 0x0000001fff277819 */ /* 0x000fe4000001140f */
[----:B------:R1:W3:Y:S01]  /*1010*/  @!P3 LDG.E R54, desc[UR10][R24.64] ;  /* 0x0000000a1836b981 */ /* 0x0002e2000c1e1900 */
[----:B------:R-:W-:Y:S02]  /*1020*/  ISETP.GT.U32.OR P4, PT, R0, 0x29f, P4 ;  /* 0x0000029f0000780c */ /* 0x000fe40002784470 */
[C---:B0-----:R-:W-:Y:S01]  /*1030*/  @!P2 LEA R18, P6, R30.reuse, R20, 0x1 ;  /* 0x000000141e12a211 */ /* 0x041fe200078c08ff */
[----:B------:R-:W-:Y:S01]  /*1040*/  @!P5 IMAD R20, R53, R22, RZ ;  /* 0x000000163514d224 */ /* 0x000fe200078e02ff */
[----:B------:R-:W-:Y:S02]  /*1050*/  @!P2 IADD3 R19, R31, R19, RZ ;  /* 0x000000131f13a210 */ /* 0x000fe40007ffe0ff */
        /* <DEDUP_REMOVED lines=11> */
[----:B------:R-:W2:Y:S01]  /*1110*/  @!P4 LDC.64 R20, c[0x0][0x270] ;  /* 0x00009c00ff14cb82 */ /* 0x000ea20000000a00 */
[----:B------:R2:W3:Y:S01]  /*1120*/  @P0 LDG.E R56, desc[UR10][R28.64] ;  /* 0x0000000a1c380981 */ /* 0x0004e2000c1e1900 */
[----:B------:R-:W-:Y:S02]  /*1130*/  @!P5 IADD3 R23, R23, R31, RZ ;  /* 0x0000001f1717d210 */ /* 0x000fe40007ffe0ff */
[----:B-1----:R-:W-:-:S05]  /*1140*/  @!P5 LEA R30, P6, R22, R16, 0x1 ;  /* 0x00000010161ed211 */ /* 0x002fca00078c08ff */
[----:B------:R-:W1:Y:S01]  /*1150*/  @!P3 LDC.64 R24, c[0x0][0x270] ;  /* 0x00009c00ff18bb82 */ /* 0x000e620000000a00 */
[----:B------:R-:W-:Y:S02]  /*1160*/  @!P5 LEA.HI.X R31, R22, R17, R23, 0x1, P6 ;  /* 0x00000011161fd211 */ /* 0x000fe400030f0c17 */
[----:B------:R-:W-:Y:S02]  /*1170*/  ISETP.GE.U32.AND P6, PT, R40, UR16, PT ;  /* 0x0000001028007c0c */ /* 0x000fe4000bfc6070 */
[----:B------:R-:W-:Y:S01]  /*1180*/  SHF.R.S32.HI R37, RZ, 0x1f, R41 ;  /* 0x0000001fff257819 */ /* 0x000fe20000011429 */
[----:B------:R1:W3:Y:S01]  /*1190*/  @!P5 LDG.E R57, desc[UR10][R30.64] ;  /* 0x0000000a1e39d981 */ /* 0x0002e2000c1e1900 */
[----:B------:R-:W-:Y:S01]  /*11a0*/  ISETP.GE.AND.EX P6, PT, R35, UR17, PT, P6 ;  /* 0x0000001123007c0c */ /* 0x000fe2000bfc6360 */
[----:B------:R-:W1:Y:S01]  /*11b0*/  @!P4 LDC.64 R16, c[0x0][0x220] ;  /* 0x00008800ff10cb82 */ /* 0x000e620000000a00 */
[----:B------:R-:W-:Y:S02]  /*11c0*/  ISETP.GE.U32.AND P2, PT, R41, UR16, PT ;  /* 0x0000001029007c0c */ /* 0x000fe4000bf46070 */
[----:B------:R-:W-:-:S02]  /*11d0*/  ISETP.GT.U32.OR P6, PT, R0, 0x29f, P6 ;  /* 0x0000029f0000780c */ /* 0x000fc400037c4470 */
[----:B------:R-:W-:-:S03]  /*11e0*/  ISETP.GE.AND.EX P2, PT, R37, UR17, PT, P2 ;  /* 0x0000001125007c0c */ /* 0x000fc6000bf46320 */
[----:B0-----:R-:W0:Y:S01]  /*11f0*/  @!P3 LDC.64 R18, c[0x0][0x220] ;  /* 0x00008800ff12bb82 */ /* 0x001e220000000a00 */
[----:B------:R-:W-:Y:S01]  /*1200*/  ISETP.GT.U32.OR P2, PT, R0, 0x29f, P2 ;  /* 0x0000029f0000780c */ /* 0x000fe20001744470 */
[----:B--2---:R-:W-:Y:S01]  /*1210*/  @!P4 IMAD R33, R33, R20, RZ ;  /* 0x000000142121c224 */ /* 0x004fe200078e02ff */
[----:B------:R-:W-:Y:S01]  /*1220*/  HFMA2.MMA R61, -RZ, RZ, 0, 0 ;  /* 0x00000000ff3d7435 */ /* 0x000fe200000001ff */
[----:B------:R-:W-:Y:S02]  /*1230*/  @!P4 MOV R32, R70 ;  /* 0x000000460020c202 */ /* 0x000fe40000000f00 */
[C---:B------:R-:W-:Y:S01]  /*1240*/  @!P4 IMAD R29, R14.reuse, R21, R33 ;  /* 0x000000150e1dc224 */ /* 0x040fe200078e0221 */
[-C--:B------:R-:W-:Y:S01]  /*1250*/  @!P4 MOV R33, R73.reuse ;  /* 0x000000490021c202 */ /* 0x080fe20000000f00 */
[----:B------:R-:W2:Y:S01]  /*1260*/  @!P6 LDC.64 R22, c[0x0][0x270] ;  /* 0x00009c00ff16eb82 */ /* 0x000ea20000000a00 */
[----:B-1----:R-:W-:Y:S01]  /*1270*/  @!P3 IMAD R28, R39, R24, RZ ;  /* 0x00000018271cb224 */ /* 0x002fe200078e02ff */
[----:B------:R-:W-:Y:S01]  /*1280*/  @!P3 MOV R30, R70 ;  /* 0x00000046001eb202 */ /* 0x000fe20000000f00 */
[----:B------:R-:W-:Y:S01]  /*1290*/  @!P4 IMAD.WIDE.U32 R32, R14, R20, R32 ;  /* 0x000000140e20c225 */ /* 0x000fe200078e0020 */
[----:B------:R-:W-:Y:S01]  /*12a0*/  @!P3 MOV R31, R73 ;  /* 0x00000049001fb202 */ /* 0x000fe20000000f00 */
[----:B------:R1:W3:Y:S03]  /*12b0*/  @!P1 LDG.E R61, desc[UR10][R26.64] ;  /* 0x0000000a1a3d9981 */ /* 0x0002e6000c1e1900 */
[----:B------:R-:W1:Y:S01]  /*12c0*/  @!P2 LDC.64 R20, c[0x0][0x270] ;  /* 0x00009c00ff14ab82 */ /* 0x000e620000000a00 */
[----:B------:R-:W-:Y:S01]  /*12d0*/  @!P3 IMAD R39, R15, R25, R28 ;  /* 0x000000190f27b224 */ /* 0x000fe200078e021c */
[----:B------:R-:W-:Y:S01]  /*12e0*/  @!P4 IADD3 R29, R33, R29, RZ ;  /* 0x0000001d211dc210 */ /* 0x000fe20007ffe0ff */
[----:B------:R-:W-:Y:S01]  /*12f0*/  @!P3 IMAD.WIDE.U32 R30, R15, R24, R30 ;  /* 0x000000180f1eb225 */ /* 0x000fe200078e001e */
[----:B------:R-:W-:-:S03]  /*1300*/  @!P4 LEA R28, P1, R32, R16, 0x1 ;  /* 0x00000010201cc211 */ /* 0x000fc600078208ff */
[----:B------:R-:W-:Y:S01]  /*1310*/  @!P3 IMAD.IADD R31, R31, 0x1, R39 ;  /* 0x000000011f1fb824 */ /* 0x000fe200078e0227 */
[----:B------:R-:W5:Y:S01]  /*1320*/  @!P6 LDC.64 R24, c[0x0][0x220] ;  /* 0x00008800ff18eb82 */ /* 0x000f620000000a00 */
[----:B------:R-:W-:Y:S02]  /*1330*/  @!P4 LEA.HI.X R29, R32, R17, R29, 0x1, P1 ;  /* 0x00000011201dc211 */ /* 0x000fe400008f0c1d */
[----:B0-----:R-:W-:Y:S02]  /*1340*/  @!P3 LEA R18, P1, R30, R18, 0x1 ;  /* 0x000000121e12b211 */ /* 0x001fe400078208ff */
[----:B------:R-:W-:-:S03]  /*1350*/  CS2R R62, SRZ ;  /* 0x00000000003e7805 */ /* 0x000fc6000001ff00 */
[----:B------:R-:W0:Y:S01]  /*1360*/  @!P2 LDC.64 R16, c[0x0][0x220] ;  /* 0x00008800ff10ab82 */ /* 0x000e220000000a00 */
[----:B------:R-:W-:Y:S01]  /*1370*/  @!P3 LEA.HI.X R19, R30, R19, R31, 0x1, P1 ;  /* 0x000000131e13b211 */ /* 0x000fe200008f0c1f */
[----:B--2---:R-:W-:Y:S01]  /*1380*/  @!P6 IMAD R35, R35, R22, RZ ;  /* 0x000000162323e224 */ /* 0x004fe200078e02ff */
[----:B------:R-:W2:Y:S04]  /*1390*/  @!P4 LDG.E R62, desc[UR10][R28.64] ;  /* 0x0000000a1c3ec981 */ /* 0x000ea8000c1e1900 */
[----:B------:R4:W2:Y:S01]  /*13a0*/  @!P3 LDG.E R63, desc[UR10][R18.64] ;  /* 0x0000000a123fb981 */ /* 0x0008a2000c1e1900 */
[----:B------:R-:W-:Y:S02]  /*13b0*/  @!P6 IMAD R35, R40, R23, R35 ;  /* 0x000000172823e224 */ /* 0x000fe400078e0223 */
[----:B-1----:R-:W-:Y:S01]  /*13c0*/  @!P2 IMAD R26, R37, R20, RZ ;  /* 0x00000014251aa224 */ /* 0x002fe200078e02ff */
[----:B----4-:R-:W-:-:S02]  /*13d0*/  @!P6 MOV R18, R70 ;  /* 0x000000460012e202 */ /* 0x010fc40000000f00 */
[----:B------:R-:W-:-:S03]  /*13e0*/  @!P6 MOV R19, R73 ;  /* 0x000000490013e202 */ /* 0x000fc60000000f00 */
[----:B------:R-:W-:Y:S01]  /*13f0*/  @!P6 IMAD.WIDE.U32 R22, R40, R22, R18 ;  /* 0x000000162816e225 */ /* 0x000fe200078e0012 */
[----:B------:R-:W-:Y:S02]  /*1400*/  @!P2 MOV R18, R70 ;  /* 0x000000460012a202 */ /* 0x000fe40000000f00 */
[----:B------:R-:W-:Y:S01]  /*1410*/  @!P2 MOV R19, R73 ;  /* 0x000000490013a202 */ /* 0x000fe20000000f00 */
[----:B------:R-:W-:Y:S01]  /*1420*/  @!P2 IMAD R27, R41, R21, R26 ;  /* 0x00000015291ba224 */ /* 0x000fe200078e021a */
[----:B------:R-:W-:Y:S01]  /*1430*/  HFMA2.MMA R64, -RZ, RZ, 0, 0 ;  /* 0x00000000ff407435 */ /* 0x000fe200000001ff */
[----:B------:R-:W-:Y:S01]  /*1440*/  @!P6 IADD3 R23, R23, R35, RZ ;  /* 0x000000231717e210 */ /* 0x000fe20007ffe0ff */
[----:B------:R-:W-:Y:S01]  /*1450*/  @!P2 IMAD.WIDE.U32 R20, R41, R20, R18 ;  /* 0x000000142914a225 */ /* 0x000fe200078e0012 */
[----:B-----5:R-:W-:-:S04]  /*1460*/  @!P6 LEA R24, P1, R22, R24, 0x1 ;  /* 0x000000181618e211 */ /* 0x020fc800078208ff */
[----:B------:R-:W-:Y:S02]  /*1470*/  @!P2 IADD3 R21, R21, R27, RZ ;  /* 0x0000001b1515a210 */ /* 0x000fe40007ffe0ff */
[----:B0-----:R-:W-:Y:S02]  /*1480*/  @!P2 LEA R16, P3, R20, R16, 0x1 ;  /* 0x000000101410a211 */ /* 0x001fe400078608ff */
[----:B------:R-:W-:Y:S02]  /*1490*/  @!P6 LEA.HI.X R25, R22, R25, R23, 0x1, P1 ;  /* 0x000000191619e211 */ /* 0x000fe400008f0c17 */
[----:B------:R-:W-:Y:S02]  /*14a0*/  MOV R67, RZ ;  /* 0x000000ff00437202 */ /* 0x000fe40000000f00 */
[----:B------:R-:W-:Y:S01]  /*14b0*/  @!P2 LEA.HI.X R17, R20, R17, R21, 0x1, P3 ;  /* 0x000000111411a211 */ /* 0x000fe200018f0c15 */
[----:B------:R0:W4:Y:S04]  /*14c0*/  @!P6 LDG.E R64, desc[UR10][R24.64] ;  /* 0x0000000a1840e981 */ /* 0x000128000c1e1900 */
[----:B------:R1:W5:Y:S01]  /*14d0*/  @!P2 LDG.E R67, desc[UR10][R16.64] ;  /* 0x0000000a1043a981 */ /* 0x000362000c1e1900 */
[----:B------:R-:W-:-:S04]  /*14e0*/  PRMT R18, R44, 0x7632, R18 ;  /* 0x000076322c127816 */ /* 0x000fc80000000012 */
[----:B------:R-:W-:Y:S02]  /*14f0*/  SHF.L.U32 R19, R18, 0x10, RZ ;  /* 0x0000001012137819 */ /* 0x000fe400000006ff */
[----:B------:R-:W-:-:S03]  /*1500*/  SHF.L.U32 R18, R44, 0x10, RZ ;  /* 0x000000102c127819 */ /* 0x000fc600000006ff */
[----:B------:R-:W-:Y:S01]  /*1510*/  FMUL.FTZ R21, R19, R19 ;  /* 0x0000001313157220 */ /* 0x000fe20000410000 */
[----:B------:R-:W-:-:S04]  /*1520*/  PRMT R20, R45, 0x7632, R20 ;  /* 0x000076322d147816 */ /* 0x000fc80000000014 */
[----:B------:R-:W-:Y:S02]  /*1530*/  SHF.L.U32 R23, R20, 0x10, RZ ;  /* 0x0000001014177819 */ /* 0x000fe400000006ff */
[----:B------:R-:W-:Y:S01]  /*1540*/  SHF.L.U32 R22, R45, 0x10, RZ ;  /* 0x000000102d167819 */ /* 0x000fe200000006ff */
[----:B0-----:R-:W-:Y:S01]  /*1550*/  FFMA.FTZ R24, R18, R18, R21 ;  /* 0x0000001212187223 */ /* 0x001fe20000010015 */
[----:B------:R-:W-:Y:S01]  /*1560*/  PRMT R20, R46, 0x7632, R20 ;  /* 0x000076322e147816 */ /* 0x000fe20000000014 */
[----:B-1----:R-:W-:Y:S01]  /*1570*/  FMUL.FTZ R17, R23, R23 ;  /* 0x0000001717117220 */ /* 0x002fe20000410000 */
[----:B------:R-:W-:Y:S01]  /*1580*/  FADD.FTZ R26, R18, R19 ;  /* 0x00000013121a7221 */ /* 0x000fe20000010000 */
[----:B------:R-:W-:Y:S02]  /*1590*/  FADD.FTZ R23, R22, R23 ;  /* 0x0000001716177221 */ /* 0x000fe40000010000 */
[----:B------:R-:W-:Y:S01]  /*15a0*/  IMAD.U32 R21, R20, 0x10000, RZ ;  /* 0x0001000014157824 */ /* 0x000fe200078e00ff */
[----:B------:R-:W-:Y:S01]  /*15b0*/  SHF.L.U32 R20, R46, 0x10, RZ ;  /* 0x000000102e147819 */ /* 0x000fe200000006ff */
[----:B------:R-:W-:-:S02]  /*15c0*/  FFMA.FTZ R22, R22, R22, R17 ;  /* 0x0000001616167223 */ /* 0x000fc40000010011 */
[----:B------:R-:W-:Y:S01]  /*15d0*/  FMUL.FTZ R17, R21, R21 ;  /* 0x0000001515117220 */ /* 0x000fe20000410000 */
[----:B------:R-:W-:Y:S01]  /*15e0*/  PRMT R16, R47, 0x7632, R16 ;  /* 0x000076322f107816 */ /* 0x000fe20000000010 */
[----:B------:R-:W-:-:S03]  /*15f0*/  FADD.FTZ R21, R20, R21 ;  /* 0x0000001514157221 */ /* 0x000fc60000010000 */
[----:B------:R-:W-:Y:S01]  /*1600*/  SHF.L.U32 R16, R16, 0x10, RZ ;  /* 0x0000001010107819 */ /* 0x000fe200000006ff */
[----:B------:R-:W-:Y:S01]  /*1610*/  FFMA.FTZ R20, R20, R20, R17 ;  /* 0x0000001414147223 */ /* 0x000fe20000010011 */
[----:B------:R-:W-:Y:S02]  /*1620*/  SHF.L.U32 R19, R47, 0x10, RZ ;  /* 0x000000102f137819 */ /* 0x000fe400000006ff */
[----:B---3--:R-:W-:-:S04]  /*1630*/  PRMT R18, R48, 0x7632, R18 ;  /* 0x0000763230127816 */ /* 0x008fc80000000012 */
        /* <DEDUP_REMOVED lines=19> */
[C---:B------:R-:W-:Y:S01]  /*1770*/  FADD.FTZ R29, R27.reuse, R30 ;  /* 0x0000001e1b1d7221 */ /* 0x040fe20000010000 */
[----:B------:R-:W-:Y:S01]  /*1780*/  SHF.L.U32 R25, R56, 0x10, RZ ;  /* 0x0000001038197819 */ /* 0x000fe200000006ff */
[----:B------:R-:W-:Y:S01]  /*1790*/  FFMA.FTZ R27, R27, R27, R32 ;  /* 0x0000001b1b1b7223 */ /* 0x000fe20000010020 */
[----:B------:R-:W-:Y:S01]  /*17a0*/  SHF.L.U32 R31, R55, 0x10, RZ ;  /* 0x00000010371f7819 */ /* 0x000fe200000006ff */
        /* <DEDUP_REMOVED lines=11> */
[----:B------:R-:W-:Y:S02]  /*1860*/  IMAD.U32 R29, R57, 0x10000, RZ ;  /* 0x00010000391d7824 */ /* 0x000fe400078e00ff */
[----:B------:R-:W-:Y:S01]  /*1870*/  FADD.FTZ R27, R30, R27 ;  /* 0x0000001b1e1b7221 */ /* 0x000fe20000010000 */
[----:B------:R-:W-:Y:S01]  /*1880*/  FMUL.FTZ R30, R34, R34 ;  /* 0x00000022221e7220 */ /* 0x000fe20000410000 */
[----:B------:R-:W-:Y:S01]  /*1890*/  FADD.FTZ R25, R28, R25 ;  /* 0x000000191c197221 */ /* 0x000fe20000010000 */
[----:B------:R-:W-:Y:S01]  /*18a0*/  SHF.L.U32 R28, R50, 0x10, RZ ;  /* 0x00000010321c7819 */ /* 0x000fe200000006ff */
[C---:B------:R-:W-:Y:S01]  /*18b0*/  FADD.FTZ R34, R29.reuse, R34 ;  /* 0x000000221d227221 */ /* 0x040fe20000010000 */
[----:B------:R-:W-:Y:S01]  /*18c0*/  FFMA.FTZ R31, R29, R29, R30 ;  /* 0x0000001d1d1f7223 */ /* 0x000fe2000001001e */
[----:B------:R-:W-:-:S02]  /*18d0*/  FADD.FTZ R32, R27, R32 ;  /* 0x000000201b207221 */ /* 0x000fc40000010000 */
[----:B------:R-:W-:Y:S01]  /*18e0*/  FADD.FTZ R29, R25, R34 ;  /* 0x00000022191d7221 */ /* 0x000fe20000010000 */
[C---:B------:R-:W-:Y:S01]  /*18f0*/  FADD.FTZ R25, R28.reuse, R33 ;  /* 0x000000211c197221 */ /* 0x040fe20000010000 */
[----:B------:R-:W-:Y:S01]  /*1900*/  FFMA.FTZ R27, R28, R28, R35 ;  /* 0x0000001c1c1b7223 */ /* 0x000fe20000010023 */
[----:B------:R-:W-:Y:S01]  /*1910*/  PRMT R28, R52, 0x7632, R28 ;  /* 0x00007632341c7816 */ /* 0x000fe2000000001c */
[----:B------:R-:W-:Y:S01]  /*1920*/  FADD.FTZ R31, R32, R31 ;  /* 0x0000001f201f7221 */ /* 0x000fe20000010000 */
[----:B------:R-:W-:Y:S02]  /*1930*/  FADD.FTZ R26, R29, R26 ;  /* 0x0000001a1d1a7221 */ /* 0x000fe40000010000 */
[----:B------:R-:W-:Y:S01]  /*1940*/  SHF.L.U32 R28, R28, 0x10, RZ ;  /* 0x000000101c1c7819 */ /* 0x000fe200000006ff */
[----:B------:R-:W-:Y:S01]  /*1950*/  FADD.FTZ R31, R31, R24 ;  /* 0x000000181f1f7221 */ /* 0x000fe20000010000 */
[----:B------:R-:W-:Y:S01]  /*1960*/  FADD.FTZ R26, R26, R23 ;  /* 0x000000171a1a7221 */ /* 0x000fe20000010000 */
[----:B------:R-:W-:-:S02]  /*1970*/  SHF.L.U32 R23, R52, 0x10, RZ ;  /* 0x0000001034177819 */ /* 0x000fc400000006ff */
[----:B------:R-:W-:Y:S01]  /*1980*/  PRMT R29, R61, 0x7632, R29 ;  /* 0x000076323d1d7816 */ /* 0x000fe2000000001d */
[----:B------:R-:W-:Y:S01]  /*1990*/  FMUL.FTZ R24, R28, R28 ;  /* 0x0000001c1c187220 */ /* 0x000fe20000410000 */
[----:B------:R-:W-:Y:S01]  /*19a0*/  FADD.FTZ R31, R31, R22 ;  /* 0x000000161f1f7221 */ /* 0x000fe20000010000 */
[----:B------:R-:W-:Y:S01]  /*19b0*/  FADD.FTZ R22, R23, R28 ;  /* 0x0000001c17167221 */ /* 0x000fe20000010000 */
[----:B------:R-:W-:Y:S01]  /*19c0*/  SHF.L.U32 R33, R29, 0x10, RZ ;  /* 0x000000101d217819 */ /* 0x000fe200000006ff */
[----:B------:R-:W-:Y:S01]  /*19d0*/  FFMA.FTZ R23, R23, R23, R24 ;  /* 0x0000001717177223 */ /* 0x000fe20000010018 */
[----:B------:R-:W-:Y:S01]  /*19e0*/  FADD.FTZ R29, R26, R21 ;  /* 0x000000151a1d7221 */ /* 0x000fe20000010000 */
[----:B------:R-:W-:-:S03]  /*19f0*/  FADD.FTZ R24, R31, R20 ;  /* 0x000000141f187221 */ /* 0x000fc60000010000 */
[----:B------:R-:W-:Y:S01]  /*1a00*/  FADD.FTZ R29, R29, R16 ;  /* 0x000000101d1d7221 */ /* 0x000fe20000010000 */
[----:B------:R-:W-:Y:S01]  /*1a10*/  FADD.FTZ R24, R24, R19 ;  /* 0x0000001318187221 */ /* 0x000fe20000010000 */
[----:B--2---:R-:W-:-:S04]  /*1a20*/  PRMT R26, R62, 0x7632, R26 ;  /* 0x000076323e1a7816 */ /* 0x004fc8000000001a */
[----:B------:R-:W-:Y:S02]  /*1a30*/  SHF.L.U32 R19, R26, 0x10, RZ ;  /* 0x000000101a137819 */ /* 0x000fe400000006ff */
[----:B------:R-:W-:Y:S01]  /*1a40*/  PRMT R28, R63, 0x7632, R28 ;  /* 0x000076323f1c7816 */ /* 0x000fe2000000001c */
[----:B------:R-:W-:Y:S01]  /*1a50*/  FADD.FTZ R18, R29, R18 ;  /* 0x000000121d127221 */ /* 0x000fe20000010000 */
[----:B------:R-:W-:Y:S01]  /*1a60*/  SHF.L.U32 R16, R62, 0x10, RZ ;  /* 0x000000103e107819 */ /* 0x000fe200000006ff */
[----:B------:R-:W-:Y:S01]  /*1a70*/  FADD.FTZ R24, R24, R17 ;  /* 0x0000001118187221 */ /* 0x000fe20000010000 */
[----:B------:R-:W-:Y:S01]  /*1a80*/  SHF.L.U32 R29, R28, 0x10, RZ ;  /* 0x000000101c1d7819 */ /* 0x000fe200000006ff */
[----:B------:R-:W-:Y:S01]  /*1a90*/  FMUL.FTZ R17, R19, R19 ;  /* 0x0000001313117220 */ /* 0x000fe20000410000 */
[----:B------:R-:W-:Y:S01]  /*1aa0*/  SHF.L.U32 R30, R61, 0x10, RZ ;  /* 0x000000103d1e7819 */ /* 0x000fe200000006ff */
[----:B------:R-:W-:Y:S01]  /*1ab0*/  FADD.FTZ R25, R18, R25 ;  /* 0x0000001912197221 */ /* 0x000fe20000010000 */
[C---:B------:R-:W-:Y:S01]  /*1ac0*/  FADD.FTZ R19, R16.reuse, R19 ;  /* 0x0000001310137221 */ /* 0x040fe20000010000 */
[----:B------:R-:W-:Y:S01]  /*1ad0*/  SHF.L.U32 R18, R63, 0x10, RZ ;  /* 0x000000103f127819 */ /* 0x000fe200000006ff */
[----:B------:R-:W-:Y:S01]  /*1ae0*/  FFMA.FTZ R16, R16, R16, R17 ;  /* 0x0000001010107223 */ /* 0x000fe20000010011 */
        /* <DEDUP_REMOVED lines=13> */
[----:B----4-:R-:W-:Y:S02]  /*1bc0*/  PRMT R18, R64, 0x7632, R18 ;  /* 0x0000763240127816 */ /* 0x010fe40000000012 */
[----:B-----5:R-:W-:Y:S02]  /*1bd0*/  PRMT R25, R67, 0x7632, R25 ;  /* 0x0000763243197816 */ /* 0x020fe40000000019 */
[----:B------:R-:W-:Y:S02]  /*1be0*/  SHF.L.U32 R23, R18, 0x10, RZ ;  /* 0x0000001012177819 */ /* 0x000fe400000006ff */
[----:B------:R-:W-:Y:S01]  /*1bf0*/  SHF.L.U32 R18, R64, 0x10, RZ ;  /* 0x0000001040127819 */ /* 0x000fe200000006ff */
[----:B------:R-:W-:Y:S02]  /*1c00*/  IMAD.U32 R24, R25, 0x10000, RZ ;  /* 0x0001000019187824 */ /* 0x000fe400078e00ff */
        /* <DEDUP_REMOVED lines=103> */
.L_x_2227:
[----:B------:R-:W-:Y:S05]  /*2280*/  BSYNC B0 ;  /* 0x0000000000007941 */ /* 0x000fea0003800000 */
.L_x_2226:
        /* <DEDUP_REMOVED lines=41> */
.L_x_2230:
[----:B0-----:R-:W2:Y:S04]  /*2520*/  LDG.E.STRONG.GPU R18, desc[UR10][R16.64] ;  /* 0x0000000a10127981 */ /* 0x001ea8000c1ef900 */
[----:B--2---:R-:W-:Y:S01]  /*2530*/  CCTL.IVALL ;  /* 0x00000000ff00798f */ /* 0x004fe20002000000 */
[----:B------:R-:W-:Y:S05]  /*2540*/  YIELD ;  /* 0x0000000000007946 */ /* 0x000fea0003800000 */
[----:B------:R-:W-:-:S13]  /*2550*/  ISETP.NE.AND P1, PT, R18, R21, PT ;  /* 0x000000151200720c */ /* 0x000fda0003f25270 */
[----:B------:R-:W-:Y:S05]  /*2560*/  @P1 BRA `(.L_x_2230) ;  /* 0xfffffffc00ec1947 */ /* 0x000fea000383ffff */
.L_x_2229:
        /* <DEDUP_REMOVED lines=11> */
.L_x_2232:
        /* <DEDUP_REMOVED lines=67> */
.L_x_2231:
        /* <DEDUP_REMOVED lines=19> */
.L_x_2234:
[----:B------:R-:W-:Y:S05]  /*2b80*/  BSYNC B0 ;  /* 0x0000000000007941 */ /* 0x000fea0003800000 */
.L_x_2233:
[----:B------:R-:W-:Y:S05]  /*2b90*/  @!P2 BRA `(.L_x_2228) ;  /* 0x000000000084a947 */ /* 0x000fea0003800000 */
[C---:B------:R-:W-:Y:S01]  /*2ba0*/  IADD3 R16, R37.reuse, 0x1, RZ ;  /* 0x0000000125107810 */ /* 0x040fe20007ffe0ff */
[----:B------:R-:W-:Y:S01]  /*2bb0*/  VIADD R37, R37, 0x2 ;  /* 0x0000000225257836 */ /* 0x000fe20000000000 */
[----:B------:R-:W-:Y:S02]  /*2bc0*/  MOV R18, UR4 ;  /* 0x0000000400127c02 */ /* 0x000fe40008000f00 */
        /* <DEDUP_REMOVED lines=30> */
.L_x_2228:
        /* <DEDUP_REMOVED lines=13> */
[----:B------:R-:W-:Y:S01]  /*2e80*/  ULDC UR8, c[0x0][0x2a4] ;  /* 0x0000a90000087ab9 */ /* 0x000fe20000000800 */
[----:B0-----:R-:W-:-:S05]  /*2e90*/  IMAD.WIDE R20, R43, 0x2, R20 ;  /* 0x000000022b147825 */ /* 0x001fca00078e0214 */
[----:B------:R-:W-:Y:S01]  /*2ea0*/  @!P3 STS.64 [UR7+0xc8], R38 ;  /* 0x0000c826ff00b988 */ /* 0x000fe20008000a07 */
[----:B--2---:R-:W-:-:S04]  /*2eb0*/  IMAD.WIDE R68, R43, 0x2, R18 ;  /* 0x000000022b447825 */ /* 0x004fc800078e0212 */
[----:B---3--:R-:W-:-:S04]  /*2ec0*/  @!P1 IMAD.WIDE R22, R23, 0x8, R16 ;  /* 0x0000000817169825 */ /* 0x008fc800078e0210 */
[----:B------:R-:W-:Y:S01]  /*2ed0*/  @!P1 FMUL.FTZ R17, R39, UR8 ;  /* 0x0000000827119c20 */ /* 0x000fe20008410000 */
[----:B------:R-:W-:-:S05]  /*2ee0*/  @!P1 FMUL.FTZ R16, R38, UR8 ;  /* 0x0000000826109c20 */ /* 0x000fca0008410000 */
[----:B------:R0:W-:Y:S01]  /*2ef0*/  @!P1 STG.E.64 desc[UR10][R22.64], R16 ;  /* 0x0000001016009986 */ /* 0x0001e2000c101b0a */
[----:B------:R-:W-:Y:S06]  /*2f00*/  BAR.SYNC.DEFER_BLOCKING 0x0 ;  /* 0x0000000000007b1d */ /* 0x000fec0000010000 */
[----:B------:R-:W2:Y:S04]  /*2f10*/  LDG.E.U16 R43, desc[UR10][R20.64] ;  /* 0x0000000a142b7981 */ /* 0x000ea8000c1e1500 */
[----:B------:R2:W3:Y:S04]  /*2f20*/  LDG.E.U16 R75, desc[UR10][R20.64+0x2] ;  /* 0x0000020a144b7981 */ /* 0x0004e8000c1e1500 */
[----:B------:R-:W4:Y:S04]  /*2f30*/  LDG.E.U16 R74, desc[UR10][R68.64] ;  /* 0x0000000a444a7981 */ /* 0x000f28000c1e1500 */
[----:B------:R-:W5:Y:S01]  /*2f40*/  LDG.E.U16 R37, desc[UR10][R68.64+0x2] ;  /* 0x0000020a44257981 */ /* 0x000f62000c1e1500 */
[----:B------:R-:W-:Y:S01]  /*2f50*/  ISETP.NE.AND P5, PT, RZ, UR12, PT ;  /* 0x0000000cff007c0c */ /* 0x000fe2000bfa5270 */
[----:B------:R-:W-:Y:S01]  /*2f60*/  IMAD.U32 R34, R34, 0x10000, RZ ;  /* 0x0001000022227824 */ /* 0x000fe200078e00ff */
[----:B0-----:R-:W-:Y:S01]  /*2f70*/  SHF.L.U32 R16, R56, 0x10, RZ ;  /* 0x0000001038107819 */ /* 0x001fe200000006ff */
[----:B------:R-:W0:Y:S01]  /*2f80*/  LDS.64 R18, [UR7+0xc8] ;  /* 0x0000c807ff127984 */ /* 0x000e220008000a00 */
[----:B------:R-:W-:-:S02]  /*2f90*/  SHF.L.U32 R36, R36, 0x10, RZ ;  /* 0x0000001024247819 */ /* 0x000fc400000006ff */
[----:B------:R-:W-:Y:S02]  /*2fa0*/  ISETP.GE.U32.AND P2, PT, R4, UR14, PT ;  /* 0x0000000e04007c0c */ /* 0x000fe4000bf46070 */
[----:B------:R-:W-:Y:S02]  /*2fb0*/  SHF.L.U32 R54, R54, 0x10, RZ ;  /* 0x0000001036367819 */ /* 0x000fe400000006ff */
[----:B------:R-:W-:Y:S02]  /*2fc0*/  SHF.L.U32 R17, R35, 0x10, RZ ;  /* 0x0000001023117819 */ /* 0x000fe400000006ff */
[----:B------:R-:W-:Y:S02]  /*2fd0*/  ISETP.GE.AND.EX P2, PT, R51, UR15, PT, P2 ;  /* 0x0000000f33007c0c */ /* 0x000fe4000bf46320 */
[----:B------:R-:W-:Y:S02]  /*2fe0*/  SHF.L.U32 R55, R55, 0x10, RZ ;  /* 0x0000001037377819 */ /* 0x000fe400000006ff */
[----:B------:R-:W-:Y:S01]  /*2ff0*/  ISETP.GT.U32.OR P2, PT, R0, 0x29f, P2 ;  /* 0x0000029f0000780c */ /* 0x000fe20001744470 */
[----:B0-----:R-:W-:-:S05]  /*3000*/  FMUL.FTZ R18, R18, UR8 ;  /* 0x0000000812127c20 */ /* 0x001fca0008410000 */
[----:B------:R-:W-:-:S13]  /*3010*/  R2UR UR7, R18 ;  /* 0x00000000120772ca */ /* 0x000fda00000e0000 */
[----:B------:R-:W-:Y:S01]  /*3020*/  MOV R18, UR7 ;  /* 0x0000000700127c02 */ /* 0x000fe20008000f00 */
[----:B------:R-:W-:Y:S01]  /*3030*/  FADD.FTZ R16, R16, -UR7 ;  /* 0x8000000710107e21 */ /* 0x000fe20008010000 */
[----:B------:R-:W-:Y:S01]  /*3040*/  FADD.FTZ R36, R36, -UR7 ;  /* 0x8000000724247e21 */ /* 0x000fe20008010000 */
[----:B------:R-:W-:Y:S02]  /*3050*/  FADD.FTZ R35, R54, -UR7 ;  /* 0x8000000736237e21 */ /* 0x000fe40008010000 */
[----:B------:R-:W-:-:S04]  /*3060*/  FMUL.FTZ R18, R18, UR7 ;  /* 0x0000000712127c20 */ /* 0x000fc80008410000 */
[----:B------:R-:W-:-:S05]  /*3070*/  FFMA.FTZ R18, R19, UR8, -R18 ;  /* 0x0000000813127c23 */ /* 0x000fca0008010812 */
[----:B------:R-:W-:-:S13]  /*3080*/  FSETP.GTU.FTZ.AND P1, PT, R18, RZ, PT ;  /* 0x000000ff1200720b */ /* 0x000fda0003f3c000 */
[----:B------:R-:W-:Y:S01]  /*3090*/  VOTEU.ANY UP0, P1 ;  /* 0x00000000003f7886 */ /* 0x000fe20000800100 */
[----:B------:R-:W-:-:S04]  /*30a0*/  PLOP3.LUT P1, PT, PT, PT, UP0, 0x80, 0x0 ;  /* 0x000000000000781c */ /* 0x000fc80003f2f008 */
[----:B------:R-:W-:-:S09]  /*30b0*/  @UP0 ULDC UR8, c[0x0][0x238] ;  /* 0x00008e0000080ab9 */ /* 0x000fd20000000800 */
[----:B------:R-:W-:Y:S01]  /*30c0*/  @P1 FADD.FTZ R18, R18, UR8 ;  /* 0x0000000812121e21 */ /* 0x000fe20008010000 */
[----:B------:R-:W-:-:S05]  /*30d0*/  UMOV UR8, 0x3f800000 ;  /* 0x3f80000000087882 */ /* 0x000fca0000000000 */
[----:B------:R-:W0:Y:S02]  /*30e0*/  @P1 MUFU.RSQ R18, R18 ;  /* 0x0000001200121308 */ /* 0x000e240000001400 */
[----:B0-----:R-:W-:Y:S02]  /*30f0*/  @P1 R2UR UR13, R18 ;  /* 0x00000000120d12ca */ /* 0x001fe400000e0000 */
[----:B------:R-:W-:-:S04]  /*3100*/  ISETP.GE.U32.AND P1, PT, R58, UR14, PT ;  /* 0x0000000e3a007c0c */ /* 0x000fc8000bf26070 */
[----:B------:R-:W-:-:S04]  /*3110*/  ISETP.GE.AND.EX P1, PT, R49, UR15, PT, P1 ;  /* 0x0000000f31007c0c */ /* 0x000fc8000bf26310 */
[----:B------:R-:W-:-:S03]  /*3120*/  ISETP.GT.U32.OR P1, PT, R0, 0x29f, P1 ;  /* 0x0000029f0000780c */ /* 0x000fc60000f24470 */
[----:B------:R-:W-:Y:S02]  /*3130*/  @UP0 UMOV UR8, UR13 ;  /* 0x0000000d00080c82 */ /* 0x000fe40008000000 */
[----:B------:R-:W-:Y:S01]  /*3140*/  FMUL.FTZ R16, R16, UR8 ;  /* 0x0000000810107c20 */ /* 0x000fe20008410000 */
[----:B------:R-:W-:Y:S01]  /*3150*/  FMUL.FTZ R38, R36, UR8 ;  /* 0x0000000824267c20 */ /* 0x000fe20008410000 */
[----:B------:R-:W-:Y:S01]  /*3160*/  FADD.FTZ R36, R17, -UR7 ;  /* 0x8000000711247e21 */ /* 0x000fe20008010000 */
[----:B--2---:R-:W-:Y:S02]  /*3170*/  SHF.L.U32 R20, R43, 0x10, RZ ;  /* 0x000000102b147819 */ /* 0x004fe400000006ff */
[----:B---3--:R-:W-:Y:S02]  /*3180*/  SHF.L.U32 R21, R75, 0x10, RZ ;  /* 0x000000104b157819 */ /* 0x008fe400000006ff */
[----:B----4-:R-:W-:Y:S02]  /*3190*/  SHF.L.U32 R23, R74, 0x10, RZ ;  /* 0x000000104a177819 */ /* 0x010fe400000006ff */
        /* <DEDUP_REMOVED lines=14> */
.L_x_2235:
        /* <DEDUP_REMOVED lines=14> */
.L_x_2237:
[----:B------:R-:W-:Y:S05]  /*3360*/  BSYNC B0 ;  /* 0x0000000000007941 */ /* 0x000fea0003800000 */
.L_x_2236:
        /* <DEDUP_REMOVED lines=17> */
.L_x_2238:
        /* <DEDUP_REMOVED lines=14> */
.L_x_2240:
[----:B------:R-:W-:Y:S05]  /*3560*/  BSYNC B0 ;  /* 0x0000000000007941 */ /* 0x000fea0003800000 */
.L_x_2239:
        /* <DEDUP_REMOVED lines=17> */
.L_x_2241:
        /* <DEDUP_REMOVED lines=10> */
[----:B01----:R-:W-:-:S02]  /*3720*/  LEA R18, P1, R16, UR16, 0x1 ;  /* 0x0000001010127c11 */ /* 0x003fc4000f8208ff */
[----:B------:R-:W-:-:S04]  /*3730*/  IADD3 R51, R17, R51, RZ ;  /* 0x0000003311337210 */ /* 0x000fc80007ffe0ff */
[----:B------:R-:W-:-:S05]  /*3740*/  LEA.HI.X R19, R16, UR17, R51, 0x1, P1 ;  /* 0x0000001110137c11 */ /* 0x000fca00088f0c33 */
[----:B------:R2:W-:Y:S02]  /*3750*/  STG.E desc[UR10][R18.64], R55 ;  /* 0x0000003712007986 */ /* 0x0005e4000c10190a */
.L_x_2243:
[----:B------:R-:W-:Y:S05]  /*3760*/  BSYNC B0 ;  /* 0x0000000000007941 */ /* 0x000fea0003800000 */
.L_x_2242:
        /* <DEDUP_REMOVED lines=35> */
.L_x_2244:
[----:B------:R-:W-:Y:S04]  /*39a0*/  BSSY B0, `(.L_x_2245) ;  /* 0x000000e000007945 */ /* 0x000fe80003800000 */
[----:B------:R-:W-:Y:S05]  /*39b0*/  @P1 BRA `(.L_x_2246) ;  /* 0x0000000000301947 */ /* 0x000fea0003800000 */
[----:B------:R-:W-:Y:S01]  /*39c0*/  ULDC.64 UR16, c[0x0][0x270] ;  /* 0x00009c0000107ab9 */ /* 0x000fe20000000a00 */
[----:B------:R-:W-:Y:S01]  /*39d0*/  MOV R16, R70 ;  /* 0x0000004600107202 */ /* 0x000fe20000000f00 */
[----:B0-2---:R-:W-:Y:S01]  /*39e0*/  IMAD R18, R53, UR16, RZ ;  /* 0x0000001035127c24 */ /* 0x005fe2000f8e02ff */
        /* <DEDUP_REMOVED lines=9> */
.L_x_2246:
[----:B------:R-:W-:Y:S05]  /*3a80*/  BSYNC B0 ;  /* 0x0000000000007941 */ /* 0x000fea0003800000 */
.L_x_2245:
        /* <DEDUP_REMOVED lines=17> */
.L_x_2247:
        /* <DEDUP_REMOVED lines=10> */
[----:B012---:R-:W-:-:S02]  /*3c40*/  LEA R18, P1, R16, UR16, 0x1 ;  /* 0x0000001010127c11 */ /* 0x007fc4000f8208ff */
[----:B------:R-:W-:-:S04]  /*3c50*/  IADD3 R35, R17, R35, RZ ;  /* 0x0000002311237210 */ /* 0x000fc80007ffe0ff */
[----:B------:R-:W-:-:S05]  /*3c60*/  LEA.HI.X R19, R16, UR17, R35, 0x1, P1 ;  /* 0x0000001110137c11 */ /* 0x000fca00088f0c23 */
[----:B------:R3:W-:Y:S02]  /*3c70*/  STG.E desc[UR10][R18.64], R33 ;  /* 0x0000002112007986 */ /* 0x0007e4000c10190a */
.L_x_2249:
[----:B------:R-:W-:Y:S05]  /*3c80*/  BSYNC B0 ;  /* 0x0000000000007941 */ /* 0x000fea0003800000 */
.L_x_2248:
[----:B------:R-:W-:Y:S01]  /*3c90*/  FMUL.FTZ R45, R45, UR8 ;  /* 0x000000082d2d7c20 */ /* 0x000fe20008410000 */
[----:B------:R-:W-:Y:S01]  /*3ca0*/  FMUL.FTZ R66, R66, UR8 ;  /* 0x0000000842427c20 */ /* 0x000fe20008410000 */
[----:B------:R-:W-:Y:S01]  /*3cb0*/  IMAD.U32 R46, R46, 0x10000, RZ ;  /* 0x000100002e2e7824 */ /* 0x000fe200078e00ff */
[----:B------:R-:W-:Y:S01]  /*3cc0*/  SHF.L.U32 R65, R65, 0x10, RZ ;  /* 0x0000001041417819 */ /* 0x000fe200000006ff */
[----:B------:R-:W-:Y:S01]  /*3cd0*/  FFMA.FTZ R45, R20, R45, R23 ;  /* 0x0000002d142d7223 */ /* 0x000fe20000010017 */
[----:B------:R-:W-:Y:S01]  /*3ce0*/  FFMA.FTZ R66, R21, R66, R22 ;  /* 0x0000004215427223 */ /* 0x000fe20000010016 */
[----:B------:R-:W-:Y:S06]  /*3cf0*/  @!P5 BRA `(.L_x_2250) ;  /* 0x000000000028d947 */ /* 0x000fec0003800000 */
        /* <DEDUP_REMOVED lines=10> */
.L_x_2250:
[----:B------:R-:W-:Y:S04]  /*3da0*/  BSSY B0, `(.L_x_2251) ;  /* 0x000000e000007945 */ /* 0x000fe80003800000 */
[----:B------:R-:W-:Y:S05]  /*3db0*/  @P3 BRA `(.L_x_2252) ;  /* 0x0000000000303947 */ /* 0x000fea0003800000 */
[----:B------:R-:W-:Y:S01]  /*3dc0*/  ULDC.64 UR16, c[0x0][0x270] ;  /* 0x00009c0000107ab9 */ /* 0x000fe20000000a00 */
[----:B------:R-:W-:Y:S01]  /*3dd0*/  MOV R16, R70 ;  /* 0x0000004600107202 */ /* 0x000fe20000000f00 */
[----:B------:R-:W-:Y:S01]  /*3de0*/  IMAD R34, R34, UR16, RZ ;  /* 0x0000001022227c24 */ /* 0x000fe2000f8e02ff */
[----:B------:R-:W-:Y:S02]  /*3df0*/  MOV R17, R73 ;  /* 0x0000004900117202 */ /* 0x000fe40000000f00 */
[----:B------:R-:W-:Y:S01]  /*3e00*/  F2FP.BF16.F32.PACK_AB R45, R66, R45 ;  /* 0x0000002d422d723e */ /* 0x000fe200000010ff */
[C---:B0123--:R-:W-:Y:S02]  /*3e10*/  IMAD R19, R7.reuse, UR17, R34 ;  /* 0x0000001107137c24 */ /* 0x04ffe4000f8e0222 */
[----:B------:R-:W-:Y:S01]  /*3e20*/  IMAD.WIDE.U32 R16, R7, UR16, R16 ;  /* 0x0000001007107c25 */ /* 0x000fe2000f8e0010 */
[----:B------:R-:W-:Y:S02]  /*3e30*/  ULDC.64 UR16, c[0x0][0x210] ;  /* 0x0000840000107ab9 */ /* 0x000fe40000000a00 */
[----:B------:R-:W-:-:S02]  /*3e40*/  LEA R18, P1, R16, UR16, 0x1 ;  /* 0x0000001010127c11 */ /* 0x000fc4000f8208ff */
[----:B------:R-:W-:-:S04]  /*3e50*/  IADD3 R19, R17, R19, RZ ;  /* 0x0000001311137210 */ /* 0x000fc80007ffe0ff */
[----:B------:R-:W-:-:S05]  /*3e60*/  LEA.HI.X R19, R16, UR17, R19, 0x1, P1 ;  /* 0x0000001110137c11 */ /* 0x000fca00088f0c13 */
[----:B------:R4:W-:Y:S02]  /*3e70*/  STG.E desc[UR10][R18.64], R45 ;  /* 0x0000002d12007986 */ /* 0x0009e4000c10190a */
.L_x_2252:
[----:B------:R-:W-:Y:S05]  /*3e80*/  BSYNC B0 ;  /* 0x0000000000007941 */ /* 0x000fea0003800000 */
.L_x_2251:
[----:B01234-:R-:W-:Y:S01]  /*3e90*/  SHF.L.U32 R19, R48, 0x10, RZ ;  /* 0x0000001030137819 */ /* 0x01ffe200000006ff */
[----:B------:R-:W-:Y:S01]  /*3ea0*/  FADD.FTZ R46, R46, -UR7 ;  /* 0x800000072e2e7e21 */ /* 0x000fe20008010000 */
[----:B------:R-:W-:Y:S01]  /*3eb0*/  SHF.L.U32 R34, R52, 0x10, RZ ;  /* 0x0000001034227819 */ /* 0x000fe200000006ff */
[----:B------:R-:W-:Y:S01]  /*3ec0*/  FADD.FTZ R65, R65, -UR7 ;  /* 0x8000000741417e21 */ /* 0x000fe20008010000 */
[----:B------:R-:W-:Y:S01]  /*3ed0*/  SHF.L.U32 R35, R61, 0x10, RZ ;  /* 0x000000103d237819 */ /* 0x000fe200000006ff */
[----:B------:R-:W-:Y:S01]  /*3ee0*/  FADD.FTZ R19, R19, -UR7 ;  /* 0x8000000713137e21 */ /* 0x000fe20008010000 */
[----:B------:R-:W-:Y:S01]  /*3ef0*/  SHF.L.U32 R18, R47, 0x10, RZ ;  /* 0x000000102f127819 */ /* 0x000fe200000006ff */
[----:B------:R-:W-:Y:S01]  /*3f00*/  IMAD.U32 R47, R64, 0x10000, RZ ;  /* 0x00010000402f7824 */ /* 0x000fe200078e00ff */
        /* <DEDUP_REMOVED lines=8> */
[----:B------:R-:W-:Y:S01]  /*3f90*/  FADD.FTZ R36, R36, -UR7 ;  /* 0x8000000724247e21 */ /* 0x000fe20008010000 */
[----:B------:R-:W-:Y:S01]  /*3fa0*/  FADD.FTZ R43, R43, -UR7 ;  /* 0x800000072b2b7e21 */ /* 0x000fe20008010000 */
[----:B------:R-:W-:Y:S01]  /*3fb0*/  FADD.FTZ R47, R47, -UR7 ;  /* 0x800000072f2f7e21 */ /* 0x000fe20008010000 */
[----:B------:R-:W-:Y:S01]  /*3fc0*/  SHF.L.U32 R17, R24, 0x10, RZ ;  /* 0x0000001018117819 */ /* 0x000fe200000006ff */
[----:B------:R-:W-:Y:S01]  /*3fd0*/  FADD.FTZ R49, R49, -UR7 ;  /* 0x8000000731317e21 */ /* 0x000fe20008010000 */
[----:B------:R-:W-:Y:S01]  /*3fe0*/  SHF.R.S32.HI R16, RZ, 0x1f, R8 ;  /* 0x0000001fff107819 */ /* 0x000fe20000011408 */
[----:B------:R-:W-:Y:S01]  /*3ff0*/  FMUL.FTZ R24, R19, UR8 ;  /* 0x0000000813187c20 */ /* 0x000fe20008410000 */
        /* <DEDUP_REMOVED lines=8> */
[----:B------:R-:W-:Y:S01]  /*4080*/  ISETP.GE.U32.AND P6, PT, R8, UR14, PT ;  /* 0x0000000e08007c0c */ /* 0x000fe2000bfc6070 */
        /* <DEDUP_REMOVED lines=9> */
[----:B------:R-:W-:Y:S01]  /*4120*/  ISETP.GE.AND.EX P6, PT, R16, UR15, PT, P6 ;  /* 0x0000000f10007c0c */ /* 0x000fe2000bfc6360 */
[----:B------:R-:W-:Y:S01]  /*4130*/  FMUL.FTZ R65, R65, UR8 ;  /* 0x0000000841417c20 */ /* 0x000fe20008410000 */
[----:B------:R-:W-:Y:S01]  /*4140*/  ISETP.GE.AND.EX P1, PT, R45, UR15, PT, P1 ;  /* 0x0000000f2d007c0c */ /* 0x000fe2000bf26310 */
[--C-:B------:R-:W-:Y:S01]  /*4150*/  FFMA.FTZ R43, R20, R24, R23.reuse ;  /* 0x00000018142b7223 */ /* 0x100fe20000010017 */
[----:B------:R-:W-:Y:S01]  /*4160*/  ISETP.GE.AND.EX P2, PT, R44, UR15, PT, P2 ;  /* 0x0000000f2c007c0c */ /* 0x000fe2000bf46320 */
[C-C-:B------:R-:W-:Y:S01]  /*4170*/  FFMA.FTZ R47, R20.reuse, R46, R23.reuse ;  /* 0x0000002e142f7223 */ /* 0x140fe20000010017 */
[----:B------:R-:W-:Y:S01]  /*4180*/  ISETP.GE.AND.EX P3, PT, R39, UR15, PT, P3 ;  /* 0x0000000f27007c0c */ /* 0x000fe2000bf66330 */
[C-C-:B------:R-:W-:Y:S01]  /*4190*/  FFMA.FTZ R36, R20.reuse, R34, R23.reuse ;  /* 0x0000002214247223 */ /* 0x140fe20000010017 */
[----:B------:R-:W-:Y:S01]  /*41a0*/  ISETP.GE.AND.EX P4, PT, R37, UR15, PT, P4 ;  /* 0x0000000f25007c0c */ /* 0x000fe2000bf86340 */
[C-C-:B------:R-:W-:Y:S01]  /*41b0*/  FFMA.FTZ R24, R20.reuse, R48, R23.reuse ;  /* 0x0000003014187223 */ /* 0x140fe20000010017 */
[C-C-:B------:R-:W-:Y:S01]  /*41c0*/  FFMA.FTZ R46, R20.reuse, R18, R23.reuse ;  /* 0x00000012142e7223 */ /* 0x140fe20000010017 */
[C-C-:B------:R-:W-:Y:S01]  /*41d0*/  FFMA.FTZ R38, R20.reuse, R38, R23.reuse ;  /* 0x0000002614267223 */ /* 0x140fe20000010017 */
[C-C-:B------:R-:W-:Y:S01]  /*41e0*/  FFMA.FTZ R33, R20.reuse, R50, R23.reuse ;  /* 0x0000003214217223 */ /* 0x140fe20000010017 */
[C-C-:B------:R-:W-:Y:S01]  /*41f0*/  FFMA.FTZ R34, R20.reuse, R52, R23.reuse ;  /* 0x0000003414227223 */ /* 0x140fe20000010017 */
[C-C-:B------:R-:W-:Y:S01]  /*4200*/  FFMA.FTZ R35, R20.reuse, R54, R23.reuse ;  /* 0x0000003614237223 */ /* 0x140fe20000010017 */
[----:B------:R-:W-:Y:S01]  /*4210*/  SHF.L.U32 R48, R25, 0x10, RZ ;  /* 0x0000001019307819 */ /* 0x000fe200000006ff */
[----:B------:R-:W-:Y:S01]  /*4220*/  FFMA.FTZ R20, R20, R56, R23 ;  /* 0x0000003814147223 */ /* 0x000fe20000010017 */
[----:B------:R-:W-:Y:S01]  /*4230*/  SHF.L.U32 R49, R26, 0x10, RZ ;  /* 0x000000101a317819 */ /* 0x000fe200000006ff */
[----:B------:R-:W-:Y:S01]  /*4240*/  FADD.FTZ R25, R17, -UR7 ;  /* 0x8000000711197e21 */ /* 0x000fe20008010000 */
[C---:B------:R-:W-:Y:S01]  /*4250*/  ISETP.GT.U32.OR P6, PT, R0.reuse, 0x29f, P6 ;  /* 0x0000029f0000780c */ /* 0x040fe200037c4470 */
[----:B------:R-:W-:Y:S01]  /*4260*/  FFMA.FTZ R26, R21, R65, R22 ;  /* 0x00000041151a7223 */ /* 0x000fe20000010016 */
[----:B------:R-:W-:-:S02]  /*4270*/  ISETP.GT.U32.OR P1, PT, R0, 0x29f, P1 ;  /* 0x0000029f0000780c */ /* 0x000fc40000f24470 */
        /* <DEDUP_REMOVED lines=14> */
.L_x_2253:
        /* <DEDUP_REMOVED lines=14> */
.L_x_2255:
[----:B------:R-:W-:Y:S05]  /*4440*/  BSYNC B0 ;  /* 0x0000000000007941 */ /* 0x000fea0003800000 */
.L_x_2254:
[----:B------:R-:W-:Y:S01]  /*4450*/  FADD.FTZ R48, R48, -UR7 ;  /* 0x8000000730307e21 */ /* 0x000fe20008010000 */
[----:B------:R-:W-:Y:S01]  /*4460*/  FMUL.FTZ R25, R25, UR8 ;  /* 0x0000000819197c20 */ /* 0x000fe20008410000 */
[----:B------:R-:W-:Y:S01]  /*4470*/  SHF.L.U32 R27, R27, 0x10, RZ ;  /* 0x000000101b1b7819 */ /* 0x000fe200000006ff */
[----:B------:R-:W-:Y:S01]  /*4480*/  FADD.FTZ R49, R49, -UR7 ;  /* 0x8000000731317e21 */ /* 0x000fe20008010000 */
[----:B------:R-:W-:Y:S01]  /*4490*/  FMUL.FTZ R48, R48, UR8 ;  /* 0x0000000830307c20 */ /* 0x000fe20008410000 */
        /* <DEDUP_REMOVED lines=12> */
.L_x_2256:
        /* <DEDUP_REMOVED lines=14> */
.L_x_2258:
[----:B------:R-:W-:Y:S05]  /*4640*/  BSYNC B0 ;  /* 0x0000000000007941 */ /* 0x000fea0003800000 */
.L_x_2257:
[----:B------:R-:W-:Y:S01]  /*4650*/  FADD.FTZ R27, R27, -UR7 ;  /* 0x800000071b1b7e21 */ /* 0x000fe20008010000 */
[----:B------:R-:W-:Y:S01]  /*4660*/  FMUL.FTZ R49, R49, UR8 ;  /* 0x0000000831317c20 */ /* 0x000fe20008410000 */
        /* <DEDUP_REMOVED lines=12> */
.L_x_2259:
        /* <DEDUP_REMOVED lines=9> */
[----:B------:R-:W-:-:S03]  /*47c0*/  ULDC.64 UR16, c[0x0][0x210] ;  /* 0x0000840000107ab9 */ /* 0x000fc60000000a00 */
[----:B------:R-:W-:Y:S01]  /*47d0*/  IMAD.IADD R19, R17, 0x1, R19 ;  /* 0x0000000111137824 */ /* 0x000fe200078e0213 */
[----:B------:R-:W-:-:S04]  /*47e0*/  LEA R18, P1, R16, UR16, 0x1 ;  /* 0x0000001010127c11 */ /* 0x000fc8000f8208ff */
[----:B------:R-:W-:-:S05]  /*47f0*/  LEA.HI.X R19, R16, UR17, R19, 0x1, P1 ;  /* 0x0000001110137c11 */ /* 0x000fca00088f0c13 */
[----:B------:R2:W-:Y:S04]  /*4800*/  STG.E desc[UR10][R18.64], R43 ;  /* 0x0000002b12007986 */ /* 0x0005e8000c10190a */
.L_x_2261:
[----:B------:R-:W-:Y:S05]  /*4810*/  BSYNC B0 ;  /* 0x0000000000007941 */ /* 0x000fea0003800000 */
.L_x_2260:
[----:B------:R-:W-:Y:S01]  /*4820*/  FMUL.FTZ R27, R27, UR8 ;  /* 0x000000081b1b7c20 */ /* 0x000fe20008410000 */
[----:B------:R-:W-:Y:S01]  /*4830*/  FFMA.FTZ R49, R21, R49, R22 ;  /* 0x0000003115317223 */ /* 0x000fe20000010016 */
[----:B------:R-:W-:Y:S06]  /*4840*/  @!P5 BRA `(.L_x_2262) ;  /* 0x000000000028d947 */ /* 0x000fec0003800000 */
        /* <DEDUP_REMOVED lines=10> */
.L_x_2262:
        /* <DEDUP_REMOVED lines=14> */
.L_x_2264:
[----:B------:R-:W-:Y:S05]  /*49d0*/  BSYNC B0 ;  /* 0x0000000000007941 */ /* 0x000fea0003800000 */
.L_x_2263:
[----:B------:R-:W-:Y:S01]  /*49e0*/  FFMA.FTZ R27, R21, R27, R22 ;  /* 0x0000001b151b7223 */ /* 0x000fe20000010016 */
[----:B------:R-:W-:Y:S06]  /*49f0*/  @!P5 BRA `(.L_x_2265) ;  /* 0x000000000028d947 */ /* 0x000fec0003800000 */
        /* <DEDUP_REMOVED lines=10> */
.L_x_2265:
        /* <DEDUP_REMOVED lines=10> */
[----:B0123--:R-:W-:-:S02]  /*4b40*/  LEA R18, P1, R16, UR16, 0x1 ;  /* 0x0000001010127c11 */ /* 0x00ffc4000f8208ff */
[----:B------:R-:W-:-:S04]  /*4b50*/  IADD3 R37, R17, R37, RZ ;  /* 0x0000002511257210 */ /* 0x000fc80007ffe0ff */
[----:B------:R-:W-:-:S05]  /*4b60*/  LEA.HI.X R19, R16, UR17, R37, 0x1, P1 ;  /* 0x0000001110137c11 */ /* 0x000fca00088f0c25 */
[----:B------:R4:W-:Y:S02]  /*4b70*/  STG.E desc[UR10][R18.64], R27 ;  /* 0x0000001b12007986 */ /* 0x0009e4000c10190a */
.L_x_2267:
[----:B------:R-:W-:Y:S05]  /*4b80*/  BSYNC B0 ;  /* 0x0000000000007941 */ /* 0x000fea0003800000 */
.L_x_2266:
[----:B------:R-:W-:Y:S02]  /*4b90*/  SHF.L.U32 R29, R29, 0x10, RZ ;  /* 0x000000101d1d7819 */ /* 0x000fe400000006ff */
[----:B------:R-:W-:Y:S02]  /*4ba0*/  SHF.L.U32 R30, R30, 0x10, RZ ;  /* 0x000000101e1e7819 */ /* 0x000fe400000006ff */
[----:B------:R-:W-:Y:S01]  /*4bb0*/  SHF.L.U32 R31, R31, 0x10, RZ ;  /* 0x000000101f1f7819 */ /* 0x000fe200000006ff */
[----:B------:R-:W-:Y:S01]  /*4bc0*/  FADD.FTZ R29, R29, -UR7 ;  /* 0x800000071d1d7e21 */ /* 0x000fe20008010000 */
[----:B------:R-:W-:Y:S01]  /*4bd0*/  SHF.L.U32 R32, R32, 0x10, RZ ;  /* 0x0000001020207819 */ /* 0x000fe200000006ff */
[----:B------:R-:W-:Y:S01]  /*4be0*/  FADD.FTZ R30, R30, -UR7 ;  /* 0x800000071e1e7e21 */ /* 0x000fe20008010000 */
[----:B------:R-:W-:Y:S01]  /*4bf0*/  SHF.L.U32 R28, R28, 0x10, RZ ;  /* 0x000000101c1c7819 */ /* 0x000fe200000006ff */
[----:B------:R-:W-:Y:S01]  /*4c00*/  FADD.FTZ R31, R31, -UR7 ;  /* 0x800000071f1f7e21 */ /* 0x000fe20008010000 */
[----:B------:R-:W-:Y:S01]  /*4c10*/  SHF.R.S32.HI R37, RZ, 0x1f, R13 ;  /* 0x0000001fff257819 */ /* 0x000fe2000001140d */
[----:B------:R-:W-:Y:S01]  /*4c20*/  FADD.FTZ R32, R32, -UR7 ;  /* 0x8000000720207e21 */ /* 0x000fe20008010000 */
[----:B------:R-:W-:Y:S01]  /*4c30*/  SHF.R.S32.HI R36, RZ, 0x1f, R14 ;  /* 0x0000001fff247819 */ /* 0x000fe2000001140e */
[----:B------:R-:W-:Y:S01]  /*4c40*/  FADD.FTZ R28, R28, -UR7 ;  /* 0x800000071c1c7e21 */ /* 0x000fe20008010000 */
[----:B----4-:R-:W-:Y:S01]  /*4c50*/  SHF.R.S32.HI R27, RZ, 0x1f, R15 ;  /* 0x0000001fff1b7819 */ /* 0x010fe2000001140f */
[----:B------:R-:W-:Y:S01]  /*4c60*/  FMUL.FTZ R29, R29, UR8 ;  /* 0x000000081d1d7c20 */ /* 0x000fe20008410000 */
[----:B------:R-:W-:Y:S01]  /*4c70*/  SHF.R.S32.HI R26, RZ, 0x1f, R40 ;  /* 0x0000001fff1a7819 */ /* 0x000fe20000011428 */
[----:B0123--:R-:W-:Y:S01]  /*4c80*/  FMUL.FTZ R19, R30, UR8 ;  /* 0x000000081e137c20 */ /* 0x00ffe20008410000 */
[----:B------:R-:W-:Y:S01]  /*4c90*/  SHF.R.S32.HI R23, RZ, 0x1f, R41 ;  /* 0x0000001fff177819 */ /* 0x000fe20000011429 */
[----:B------:R-:W-:Y:S01]  /*4ca0*/  FMUL.FTZ R31, R31, UR8 ;  /* 0x000000081f1f7c20 */ /* 0x000fe20008410000 */
[----:B------:R-:W-:Y:S01]  /*4cb0*/  ISETP.GE.U32.AND P6, PT, R13, UR14, PT ;  /* 0x0000000e0d007c0c */ /* 0x000fe2000bfc6070 */
        /* <DEDUP_REMOVED lines=8> */
[--C-:B------:R-:W-:Y:S01]  /*4d40*/  FFMA.FTZ R28, R21, R31, R22.reuse ;  /* 0x0000001f151c7223 */ /* 0x100fe20000010016 */
[----:B------:R-:W-:Y:S01]  /*4d50*/  ISETP.GE.AND.EX P6, PT, R37, UR15, PT, P6 ;  /* 0x0000000f25007c0c */ /* 0x000fe2000bfc6360 */
[C-C-:B------:R-:W-:Y:S01]  /*4d60*/  FFMA.FTZ R25, R21.reuse, R25, R22.reuse ;  /* 0x0000001915197223 */ /* 0x140fe20000010016 */
[----:B------:R-:W-:Y:S01]  /*4d70*/  ISETP.GE.AND.EX P1, PT, R36, UR15, PT, P1 ;  /* 0x0000000f24007c0c */ /* 0x000fe2000bf26310 */
[----:B------:R-:W-:Y:S01]  /*4d80*/  FFMA.FTZ R21, R21, R17, R22 ;  /* 0x0000001115157223 */ /* 0x000fe20000010016 */
[----:B------:R-:W-:-:S02]  /*4d90*/  ISETP.GE.AND.EX P2, PT, R27, UR15, PT, P2 ;  /* 0x0000000f1b007c0c */ /* 0x000fc4000bf46320 */
[----:B------:R-:W-:Y:S02]  /*4da0*/  ISETP.GE.AND.EX P3, PT, R26, UR15, PT, P3 ;  /* 0x0000000f1a007c0c */ /* 0x000fe4000bf66330 */
[----:B------:R-:W-:Y:S02]  /*4db0*/  ISETP.GE.AND.EX P4, PT, R23, UR15, PT, P4 ;  /* 0x0000000f17007c0c */ /* 0x000fe4000bf86340 */
[C---:B------:R-:W-:Y:S02]  /*4dc0*/  ISETP.GT.U32.OR P6, PT, R0.reuse, 0x29f, P6 ;  /* 0x0000029f0000780c */ /* 0x040fe400037c4470 */
[C---:B------:R-:W-:Y:S02]  /*4dd0*/  ISETP.GT.U32.OR P1, PT, R0.reuse, 0x29f, P1 ;  /* 0x0000029f0000780c */ /* 0x040fe40000f24470 */
[C---:B------:R-:W-:Y:S02]  /*4de0*/  ISETP.GT.U32.OR P2, PT, R0.reuse, 0x29f, P2 ;  /* 0x0000029f0000780c */ /* 0x040fe40001744470 */
[----:B------:R-:W-:-:S02]  /*4df0*/  ISETP.GT.U32.OR P3, PT, R0, 0x29f, P3 ;  /* 0x0000029f0000780c */ /* 0x000fc40001f64470 */
        /* <DEDUP_REMOVED lines=12> */
.L_x_2268:
        /* <DEDUP_REMOVED lines=14> */
.L_x_2270:
[----:B------:R-:W-:Y:S05]  /*4fa0*/  BSYNC B0 ;  /* 0x0000000000007941 */ /* 0x000fea0003800000 */
.L_x_2269:
        /* <DEDUP_REMOVED lines=11> */
.L_x_2271:
        /* <DEDUP_REMOVED lines=14> */
.L_x_2273:
[----:B------:R-:W-:Y:S05]  /*5140*/  BSYNC B0 ;  /* 0x0000000000007941 */ /* 0x000fea0003800000 */
.L_x_2272:
[----:B------:R-:W-:Y:S05]  /*5150*/  @!P5 BRA `(.L_x_2274) ;  /* 0x000000000028d947 */ /* 0x000fea0003800000 */
        /* <DEDUP_REMOVED lines=10> */
.L_x_2274:
[----:B------:R-:W-:Y:S04]  /*5200*/  BSSY B0, `(.L_x_2275) ;  /* 0x000000e000007945 */ /* 0x000fe80003800000 */
[----:B------:R-:W-:Y:S05]  /*5210*/  @P2 BRA `(.L_x_2276) ;  /* 0x0000000000302947 */ /* 0x000fea0003800000 */
[----:B------:R-:W-:Y:S01]  /*5220*/  ULDC.64 UR14, c[0x0][0x270] ;  /* 0x00009c00000e7ab9 */ /* 0x000fe20000000a00 */
[----:B-1----:R-:W-:Y:S01]  /*5230*/  MOV R16, R70 ;  /* 0x0000004600107202 */ /* 0x002fe20000000f00 */
[----:B------:R-:W-:Y:S01]  /*5240*/  IMAD R22, R27, UR14, RZ ;  /* 0x0000000e1b167c24 */ /* 0x000fe2000f8e02ff */
[----:B------:R-:W-:Y:S02]  /*5250*/  MOV R17, R73 ;  /* 0x0000004900117202 */ /* 0x000fe40000000f00 */
[----:B------:R-:W-:Y:S01]  /*5260*/  F2FP.BF16.F32.PACK_AB R29, R29, R34 ;  /* 0x000000221d1d723e */ /* 0x000fe200000010ff */
[----:B0-----:R-:W-:-:S04]  /*5270*/  IMAD.WIDE.U32 R18, R15, UR14, R16 ;  /* 0x0000000e0f127c25 */ /* 0x001fc8000f8e0010 */
[----:B------:R-:W-:Y:S01]  /*5280*/  IMAD R17, R15, UR15, R22 ;  /* 0x0000000f0f117c24 */ /* 0x000fe2000f8e0216 */
[----:B------:R-:W-:Y:S02]  /*5290*/  ULDC.64 UR14, c[0x0][0x210] ;  /* 0x00008400000e7ab9 */ /* 0x000fe40000000a00 */
[----:B------:R-:W-:Y:S02]  /*52a0*/  LEA R16, P1, R18, UR14, 0x1 ;  /* 0x0000000e12107c11 */ /* 0x000fe4000f8208ff */
[----:B------:R-:W-:-:S04]  /*52b0*/  IADD3 R17, R19, R17, RZ ;  /* 0x0000001113117210 */ /* 0x000fc80007ffe0ff */
[----:B------:R-:W-:-:S05]  /*52c0*/  LEA.HI.X R17, R18, UR15, R17, 0x1, P1 ;  /* 0x0000000f12117c11 */ /* 0x000fca00088f0c11 */
[----:B------:R2:W-:Y:S02]  /*52d0*/  STG.E desc[UR10][R16.64], R29 ;  /* 0x0000001d10007986 */ /* 0x0005e4000c10190a */
.L_x_2276:
[----:B------:R-:W-:Y:S05]  /*52e0*/  BSYNC B0 ;  /* 0x0000000000007941 */ /* 0x000fea0003800000 */
.L_x_2275:
        /* <DEDUP_REMOVED lines=11> */
.L_x_2277:
[----:B------:R-:W-:Y:S04]  /*53a0*/  BSSY B0, `(.L_x_2278) ;  /* 0x000000e000007945 */ /* 0x000fe80003800000 */
[----:B------:R-:W-:Y:S05]  /*53b0*/  @P3 BRA `(.L_x_2279) ;  /* 0x0000000000303947 */ /* 0x000fea0003800000 */
[----:B------:R-:W-:Y:S01]  /*53c0*/  ULDC.64 UR14, c[0x0][0x270] ;  /* 0x00009c00000e7ab9 */ /* 0x000fe20000000a00 */
[----:B-12---:R-:W-:Y:S01]  /*53d0*/  MOV R16, R70 ;  /* 0x0000004600107202 */ /* 0x006fe20000000f00 */
        /* <DEDUP_REMOVED lines=10> */
.L_x_2279:
[----:B------:R-:W-:Y:S05]  /*5480*/  BSYNC B0 ;  /* 0x0000000000007941 */ /* 0x000fea0003800000 */
.L_x_2278:
[----:B------:R-:W-:Y:S05]  /*5490*/  @!P5 BRA `(.L_x_2280) ;  /* 0x000000000028d947 */ /* 0x000fea0003800000 */
[----:B-123--:R-:W-:Y:S01]  /*54a0*/  FMUL.FTZ R16, R20, -1.4426950216293334961 ;  /* 0xbfb8aa3b14107820 */ /* 0x00efe20000410000 */
        /* <DEDUP_REMOVED lines=9> */
.L_x_2280:
[----:B------:R-:W-:Y:S04]  /*5540*/  BSSY B0, `(.L_x_2281) ;  /* 0x000000d000007945 */ /* 0x000fe80003800000 */
[----:B------:R-:W-:Y:S05]  /*5550*/  @P4 BRA `(.L_x_2282) ;  /* 0x00000000002c4947 */ /* 0x000fea0003800000 */
[----:B------:R-:W-:Y:S01]  /*5560*/  ULDC.64 UR14, c[0x0][0x270] ;  /* 0x00009c00000e7ab9 */ /* 0x000fe20000000a00 */
[----:B------:R-:W-:Y:S01]  /*5570*/  MOV R71, R73 ;  /* 0x0000004900477202 */ /* 0x000fe20000000f00 */
[----:B-123--:R-:W-:Y:S01]  /*5580*/  IMAD R16, R23, UR14, RZ ;  /* 0x0000000e17107c24 */ /* 0x00efe2000f8e02ff */
        /* <DEDUP_REMOVED lines=8> */
.L_x_2282:
[----:B------:R-:W-:Y:S05]  /*5610*/  BSYNC B0 ;  /* 0x0000000000007941 */ /* 0x000fea0003800000 */
.L_x_2281:
[----:B------:R-:W-:Y:S01]  /*5620*/  ULDC UR7, c[0x0][0x10] ;  /* 0x0000040000077ab9 */ /* 0x000fe20000000800 */
[----:B------:R-:W-:Y:S02]  /*5630*/  UIADD3 UR4, UR4, 0x1, URZ ;  /* 0x0000000104047890 */ /* 0x000fe4000fffe03f */
[----:B------:R-:W-:-:S04]  /*5640*/  UIADD3 UR6, UR7, UR6, URZ ;  /* 0x0000000607067290 */ /* 0x000fc8000fffe03f */
[----:B------:R-:W-:-:S06]  /*5650*/  UISETP.GE.AND UP0, UPT, UR6, UR5, UPT ;  /* 0x000000050600728c */ /* 0x000fcc000bf06270 */
[----:B------:R-:W-:-:S13]  /*5660*/  PLOP3.LUT P1, PT, PT, PT, UP0, 0x80, 0x0 ;  /* 0x000000000000781c */ /* 0x000fda0003f2f008 */
[----:B------:R-:W-:Y:S05]  /*5670*/  @!P1 BRA `(.L_x_2283) ;  /* 0xffffffac00249947 */ /* 0x000fea000383ffff */
[----:B------:R-:W-:Y:S05]  /*5680*/  EXIT ;  /* 0x000000000000794d */ /* 0x000fea0003800000 */
.L_x_2284:
        /* <DEDUP_REMOVED lines=15> */
.L_x_3267:


//--------------------- .text._Z35group_norm_nhwc_fwd_one_pass_kernelI11Bf16IOFp16WLi64ELi42ELi672EEv26Group_norm_nhwc_fwd_params --------------------------
	.section	.text._Z35group_norm_nhwc_fwd_one_pass_kernelI11Bf16IOFp16WLi64ELi42ELi672EEv26Group_norm_nhwc_fwd_params,"ax",@progbits
	.align	128
        .global         _Z35group_norm_nhwc_fwd_one_pass_kernelI11Bf16IOFp16WLi64ELi42ELi672EEv26Group_norm_nhwc_fwd_params
        .type           _Z35group_norm_nhwc_fwd_one_pass_kernelI11Bf16IOFp16WLi64ELi42ELi672EEv26Group_norm_nhwc_fwd_params,@function
        .size           _Z35group_norm_nhwc_fwd_one_pass_kernelI11Bf16IOFp16WLi64ELi42ELi672EEv26Group_norm_nhwc_fwd_params,(.L_x_3268 - _Z35group_norm_nhwc_fwd_one_pass_kernelI11Bf16IOFp16WLi64ELi42ELi672EEv26Group_norm_nhwc_fwd_params)
        .other          _Z35group_norm_nhwc_fwd_one_pass_kernelI11Bf16IOFp16WLi64ELi42ELi672EEv26Group_norm_nhwc_fwd_params,@"STO_CUDA_ENTRY STV_DEFAULT"
_Z35group_norm_nhwc_fwd_one_pass_kernelI11Bf16IOFp16WLi64ELi42ELi672EEv26Group_norm_nhwc_fwd_params:
.text._Z35group_norm_nhwc_fwd_one_pass_kernelI11Bf16IOFp16WLi64ELi42ELi672EEv26Group_norm_nhwc_fwd_params:
        /* <DEDUP_REMOVED lines=33> */
.L_x_2300:
        /* <DEDUP_REMOVED lines=169> */
.L_x_2286:
[----:B------:R-:W-:Y:S05]  /*0ca0*/  BSYNC B0 ;  /* 0x0000000000007941 */ /* 0x000fea0003800000 */
.L_x_2285:
        /* <DEDUP_REMOVED lines=28> */
.L_x_2289:
[----:B-1----:R-:W2:Y:S04]  /*0e70*/  LDG.E.STRONG.GPU R6, desc[UR8][R4.64] ;  /* 0x0000000804067981 */ /* 0x002ea8000c1ef900 */
[----:B--2---:R-:W-:Y:S01]  /*0e80*/  CCTL.IVALL ;  /* 0x00000000ff00798f */ /* 0x004fe20002000000 */
[----:B------:R-:W-:Y:S05]  /*0e90*/  YIELD ;  /* 0x0000000000007946 */ /* 0x000fea0003800000 */
[----:B------:R-:W-:-:S13]  /*0ea0*/  ISETP.NE.AND P1, PT, R6, R9, PT ;  /* 0x000000090600720c */ /* 0x000fda0003f25270 */
[----:B------:R-:W-:Y:S05]  /*0eb0*/  @P1 BRA `(.L_x_2289) ;  /* 0xfffffffc00ec1947 */ /* 0x000fea000383ffff */
.L_x_2288:
        /* <DEDUP_REMOVED lines=11> */
.L_x_2291:
        /* <DEDUP_REMOVED lines=63> */
.L_x_2290:
        /* <DEDUP_REMOVED lines=19> */
.L_x_2293:
[----:B------:R-:W-:Y:S05]  /*1490*/  BSYNC B0 ;  /* 0x0000000000007941 */ /* 0x000fea0003800000 */
.L_x_2292:
        /* <DEDUP_REMOVED lines=32> */
.L_x_2287:
        /* <DEDUP_REMOVED lines=48> */
[----:B--2---:R-:W-:Y:S02]  /*19a0*/  HADD2.F32 R11, -RZ, R3.H0_H0 ;  /* 0x20000003ff0b7230 */ /* 0x004fe40000004100 */
[----:B----4-:R-:W-:Y:S02]  /*19b0*/  HADD2.F32 R14, -RZ, R14.H0_H0 ;  /* 0x2000000eff0e7230 */ /* 0x010fe40000004100 */
[----:B-----5:R-:W-:-:S02]  /*19c0*/  HADD2.F32 R15, -RZ, R15.H0_H0 ;  /* 0x2000000fff0f7230 */ /* 0x020fc40000004100 */
[----:B------:R-:W-:-:S03]  /*19d0*/  HADD2.F32 R25, -RZ, R25.H0_H0 ;  /* 0x20000019ff197230 */ /* 0x000fc60000004100 */
        /* <DEDUP_REMOVED lines=16> */
.L_x_2294:
        /* <DEDUP_REMOVED lines=15> */
.L_x_2296:
[----:B------:R-:W-:Y:S05]  /*1bd0*/  BSYNC B0 ;  /* 0x0000000000007941 */ /* 0x000fea0003800000 */
.L_x_2295:
        /* <DEDUP_REMOVED lines=11> */
.L_x_2297:
        /* <DEDUP_REMOVED lines=19> */
.L_x_2299:
[----:B------:R-:W-:Y:S05]  /*1dc0*/  BSYNC B0 ;  /* 0x0000000000007941 */ /* 0x000fea0003800000 */
.L_x_2298:
[----:B------:R-:W1:Y:S01]  /*1dd0*/  LDC R4, c[0x0][0x10] ;  /* 0x00000400ff047b82 */ /* 0x000e620000000800 */
[----:B------:R-:W-:Y:S02]  /*1de0*/  IADD3 R18, R18, 0x1, RZ ;  /* 0x0000000112127810 */ /* 0x000fe40007ffe0ff */
[----:B-1----:R-:W-:-:S04]  /*1df0*/  IADD3 R23, R4, R23, RZ ;  /* 0x0000001704177210 */ /* 0x002fc80007ffe0ff */
[----:B------:R-:W-:-:S13]  /*1e00*/  ISETP.GE.AND P1, PT, R23, UR4, PT ;  /* 0x0000000417007c0c */ /* 0x000fda000bf26270 */
[----:B------:R-:W-:Y:S05]  /*1e10*/  @!P1 BRA `(.L_x_2300) ;  /* 0xffffffe000fc9947 */ /* 0x000fea000383ffff */
[----:B------:R-:W-:Y:S05]  /*1e20*/  EXIT ;  /* 0x000000000000794d */ /* 0x000fea0003800000 */
.L_x_2301:
        /* <DEDUP_REMOVED lines=13> */
.L_x_3268:


//--------------------- .text._Z35group_norm_nhwc_fwd_one_pass_kernelI11Bf16IOFp16WLi128ELi42ELi672EEv26Group_norm_nhwc_fwd_params --------------------------
	.section	.text._Z35group_norm_nhwc_fwd_one_pass_kernelI11Bf16IOFp16WLi128ELi42ELi672EEv26Group_norm_nhwc_fwd_params,"ax",@progbits
	.align	128
        .global         _Z35group_norm_nhwc_fwd_one_pass_kernelI11Bf16IOFp16WLi128ELi42ELi672EEv26Group_norm_nhwc_fwd_params
        .type           _Z35group_norm_nhwc_fwd_one_pass_kernelI11Bf16IOFp16WLi128ELi42ELi672EEv26Group_norm_nhwc_fwd_params,@function
        .size           _Z35group_norm_nhwc_fwd_one_pass_kernelI11Bf16IOFp16WLi128ELi42ELi672EEv26Group_norm_nhwc_fwd_params,(.L_x_3269 - _Z35group_norm_nhwc_fwd_one_pass_kernelI11Bf16IOFp16WLi128ELi42ELi672EEv26Group_norm_nhwc_fwd_params)
        .other          _Z35group_norm_nhwc_fwd_one_pass_kernelI11Bf16IOFp16WLi128ELi42ELi672EEv26Group_norm_nhwc_fwd_params,@"STO_CUDA_ENTRY STV_DEFAULT"
_Z35group_norm_nhwc_fwd_one_pass_kernelI11Bf16IOFp16WLi128ELi42ELi672EEv26Group_norm_nhwc_fwd_params:
.text._Z35group_norm_nhwc_fwd_one_pass_kernelI11Bf16IOFp16WLi128ELi42ELi672EEv26Group_norm_nhwc_fwd_params:
        /* <DEDUP_REMOVED lines=33> */
.L_x_2323:
        /* <DEDUP_REMOVED lines=215> */
.L_x_2303:
[----:B------:R-:W-:Y:S05]  /*0f80*/  BSYNC B0 ;  /* 0x0000000000007941 */ /* 0x000fea0003800000 */
.L_x_2302:
        /* <DEDUP_REMOVED lines=28> */
.L_x_2306:
[----:B------:R-:W2:Y:S04]  /*1150*/  LDG.E.STRONG.GPU R11, desc[UR8][R8.64] ;  /* 0x00000008080b7981 */ /* 0x000ea8000c1ef900 */
[----:B--2---:R-:W-:Y:S01]  /*1160*/  CCTL.IVALL ;  /* 0x00000000ff00798f */ /* 0x004fe20002000000 */
[----:B------:R-:W-:Y:S05]  /*1170*/  YIELD ;  /* 0x0000000000007946 */ /* 0x000fea0003800000 */
[----:B------:R-:W-:-:S13]  /*1180*/  ISETP.NE.AND P1, PT, R11, R14, PT ;  /* 0x0000000e0b00720c */ /* 0x000fda0003f25270 */
[----:B------:R-:W-:Y:S05]  /*1190*/  @P1 BRA `(.L_x_2306) ;  /* 0xfffffffc00ec1947 */ /* 0x000fea000383ffff */
.L_x_2305:
        /* <DEDUP_REMOVED lines=11> */
.L_x_2308:
        /* <DEDUP_REMOVED lines=63> */
.L_x_2307:
        /* <DEDUP_REMOVED lines=19> */
.L_x_2310:
[----:B------:R-:W-:Y:S05]  /*1770*/  BSYNC B0 ;  /* 0x0000000000007941 */ /* 0x000fea0003800000 */
.L_x_2309:
        /* <DEDUP_REMOVED lines=32> */
.L_x_2304:
        /* <DEDUP_REMOVED lines=41> */
[----:B--2---:R-:W-:Y:S02]  /*1c10*/  HADD2.F32 R13, -RZ, R13.H0_H0 ;  /* 0x2000000dff0d7230 */ /* 0x004fe40000004100 */
[----:B---3--:R-:W-:Y:S02]  /*1c20*/  HADD2.F32 R16, -RZ, R24.H0_H0 ;  /* 0x20000018ff107230 */ /* 0x008fe40000004100 */
[----:B-----5:R-:W-:Y:S02]  /*1c30*/  HADD2.F32 R14, -RZ, R10.H0_H0 ;  /* 0x2000000aff0e7230 */ /* 0x020fe40000004100 */
[----:B------:R-:W-:Y:S02]  /*1c40*/  HADD2.F32 R15, -RZ, R15.H0_H0 ;  /* 0x2000000fff0f7230 */ /* 0x000fe40000004100 */
[----:B------:R-:W-:-:S03]  /*1c50*/  FFMA.FTZ R18, R13, R9, R16 ;  /* 0x000000090d127223 */ /* 0x000fc60000010010 */
        /* <DEDUP_REMOVED lines=12> */
.L_x_2311:
        /* <DEDUP_REMOVED lines=14> */
.L_x_2313:
[----:B------:R-:W-:Y:S05]  /*1e00*/  BSYNC B0 ;  /* 0x0000000000007941 */ /* 0x000fea0003800000 */
.L_x_2312:
        /* <DEDUP_REMOVED lines=52> */
.L_x_2314:
        /* <DEDUP_REMOVED lines=14> */
.L_x_2316:
[----:B------:R-:W-:Y:S05]  /*2230*/  BSYNC B0 ;  /* 0x0000000000007941 */ /* 0x000fea0003800000 */
.L_x_2315:
        /* <DEDUP_REMOVED lines=11> */
.L_x_2317:
        /* <DEDUP_REMOVED lines=14> */
.L_x_2319:
[----:B------:R-:W-:Y:S05]  /*23d0*/  BSYNC B0 ;  /* 0x0000000000007941 */ /* 0x000fea0003800000 */
.L_x_2318:
        /* <DEDUP_REMOVED lines=11> */
.L_x_2320:
        /* <DEDUP_REMOVED lines=14> */
.L_x_2322:
[----:B------:R-:W-:Y:S05]  /*2570*/  BSYNC B0 ;  /* 0x0000000000007941 */ /* 0x000fea0003800000 */
.L_x_2321:
[----:B------:R-:W3:Y:S01]  /*2580*/  LDC R2, c[0x0][0x10] ;  /* 0x00000400ff027b82 */ /* 0x000ee20000000800 */
[----:B------:R-:W-:Y:S02]  /*2590*/  IADD3 R17, R17, 0x1, RZ ;  /* 0x0000000111117810 */ /* 0x000fe40007ffe0ff */
[----:B---3--:R-:W-:-:S04]  /*25a0*/  IADD3 R23, R2, R23, RZ ;  /* 0x0000001702177210 */ /* 0x008fc80007ffe0ff */
[----:B------:R-:W-:-:S13]  /*25b0*/  ISETP.GE.AND P1, PT, R23, UR4, PT ;  /* 0x0000000417007c0c */ /* 0x000fda000bf26270 */
[----:B------:R-:W-:Y:S05]  /*25c0*/  @!P1 BRA `(.L_x_2323) ;  /* 0xffffffdc00109947 */ /* 0x000fea000383ffff */
[----:B------:R-:W-:Y:S05]  /*25d0*/  EXIT ;  /* 0x000000000000794d */ /* 0x000fea0003800000 */
.L_x_2324:
        /* <DEDUP_REMOVED lines=10> */
.L_x_3269:


//--------------------- .text._Z35group_norm_nhwc_fwd_one_pass_kernelI11Bf16IOFp16WLi256ELi42ELi672EEv26Group_norm_nhwc_fwd_params --------------------------
	.section	.text._Z35group_norm_nhwc_fwd_one_pass_kernelI11Bf16IOFp16WLi256ELi42ELi672EEv26Group_norm_nhwc_fwd_params,"ax",@progbits
	.align	128
        .global         _Z35group_norm_nhwc_fwd_one_pass_kernelI11Bf16IOFp16WLi256ELi42ELi672EEv26Group_norm_nhwc_fwd_params
        .type           _Z35group_norm_nhwc_fwd_one_pass_kernelI11Bf16IOFp16WLi256ELi42ELi672EEv26Group_norm_nhwc_fwd_params,@function
        .size           _Z35group_norm_nhwc_fwd_one_pass_kernelI11Bf16IOFp16WLi256ELi42ELi672EEv26Group_norm_nhwc_fwd_params,(.L_x_3270 - _Z35group_norm_nhwc_fwd_one_pass_kernelI11Bf16IOFp16WLi256ELi42ELi672EEv26Group_norm_nhwc_fwd_params)
        .other          _Z35group_norm_nhwc_fwd_one_pass_kernelI11Bf16IOFp16WLi256ELi42ELi672EEv26Group_norm_nhwc_fwd_params,@"STO_CUDA_ENTRY STV_DEFAULT"
_Z35group_norm_nhwc_fwd_one_pass_kernelI11Bf16IOFp16WLi256ELi42ELi672EEv26Group_norm_nhwc_fwd_params:
.text._Z35group_norm_nhwc_fwd_one_pass_kernelI11Bf16IOFp16WLi256ELi42ELi672EEv26Group_norm_nhwc_fwd_params:
        /* <DEDUP_REMOVED lines=40> */
.L_x_2358:
        /* <DEDUP_REMOVED lines=308> */
.L_x_2326:
[----:B------:R-:W-:Y:S05]  /*15c0*/  BSYNC B0 ;  /* 0x0000000000007941 */ /* 0x000fea0003800000 */
.L_x_2325:
        /* <DEDUP_REMOVED lines=36> */
.L_x_2329:
[----:B--2---:R-:W2:Y:S04]  /*1810*/  LDG.E.STRONG.GPU R22, desc[UR8][R20.64] ;  /* 0x0000000814167981 */ /* 0x004ea8000c1ef900 */
[----:B--2---:R-:W-:Y:S01]  /*1820*/  CCTL.IVALL ;  /* 0x00000000ff00798f */ /* 0x004fe20002000000 */
[----:B------:R-:W-:Y:S05]  /*1830*/  YIELD ;  /* 0x0000000000007946 */ /* 0x000fea0003800000 */
[----:B------:R-:W-:-:S13]  /*1840*/  ISETP.NE.AND P1, PT, R22, R55, PT ;  /* 0x000000371600720c */ /* 0x000fda0003f25270 */
[----:B------:R-:W-:Y:S05]  /*1850*/  @P1 BRA `(.L_x_2329) ;  /* 0xfffffffc00ec1947 */ /* 0x000fea000383ffff */
.L_x_2328:
        /* <DEDUP_REMOVED lines=11> */
.L_x_2331:
        /* <DEDUP_REMOVED lines=63> */
.L_x_2330:
        /* <DEDUP_REMOVED lines=19> */
.L_x_2333:
[----:B------:R-:W-:Y:S05]  /*1e30*/  BSYNC B0 ;  /* 0x0000000000007941 */ /* 0x000fea0003800000 */
.L_x_2332:
        /* <DEDUP_REMOVED lines=32> */
.L_x_2327:
        /* <DEDUP_REMOVED lines=88> */
[----:B--2---:R-:W-:-:S02]  /*25c0*/  HADD2.F32 R22, -RZ, R54.H0_H0 ;  /* 0x20000036ff167230 */ /* 0x004fc40000004100 */
[----:B---3--:R-:W-:Y:S02]  /*25d0*/  HADD2.F32 R20, -RZ, R52.H0_H0 ;  /* 0x20000034ff147230 */ /* 0x008fe40000004100 */
[----:B----4-:R-:W-:Y:S02]  /*25e0*/  HADD2.F32 R23, -RZ, R32.H0_H0 ;  /* 0x20000020ff177230 */ /* 0x010fe40000004100 */
[----:B------:R-:W-:Y:S01]  /*25f0*/  FMUL.FTZ R32, R71, R16 ;  /* 0x0000001047207220 */ /* 0x000fe20000410000 */
[----:B-----5:R-:W-:Y:S02]  /*2600*/  HADD2.F32 R21, -RZ, R53.H0_H0 ;  /* 0x20000035ff157230 */ /* 0x020fe40000004100 */
        /* <DEDUP_REMOVED lines=13> */
.L_x_2334:
        /* <DEDUP_REMOVED lines=14> */
.L_x_2336:
[----:B------:R-:W-:Y:S05]  /*27c0*/  BSYNC B0 ;  /* 0x0000000000007941 */ /* 0x000fea0003800000 */
.L_x_2335:
        /* <DEDUP_REMOVED lines=13> */
.L_x_2337:
        /* <DEDUP_REMOVED lines=14> */
.L_x_2339:
[----:B------:R-:W-:Y:S05]  /*2980*/  BSYNC B0 ;  /* 0x0000000000007941 */ /* 0x000fea0003800000 */
.L_x_2338:
        /* <DEDUP_REMOVED lines=13> */
.L_x_2340:
        /* <DEDUP_REMOVED lines=14> */
.L_x_2342:
[----:B------:R-:W-:Y:S05]  /*2b40*/  BSYNC B0 ;  /* 0x0000000000007941 */ /* 0x000fea0003800000 */
.L_x_2341:
        /* <DEDUP_REMOVED lines=36> */
.L_x_2343:
        /* <DEDUP_REMOVED lines=14> */
.L_x_2345:
[----:B------:R-:W-:Y:S05]  /*2e70*/  BSYNC B0 ;  /* 0x0000000000007941 */ /* 0x000fea0003800000 */
.L_x_2344:
        /* <DEDUP_REMOVED lines=11> */
.L_x_2346:
        /* <DEDUP_REMOVED lines=14> */
.L_x_2348:
[----:B------:R-:W-:Y:S05]  /*3010*/  BSYNC B0 ;  /* 0x0000000000007941 */ /* 0x000fea0003800000 */
.L_x_2347:
        /* <DEDUP_REMOVED lines=11> */
.L_x_2349:
        /* <DEDUP_REMOVED lines=14> */
.L_x_2351:
[----:B------:R-:W-:Y:S05]  /*31b0*/  BSYNC B0 ;  /* 0x0000000000007941 */ /* 0x000fea0003800000 */
.L_x_2350:
        /* <DEDUP_REMOVED lines=11> */
.L_x_2352:
        /* <DEDUP_REMOVED lines=14> */
.L_x_2354:
[----:B------:R-:W-:Y:S05]  /*3350*/  BSYNC B0 ;  /* 0x0000000000007941 */ /* 0x000fea0003800000 */
.L_x_2353:
        /* <DEDUP_REMOVED lines=11> */
.L_x_2355:
        /* <DEDUP_REMOVED lines=13> */
.L_x_2357:
[----:B------:R-:W-:Y:S05]  /*34e0*/  BSYNC B0 ;  /* 0x0000000000007941 */ /* 0x000fea0003800000 */
.L_x_2356:
[----:B----4-:R-:W4:Y:S01]  /*34f0*/  LDC R17, c[0x0][0x10] ;  /* 0x00000400ff117b82 */ /* 0x010f220000000800 */
[----:B------:R-:W-:Y:S02]  /*3500*/  IADD3 R6, R6, 0x1, RZ ;  /* 0x0000000106067810 */ /* 0x000fe40007ffe0ff */
[----:B----4-:R-:W-:-:S04]  /*3510*/  IADD3 R4, R17, R4, RZ ;  /* 0x0000000411047210 */ /* 0x010fc80007ffe0ff */
[----:B------:R-:W-:-:S13]  /*3520*/  ISETP.GE.AND P1, PT, R4, UR4, PT ;  /* 0x0000000404007c0c */ /* 0x000fda000bf26270 */
[----:B------:R-:W-:Y:S05]  /*3530*/  @!P1 BRA `(.L_x_2358) ;  /* 0xffffffcc00509947 */ /* 0x000fea000383ffff */
[----:B------:R-:W-:Y:S05]  /*3540*/  EXIT ;  /* 0x000000000000794d */ /* 0x000fea0003800000 */
.L_x_2359:
        /* <DEDUP_REMOVED lines=11> */
.L_x_3270:


//--------------------- .text._Z35group_norm_nhwc_fwd_one_pass_kernelI11Bf16IOFp16WLi512ELi42ELi672EEv26Group_norm_nhwc_fwd_params --------------------------
	.section	.text._Z35group_norm_nhwc_fwd_one_pass_kernelI11Bf16IOFp16WLi512ELi42ELi672EEv26Group_norm_nhwc_fwd_params,"ax",@progbits
	.align	128
        .global         _Z35group_norm_nhwc_fwd_one_pass_kernelI11Bf16IOFp16WLi512ELi42ELi672EEv26Group_norm_nhwc_fwd_params
        .type           _Z35group_norm_nhwc_fwd_one_pass_kernelI11Bf16IOFp16WLi512ELi42ELi672EEv26Group_norm_nhwc_fwd_params,@function
        .size           _Z35group_norm_nhwc_fwd_one_pass_kernelI11Bf16IOFp16WLi512ELi42ELi672EEv26Group_norm_nhwc_fwd_params,(.L_x_3271 - _Z35group_norm_nhwc_fwd_one_pass_kernelI11Bf16IOFp16WLi512ELi42ELi672EEv26Group_norm_nhwc_fwd_params)
        .other          _Z35group_norm_nhwc_fwd_one_pass_kernelI11Bf16IOFp16WLi512ELi42ELi672EEv26Group_norm_nhwc_fwd_params,@"STO_CUDA_ENTRY STV_DEFAULT"
_Z35group_norm_nhwc_fwd_one_pass_kernelI11Bf16IOFp16WLi512ELi42ELi672EEv26Group_norm_nhwc_fwd_params:
.text._Z35group_norm_nhwc_fwd_one_pass_kernelI11Bf16IOFp16WLi512ELi42ELi672EEv26Group_norm_nhwc_fwd_params:
        /* <DEDUP_REMOVED lines=49> */
.L_x_2417:
        /* <DEDUP_REMOVED lines=39> */
[----:B------:R-:W-:Y:S02]  /*0580*/  ISETP.GE.U32.AND P1, PT, R8, UR16, PT ;  /* 0x0000001008007c0c */ /* 0x000fe4000bf26070 */
[----:B------:R-:W-:Y:S02]  /*0590*/  MOV R23, R17 ;  /* 0x0000001100177202 */ /* 0x000fe40000000f00 */
[----:B------:R-:W-:Y:S02]  /*05a0*/  ISETP.GE.AND.EX P1, PT, R39, UR17, PT, P1 ;  /* 0x0000001127007c0c */ /* 0x000fe4000bf26310 */
[----:B------:R-:W-:Y:S02]  /*05b0*/  @!P3 IADD3 R23, -R23, RZ, RZ ;  /* 0x000000ff1717b210 */ /* 0x000fe40007ffe1ff */
[----:B------:R-:W-:-:S02]  /*05c0*/  @!P2 LOP3.LUT R23, RZ, R22, RZ, 0x33, !PT ;  /* 0x00000016ff17a212 */ /* 0x000fc400078e33ff */
[----:B------:R-:W-:Y:S02]  /*05d0*/  ISETP.GT.U32.OR P1, PT, R0, 0x29f, P1 ;  /* 0x0000029f0000780c */ /* 0x000fe40000f24470 */
[----:B------:R-:W-:Y:S02]  /*05e0*/  IADD3 R43, -R23, RZ, RZ ;  /* 0x000000ff172b7210 */ /* 0x000fe40007ffe1ff */
[----:B------:R-:W-:Y:S02]  /*05f0*/  SHF.R.S32.HI R16, RZ, 0x1f, R23 ;  /* 0x0000001fff107819 */ /* 0x000fe40000011417 */
[----:B------:R-:W-:Y:S01]  /*0600*/  ISETP.GE.U32.AND P3, PT, R9, UR16, PT ;  /* 0x0000001009007c0c */ /* 0x000fe2000bf66070 */
[----:B------:R-:W-:Y:S02]  /*0610*/  IMAD R43, R22, R43, UR6 ;  /* 0x00000006162b7e24 */ /* 0x000fe4000f8e022b */
        /* <DEDUP_REMOVED lines=11> */
[----:B------:R-:W-:-:S04]  /*06d0*/  IMAD.WIDE.U32 R70, R23, UR14, R70 ;  /* 0x0000000e17467c25 */ /* 0x000fc8000f8e0046 */
[----:B------:R-:W-:Y:S01]  /*06e0*/  @!P5 IMAD.MOV.U32 R32, RZ, RZ, R70 ;  /* 0x000000ffff20d224 */ /* 0x000fe200078e0046 */
[----:B------:R-:W-:Y:S02]  /*06f0*/  IADD3 R73, R71, R73, RZ ;  /* 0x0000004947497210 */ /* 0x000fe40007ffe0ff */
[----:B------:R-:W4:Y:S01]  /*0700*/  @!P4 LDC.64 R22, c[0x0][0x220] ;  /* 0x00008800ff16cb82 */ /* 0x000f220000000a00 */
[----:B------:R-:W-:Y:S01]  /*0710*/  @P0 MOV R72, R70 ;  /* 0x0000004600480202 */ /* 0x000fe20000000f00 */
[----:B---3--:R-:W-:-:S04]  /*0720*/  @!P4 IMAD R31, R31, R16, RZ ;  /* 0x000000101f1fc224 */ /* 0x008fc800078e02ff */
[----:B------:R-:W-:Y:S02]  /*0730*/  @P0 IMAD.WIDE.U32 R26, R59, R20, R72 ;  /* 0x000000143b1a0225 */ /* 0x000fe400078e0048 */
[----:B------:R-:W3:Y:S02]  /*0740*/  @!P1 LDC.64 R20, c[0x0][0x270] ;  /* 0x00009c00ff149b82 */ /* 0x000ee40000000a00 */
[----:B------:R-:W-:Y:S01]  /*0750*/  @!P4 IMAD R31, R6, R17, R31 ;  /* 0x00000011061fc224 */ /* 0x000fe200078e021f */
[----:B------:R-:W-:Y:S02]  /*0760*/  @P0 IADD3 R27, R27, R35, RZ ;  /* 0x000000231b1b0210 */ /* 0x000fe40007ffe0ff */
[C---:B-1----:R-:W-:Y:S01]  /*0770*/  @P0 LEA R28, P2, R26.reuse, R28, 0x1 ;  /* 0x0000001c1a1c0211 */ /* 0x042fe200078408ff */
[----:B0-----:R-:W-:Y:S01]  /*0780*/  @!P5 IMAD R30, R33, R18, RZ ;  /* 0x00000012211ed224 */ /* 0x001fe200078e02ff */
[----:B------:R-:W-:Y:S02]  /*0790*/  SHF.R.S32.HI R35, RZ, 0x1f, R10 ;  /* 0x0000001fff237819 */ /* 0x000fe4000001140a */
[----:B------:R-:W-:Y:S01]  /*07a0*/  @P0 LEA.HI.X R29, R26, R29, R27, 0x1, P2 ;  /* 0x0000001d1a1d0211 */ /* 0x000fe200010f0c1b */
[----:B------:R-:W-:Y:S01]  /*07b0*/  @!P5 IMAD R45, R7, R19, R30 ;  /* 0x00000013072dd224 */ /* 0x000fe200078e021e */
[----:B------:R-:W-:-:S02]  /*07c0*/  @!P4 MOV R26, R70 ;  /* 0x00000046001ac202 */ /* 0x000fc40000000f00 */
[-C--:B------:R-:W-:Y:S02]  /*07d0*/  @!P4 MOV R27, R73.reuse ;  /* 0x00000049001bc202 */ /* 0x080fe40000000f00 */
[----:B------:R-:W-:Y:S02]  /*07e0*/  ISETP.GE.U32.AND P2, PT, R10, UR16, PT ;  /* 0x000000100a007c0c */ /* 0x000fe4000bf46070 */
[----:B------:R-:W-:Y:S01]  /*07f0*/  @!P5 MOV R33, R73 ;  /* 0x000000490021d202 */ /* 0x000fe20000000f00 */
[----:B------:R-:W-:Y:S01]  /*0800*/  @!P4 IMAD.WIDE.U32 R26, R6, R16, R26 ;  /* 0x00000010061ac225 */ /* 0x000fe200078e001a */
[----:B------:R-:W-:Y:S01]  /*0810*/  ISETP.GE.AND.EX P2, PT, R35, UR17, PT, P2 ;  /* 0x0000001123007c0c */ /* 0x000fe2000bf46320 */
[----:B------:R-:W0:Y:S02]  /*0820*/  @!P3 LDC.64 R16, c[0x0][0x270] ;  /* 0x00009c00ff10bb82 */ /* 0x000e240000000a00 */
[----:B------:R-:W-:Y:S01]  /*0830*/  @!P5 IMAD.WIDE.U32 R32, R7, R18, R32 ;  /* 0x000000120720d225 */ /* 0x000fe200078e0020 */
[----:B------:R-:W-:-:S02]  /*0840*/  @!P4 IADD3 R27, R27, R31, RZ ;  /* 0x0000001f1b1bc210 */ /* 0x000fc40007ffe0ff */
[----:B----4-:R-:W-:Y:S01]  /*0850*/  @!P4 LEA R30, P6, R26, R22, 0x1 ;  /* 0x000000161a1ec211 */ /* 0x010fe200078c08ff */
[----:B---3--:R-:W-:Y:S01]  /*0860*/  @!P1 IMAD R39, R39, R20, RZ ;  /* 0x0000001427279224 */ /* 0x008fe200078e02ff */
[----:B------:R-:W-:Y:S01]  /*0870*/  ISETP.GT.U32.OR P2, PT, R0, 0x29f, P2 ;  /* 0x0000029f0000780c */ /* 0x000fe20001744470 */
[----:B------:R-:W1:Y:S01]  /*0880*/  @!P1 LDC.64 R18, c[0x0][0x220] ;  /* 0x00008800ff129b82 */ /* 0x000e620000000a00 */
[----:B------:R-:W-:Y:S02]  /*0890*/  @!P4 LEA.HI.X R31, R26, R23, R27, 0x1, P6 ;  /* 0x000000171a1fc211 */ /* 0x000fe400030f0c1b */
[----:B------:R-:W-:Y:S02]  /*08a0*/  @!P5 IADD3 R27, R33, R45, RZ ;  /* 0x0000002d211bd210 */ /* 0x000fe40007ffe0ff */
[C---:B--2---:R-:W-:Y:S01]  /*08b0*/  @!P5 LEA R26, P6, R32.reuse, R24, 0x1 ;  /* 0x00000018201ad211 */ /* 0x044fe200078c08ff */
[----:B------:R0:W2:Y:S01]  /*08c0*/  @!P4 LDG.E R44, desc[UR10][R30.64] ;  /* 0x0000000a1e2cc981 */ /* 0x0000a2000c1e1900 */
[----:B------:R-:W-:Y:S01]  /*08d0*/  @!P1 MOV R33, R73 ;  /* 0x0000004900219202 */ /* 0x000fe20000000f00 */
[----:B------:R-:W3:Y:S01]  /*08e0*/  @!P3 LDC.64 R22, c[0x0][0x220] ;  /* 0x00008800ff16bb82 */ /* 0x000ee20000000a00 */
[----:B------:R-:W-:Y:S01]  /*08f0*/  @!P5 LEA.HI.X R27, R32, R25, R27, 0x1, P6 ;  /* 0x00000019201bd211 */ /* 0x000fe200030f0c1b */
[----:B------:R-:W-:Y:S01]  /*0900*/  @!P1 IMAD R25, R8, R21, R39 ;  /* 0x0000001508199224 */ /* 0x000fe200078e0227 */
[----:B------:R-:W-:-:S02]  /*0910*/  @!P1 MOV R32, R70 ;  /* 0x0000004600209202 */ /* 0x000fc40000000f00 */
[----:B------:R-:W-:Y:S02]  /*0920*/  SHF.R.S32.HI R39, RZ, 0x1f, R11 ;  /* 0x0000001fff277819 */ /* 0x000fe4000001140b */
[----:B------:R-:W-:Y:S01]  /*0930*/  ISETP.GE.U32.AND P6, PT, R11, UR16, PT ;  /* 0x000000100b007c0c */ /* 0x000fe2000bfc6070 */
[----:B------:R-:W-:Y:S01]  /*0940*/  @!P1 IMAD.WIDE.U32 R32, R8, R20, R32 ;  /* 0x0000001408209225 */ /* 0x000fe200078e0020 */
[----:B------:R-:W-:Y:S01]  /*0950*/  MOV R45, RZ ;  /* 0x000000ff002d7202 */ /* 0x000fe20000000f00 */
[----:B------:R-:W4:Y:S01]  /*0960*/  @!P2 LDC.64 R20, c[0x0][0x270] ;  /* 0x00009c00ff14ab82 */ /* 0x000f220000000a00 */
[----:B------:R-:W-:Y:S01]  /*0970*/  ISETP.GE.AND.EX P6, PT, R39, UR17, PT, P6 ;  /* 0x0000001127007c0c */ /* 0x000fe2000bfc6360 */
[----:B0-----:R-:W-:Y:S01]  /*0980*/  @!P3 IMAD R30, R37, R16, RZ ;  /* 0x00000010251eb224 */ /* 0x001fe200078e02ff */
[----:B------:R-:W-:Y:S02]  /*0990*/  @!P1 IADD3 R25, R33, R25, RZ ;  /* 0x0000001921199210 */ /* 0x000fe40007ffe0ff */
[----:B------:R-:W-:Y:S01]  /*09a0*/  ISETP.GT.U32.OR P6, PT, R0, 0x29f, P6 ;  /* 0x0000029f0000780c */ /* 0x000fe200037c4470 */
[----:B------:R-:W-:Y:S01]  /*09b0*/  @!P3 IMAD R17, R9, R17, R30 ;  /* 0x000000110911b224 */ /* 0x000fe200078e021e */
[----:B-1----:R-:W-:Y:S01]  /*09c0*/  @!P1 LEA R24, P4, R32, R18, 0x1 ;  /* 0x0000001220189211 */ /* 0x002fe200078808ff */
[----:B------:R0:W5:Y:S01]  /*09d0*/  @!P5 LDG.E R45, desc[UR10][R26.64] ;  /* 0x0000000a1a2dd981 */ /* 0x000162000c1e1900 */
[----:B------:R-:W-:-:S02]  /*09e0*/  @!P3 MOV R30, R70 ;  /* 0x00000046001eb202 */ /* 0x000fc40000000f00 */
[----:B------:R-:W-:Y:S02]  /*09f0*/  CS2R R46, SRZ ;  /* 0x00000000002e7805 */ /* 0x000fe4000001ff00 */
[----:B------:R-:W-:Y:S02]  /*0a00*/  @!P3 MOV R31, R73 ;  /* 0x00000049001fb202 */ /* 0x000fe40000000f00 */
[----:B------:R-:W-:Y:S02]  /*0a10*/  @!P1 LEA.HI.X R25, R32, R19, R25, 0x1, P4 ;  /* 0x0000001320199211 */ /* 0x000fe400020f0c19 */
[----:B------:R-:W-:Y:S01]  /*0a20*/  SHF.R.S32.HI R37, RZ, 0x1f, R12 ;  /* 0x0000001fff257819 */ /* 0x000fe2000001140c */
[----:B------:R-:W-:Y:S01]  /*0a30*/  @!P3 IMAD.WIDE.U32 R30, R9, R16, R30 ;  /* 0x00000010091eb225 */ /* 0x000fe200078e001e */
[----:B------:R-:W-:Y:S01]  /*0a40*/  ISETP.GE.U32.AND P4, PT, R12, UR16, PT ;  /* 0x000000100c007c0c */ /* 0x000fe2000bf86070 */
[----:B------:R-:W1:Y:S01]  /*0a50*/  @!P2 LDC.64 R18, c[0x0][0x220] ;  /* 0x00008800ff12ab82 */ /* 0x000e620000000a00 */
[----:B------:R-:W-:Y:S01]  /*0a60*/  SHF.R.S32.HI R49, RZ, 0x1f, R58 ;  /* 0x0000001fff317819 */ /* 0x000fe2000001143a */
[----:B------:R-:W5:Y:S01]  /*0a70*/  @!P1 LDG.E R46, desc[UR10][R24.64] ;  /* 0x0000000a182e9981 */ /* 0x000f62000c1e1900 */
[----:B------:R-:W-:-:S02]  /*0a80*/  ISETP.GE.AND.EX P4, PT, R37, UR17, PT, P4 ;  /* 0x0000001125007c0c */ /* 0x000fc4000bf86340 */
[----:B0-----:R-:W-:Y:S01]  /*0a90*/  @!P3 IADD3 R26, R31, R17, RZ ;  /* 0x000000111f1ab210 */ /* 0x001fe20007ffe0ff */
[----:B----4-:R-:W-:Y:S01]  /*0aa0*/  @!P2 IMAD R35, R35, R20, RZ ;  /* 0x000000142323a224 */ /* 0x010fe200078e02ff */
[----:B---3--:R-:W-:Y:S01]  /*0ab0*/  @!P3 LEA R22, P5, R30, R22, 0x1 ;  /* 0x000000161e16b211 */ /* 0x008fe200078a08ff */
[----:B------:R-:W0:Y:S01]  /*0ac0*/  @!P6 LDC.64 R16, c[0x0][0x270] ;  /* 0x00009c00ff10eb82 */ /* 0x000e220000000a00 */
[----:B------:R-:W-:Y:S02]  /*0ad0*/  ISETP.GT.U32.OR P4, PT, R0, 0x29f, P4 ;  /* 0x0000029f0000780c */ /* 0x000fe40002784470 */
[----:B------:R-:W-:Y:S01]  /*0ae0*/  @!P3 LEA.HI.X R23, R30, R23, R26, 0x1, P5 ;  /* 0x000000171e17b211 */ /* 0x000fe200028f0c1a */
[----:B------:R-:W-:-:S04]  /*0af0*/  @!P2 IMAD R27, R10, R21, R35 ;  /* 0x000000150a1ba224 */ /* 0x000fc800078e0223 */
[----:B------:R3:W4:Y:S01]  /*0b00*/  @!P3 LDG.E R47, desc[UR10][R22.64] ;  /* 0x0000000a162fb981 */ /* 0x000722000c1e1900 */
[----:B------:R-:W-:Y:S01]  /*0b10*/  ISETP.GE.U32.AND P3, PT, R58, UR16, PT ;  /* 0x000000103a007c0c */ /* 0x000fe2000bf66070 */
[----:B------:R-:W0:Y:S01]  /*0b20*/  @!P6 LDC.64 R34, c[0x0][0x220] ;  /* 0x00008800ff22eb82 */ /* 0x000e220000000a00 */
[----:B------:R-:W-:Y:S02]  /*0b30*/  SHF.R.S32.HI R31, RZ, 0x1f, R13 ;  /* 0x0000001fff1f7819 */ /* 0x000fe4000001140d */
[----:B------:R-:W-:Y:S02]  /*0b40*/  ISETP.GE.U32.AND P1, PT, R13, UR16, PT ;  /* 0x000000100d007c0c */ /* 0x000fe4000bf26070 */
[----:B---3--:R-:W-:-:S03]  /*0b50*/  @!P2 MOV R22, R70 ;  /* 0x000000460016a202 */ /* 0x008fc60000000f00 */
[----:B------:R-:W3:Y:S01]  /*0b60*/  @!P4 LDC.64 R32, c[0x0][0x270] ;  /* 0x00009c00ff20cb82 */ /* 0x000ee20000000a00 */
[----:B------:R-:W-:Y:S02]  /*0b70*/  @!P2 MOV R23, R73 ;  /* 0x000000490017a202 */ /* 0x000fe40000000f00 */
[----:B------:R-:W-:Y:S01]  /*0b80*/  ISETP.GE.AND.EX P3, PT, R49, UR17, PT, P3 ;  /* 0x0000001131007c0c */ /* 0x000fe2000bf66330 */
[----:B------:R-:W-:Y:S01]  /*0b90*/  @!P2 IMAD.WIDE.U32 R20, R10, R20, R22 ;  /* 0x000000140a14a225 */ /* 0x000fe200078e0016 */
[----:B------:R-:W-:Y:S02]  /*0ba0*/  ISETP.GE.AND.EX P1, PT, R31, UR17, PT, P1 ;  /* 0x000000111f007c0c */ /* 0x000fe4000bf26310 */
[----:B------:R-:W-:Y:S02]  /*0bb0*/  ISETP.GT.U32.OR P3, PT, R0, 0x29f, P3 ;  /* 0x0000029f0000780c */ /* 0x000fe40001f64470 */
[----:B------:R-:W-:Y:S02]  /*0bc0*/  @!P2 IADD3 R21, R21, R27, RZ ;  /* 0x0000001b1515a210 */ /* 0x000fe40007ffe0ff */
[----:B-1----:R-:W-:-:S02]  /*0bd0*/  @!P2 LEA R18, P5, R20, R18, 0x1 ;  /* 0x000000121412a211 */ /* 0x002fc400078a08ff */
[----:B------:R-:W-:Y:S01]  /*0be0*/  ISETP.GT.U32.OR P1, PT, R0, 0x29f, P1 ;  /* 0x0000029f0000780c */ /* 0x000fe20000f24470 */
[----:B------:R-:W-:Y:S01]  /*0bf0*/  HFMA2.MMA R48, -RZ, RZ, 0, 0 ;  /* 0x00000000ff307435 */ /* 0x000fe200000001ff */
[----:B------:R-:W-:Y:S01]  /*0c00*/  @!P2 LEA.HI.X R19, R20, R19, R21, 0x1, P5 ;  /* 0x000000131413a211 */ /* 0x000fe200028f0c15 */
[-C--:B0-----:R-:W-:Y:S01]  /*0c10*/  @!P6 IMAD R22, R39, R16.reuse, RZ ;  /* 0x000000102716e224 */ /* 0x081fe200078e02ff */
[----:B------:R-:W-:Y:S01]  /*0c20*/  @!P6 MOV R21, R73 ;  /* 0x000000490015e202 */ /* 0x000fe20000000f00 */
[----:B------:R-:W-:Y:S01]  /*0c30*/  @!P6 IMAD.MOV.U32 R20, RZ, RZ, R70 ;  /* 0x000000ffff14e224 */ /* 0x000fe200078e0046 */
[----:B------:R-:W-:Y:S02]  /*0c40*/  SHF.R.S32.HI R51, RZ, 0x1f, R4 ;  /* 0x0000001fff337819 */ /* 0x000fe40000011404 */
[----:B------:R-:W-:Y:S01]  /*0c50*/  ISETP.GE.U32.AND P5, PT, R4, UR16, PT ;  /* 0x0000001004007c0c */ /* 0x000fe2000bfa6070 */
[C---:B------:R-:W-:Y:S02]  /*0c60*/  @!P6 IMAD R25, R11.reuse, R17, R22 ;  /* 0x000000110b19e224 */ /* 0x040fe400078e0216 */
[----:B------:R-:W-:Y:S01]  /*0c70*/  @!P6 IMAD.WIDE.U32 R16, R11, R16, R20 ;  /* 0x000000100b10e225 */ /* 0x000fe200078e0014 */
[----:B------:R-:W-:Y:S01]  /*0c80*/  ISETP.GE.AND.EX P5, PT, R51, UR17, PT, P5 ;  /* 0x0000001133007c0c */ /* 0x000fe2000bfa6350 */
[----:B------:R-:W0:Y:S01]  /*0c90*/  @!P4 LDC.64 R22, c[0x0][0x220] ;  /* 0x00008800ff16cb82 */ /* 0x000e220000000a00 */
[----:B------:R1:W4:Y:S02]  /*0ca0*/  @!P2 LDG.E R48, desc[UR10][R18.64] ;  /* 0x0000000a1230a981 */ /* 0x000324000c1e1900 */
[----:B------:R-:W-:-:S02]  /*0cb0*/  ISETP.GT.U32.OR P2, PT, R0, 0x29f, P5 ;  /* 0x0000029f0000780c */ /* 0x000fc40002f44470 */
[----:B------:R-:W-:-:S03]  /*0cc0*/  @!P6 IADD3 R17, R17, R25, RZ ;  /* 0x000000191111e210 */ /* 0x000fc60007ffe0ff */
[----:B------:R-:W0:Y:S01]  /*0cd0*/  @!P3 LDC.64 R20, c[0x0][0x270] ;  /* 0x00009c00ff14bb82 */ /* 0x000e220000000a00 */
[----:B------:R-:W-:Y:S01]  /*0ce0*/  @!P6 LEA R34, P5, R16, R34, 0x1 ;  /* 0x000000221022e211 */ /* 0x000fe200078a08ff */
[----:B---3--:R-:W-:-:S06]  /*0cf0*/  @!P4 IMAD R37, R37, R32, RZ ;  /* 0x000000202525c224 */ /* 0x008fcc00078e02ff */
[----:B------:R-:W3:Y:S01]  /*0d00*/  @!P1 LDC.64 R26, c[0x0][0x270] ;  /* 0x00009c00ff1a9b82 */ /* 0x000ee20000000a00 */
[----:B------:R-:W-:Y:S02]  /*0d10*/  @!P6 LEA.HI.X R35, R16, R35, R17, 0x1, P5 ;  /* 0x000000231023e211 */ /* 0x000fe400028f0c11 */
[----:B------:R-:W-:Y:S02]  /*0d20*/  @!P4 MOV R16, R70 ;  /* 0x000000460010c202 */ /* 0x000fe40000000f00 */
[----:B------:R-:W-:Y:S02]  /*0d30*/  @!P4 MOV R17, R73 ;  /* 0x000000490011c202 */ /* 0x000fe40000000f00 */
[----:B------:R-:W-:Y:S01]  /*0d40*/  SHF.R.S32.HI R53, RZ, 0x1f, R5 ;  /* 0x0000001fff357819 */ /* 0x000fe20000011405 */
[----:B------:R-:W-:Y:S01]  /*0d50*/  HFMA2.MMA R50, -RZ, RZ, 0, 0 ;  /* 0x00000000ff327435 */ /* 0x000fe200000001ff */
[----:B------:R-:W-:Y:S01]  /*0d60*/  ISETP.GE.U32.AND P5, PT, R5, UR16, PT ;  /* 0x0000001005007c0c */ /* 0x000fe2000bfa6070 */
[C---:B------:R-:W-:Y:S01]  /*0d70*/  @!P4 IMAD R37, R12.reuse, R33, R37 ;  /* 0x000000210c25c224 */ /* 0x040fe200078e0225 */
[----:B------:R-:W3:Y:S01]  /*0d80*/  @!P3 LDC.64 R24, c[0x0][0x220] ;  /* 0x00008800ff18bb82 */ /* 0x000ee20000000a00 */
[----:B------:R-:W-:Y:S01]  /*0d90*/  @!P4 IMAD.WIDE.U32 R32, R12, R32, R16 ;  /* 0x000000200c20c225 */ /* 0x000fe200078e0010 */
[----:B------:R-:W-:-:S05]  /*0da0*/  ISETP.GE.AND.EX P5, PT, R53, UR17, PT, P5 ;  /* 0x0000001135007c0c */ /* 0x000fca000bfa6350 */
[----:B------:R0:W4:Y:S01]  /*0db0*/  @!P6 LDG.E R50, desc[UR10][R34.64] ;  /* 0x0000000a2232e981 */ /* 0x000122000c1e1900 */
[----:B------:R-:W3:Y:S01]  /*0dc0*/  @!P1 LDC.64 R16, c[0x0][0x220] ;  /* 0x00008800ff109b82 */ /* 0x000ee20000000a00 */
[----:B------:R-:W-:-:S07]  /*0dd0*/  ISETP.GT.U32.OR P5, PT, R0, 0x29f, P5 ;  /* 0x0000029f0000780c */ /* 0x000fce0002fa4470 */
[----:B-1----:R-:W1:Y:S01]  /*0de0*/  @!P2 LDC.64 R18, c[0x0][0x270] ;  /* 0x00009c00ff12ab82 */ /* 0x002e620000000a00 */
[----:B------:R-:W-:Y:S02]  /*0df0*/  @!P4 IADD3 R33, R33, R37, RZ ;  /* 0x000000252121c210 */ /* 0x000fe40007ffe0ff */
[C---:B0-----:R-:W-:Y:S01]  /*0e00*/  @!P4 LEA R30, P6, R32.reuse, R22, 0x1 ;  /* 0x00000016201ec211 */ /* 0x041fe200078c08ff */
[----:B------:R-:W-:Y:S01]  /*0e10*/  @!P3 IMAD R22, R49, R20, RZ ;  /* 0x000000143116b224 */ /* 0x000fe200078e02ff */
[----:B------:R-:W-:Y:S02]  /*0e20*/  @!P3 MOV R34, R70 ;  /* 0x000000460022b202 */ /* 0x000fe40000000f00 */
[----:B------:R-:W-:Y:S01]  /*0e30*/  @!P3 MOV R35, R73 ;  /* 0x000000490023b202 */ /* 0x000fe20000000f00 */
[----:B---3--:R-:W-:Y:S01]  /*0e40*/  @!P1 IMAD R36, R31, R26, RZ ;  /* 0x0000001a1f249224 */ /* 0x008fe200078e02ff */
[----:B------:R-:W-:Y:S01]  /*0e50*/  @!P4 LEA.HI.X R31, R32, R23, R33, 0x1, P6 ;  /* 0x00000017201fc211 */ /* 0x000fe200030f0c21 */
[C---:B------:R-:W-:Y:S01]  /*0e60*/  @!P3 IMAD R37, R58.reuse, R21, R22 ;  /* 0x000000153a25b224 */ /* 0x040fe200078e0216 */
[----:B------:R-:W-:Y:S01]  /*0e70*/  @!P1 MOV R32, R70 ;  /* 0x0000004600209202 */ /* 0x000fe20000000f00 */
[----:B------:R-:W-:Y:S01]  /*0e80*/  HFMA2.MMA R52, -RZ, RZ, 0, 0 ;  /* 0x00000000ff347435 */ /* 0x000fe200000001ff */
[----:B------:R-:W-:Y:S01]  /*0e90*/  @!P1 MOV R33, R73 ;  /* 0x0000004900219202 */ /* 0x000fe20000000f00 */
[----:B------:R-:W-:Y:S01]  /*0ea0*/  @!P3 IMAD.WIDE.U32 R34, R58, R20, R34 ;  /* 0x000000143a22b225 */ /* 0x000fe200078e0022 */
[----:B------:R-:W0:Y:S03]  /*0eb0*/  @!P5 LDC.64 R22, c[0x0][0x270] ;  /* 0x00009c00ff16db82 */ /* 0x000e260000000a00 */
[----:B------:R-:W-:-:S04]  /*0ec0*/  @!P1 IMAD R27, R13, R27, R36 ;  /* 0x0000001b0d1b9224 */ /* 0x000fc800078e0224 */
[----:B------:R3:W4:Y:S01]  /*0ed0*/  @!P4 LDG.E R52, desc[UR10][R30.64] ;  /* 0x0000000a1e34c981 */ /* 0x000722000c1e1900 */
[----:B------:R-:W0:Y:S01]  /*0ee0*/  @!P2 LDC.64 R20, c[0x0][0x220] ;  /* 0x00008800ff14ab82 */ /* 0x000e220000000a00 */
[----:B------:R-:W-:Y:S01]  /*0ef0*/  @!P1 IMAD.WIDE.U32 R32, R13, R26, R32 ;  /* 0x0000001a0d209225 */ /* 0x000fe200078e0020 */
[----:B------:R-:W-:-:S04]  /*0f00*/  @!P3 LEA R24, P4, R34, R24, 0x1 ;  /* 0x000000182218b211 */ /* 0x000fc800078808ff */
[----:B------:R-:W-:Y:S01]  /*0f10*/  @!P1 IADD3 R27, R33, R27, RZ ;  /* 0x0000001b211b9210 */ /* 0x000fe20007ffe0ff */
[----:B-1----:R-:W-:Y:S01]  /*0f20*/  @!P2 IMAD R33, R51, R18, RZ ;  /* 0x000000123321a224 */ /* 0x002fe200078e02ff */
[----:B------:R-:W-:Y:S02]  /*0f30*/  @!P1 LEA R26, P6, R32, R16, 0x1 ;  /* 0x00000010201a9211 */ /* 0x000fe400078c08ff */
[----:B------:R-:W-:Y:S01]  /*0f40*/  @!P3 IADD3 R16, R35, R37, RZ ;  /* 0x000000252310b210 */ /* 0x000fe20007ffe0ff */
[----:B------:R-:W-:Y:S01]  /*0f50*/  @!P2 IMAD R19, R4, R19, R33 ;  /* 0x000000130413a224 */ /* 0x000fe200078e0221 */
[----:B---3--:R-:W-:Y:S02]  /*0f60*/  @!P2 MOV R30, R70 ;  /* 0x00000046001ea202 */ /* 0x008fe40000000f00 */
[----:B------:R-:W-:Y:S02]  /*0f70*/  @!P3 LEA.HI.X R25, R34, R25, R16, 0x1, P4 ;  /* 0x000000192219b211 */ /* 0x000fe400020f0c10 */
[----:B------:R-:W-:-:S02]  /*0f80*/  @!P2 MOV R31, R73 ;  /* 0x00000049001fa202 */ /* 0x000fc40000000f00 */
[----:B------:R-:W-:Y:S02]  /*0f90*/  @!P1 LEA.HI.X R27, R32, R17, R27, 0x1, P6 ;  /* 0x00000011201b9211 */ /* 0x000fe400030f0c1b */
[----:B------:R-:W-:Y:S01]  /*0fa0*/  SHF.R.S32.HI R33, RZ, 0x1f, R14 ;  /* 0x0000001fff217819 */ /* 0x000fe2000001140e */
[----:B------:R-:W1:Y:S01]  /*0fb0*/  @!P5 LDC.64 R16, c[0x0][0x220] ;  /* 0x00008800ff10db82 */ /* 0x000e620000000a00 */
[----:B------:R-:W-:Y:S02]  /*0fc0*/  ISETP.GE.U32.AND P4, PT, R14, UR16, PT ;  /* 0x000000100e007c0c */ /* 0x000fe4000bf86070 */
[----:B------:R-:W-:Y:S01]  /*0fd0*/  CS2R R54, SRZ ;  /* 0x0000000000367805 */ /* 0x000fe2000001ff00 */
[----:B------:R-:W-:Y:S01]  /*0fe0*/  @!P2 IMAD.WIDE.U32 R30, R4, R18, R30 ;  /* 0x00000012041ea225 */ /* 0x000fe200078e001e */
[----:B------:R-:W-:-:S03]  /*0ff0*/  ISETP.GE.AND.EX P4, PT, R33, UR17, PT, P4 ;  /* 0x0000001121007c0c */ /* 0x000fc6000bf86340 */
[----:B------:R-:W-:Y:S01]  /*1000*/  @!P2 IMAD.IADD R19, R31, 0x1, R19 ;  /* 0x000000011f13a824 */ /* 0x000fe200078e0213 */
[----:B------:R3:W4:Y:S01]  /*1010*/  @!P3 LDG.E R54, desc[UR10][R24.64] ;  /* 0x0000000a1836b981 */ /* 0x000722000c1e1900 */
[----:B------:R-:W-:Y:S02]  /*1020*/  ISETP.GT.U32.OR P4, PT, R0, 0x29f, P4 ;  /* 0x0000029f0000780c */ /* 0x000fe40002784470 */
[C---:B0-----:R-:W-:Y:S01]  /*1030*/  @!P2 LEA R18, P6, R30.reuse, R20, 0x1 ;  /* 0x000000141e12a211 */ /* 0x041fe200078c08ff */
[----:B------:R-:W-:Y:S01]  /*1040*/  @!P5 IMAD R20, R53, R22, RZ ;  /* 0x000000163514d224 */ /* 0x000fe200078e02ff */
        /* <DEDUP_REMOVED lines=8> */
[----:B------:R0:W4:Y:S01]  /*10d0*/  @!P2 LDG.E R55, desc[UR10][R18.64] ;  /* 0x0000000a1237a981 */ /* 0x000122000c1e1900 */
[----:B------:R-:W-:Y:S01]  /*10e0*/  ISETP.GT.U32.OR P3, PT, R0, 0x29f, P3 ;  /* 0x0000029f0000780c */ /* 0x000fe20001f64470 */
[----:B------:R-:W-:Y:S01]  /*10f0*/  @!P5 IMAD.WIDE.U32 R22, R5, R22, R20 ;  /* 0x000000160516d225 */ /* 0x000fe200078e0014 */
[----:B------:R-:W-:-:S02]  /*1100*/  SHF.R.S32.HI R35, RZ, 0x1f, R40 ;  /* 0x0000001fff237819 */ /* 0x000fc40000011428 */
[----:B------:R-:W2:Y:S01]  /*1110*/  @!P4 LDC.64 R20, c[0x0][0x270] ;  /* 0x00009c00ff14cb82 */ /* 0x000ea20000000a00 */
[----:B------:R2:W4:Y:S01]  /*1120*/  @P0 LDG.E R56, desc[UR10][R28.64] ;  /* 0x0000000a1c380981 */ /* 0x000522000c1e1900 */
[----:B------:R-:W-:Y:S02]  /*1130*/  @!P5 IADD3 R23, R23, R31, RZ ;  /* 0x0000001f1717d210 */ /* 0x000fe40007ffe0ff */
[----:B-1----:R-:W-:-:S05]  /*1140*/  @!P5 LEA R30, P6, R22, R16, 0x1 ;  /* 0x00000010161ed211 */ /* 0x002fca00078c08ff */
[----:B---3--:R-:W1:Y:S01]  /*1150*/  @!P3 LDC.64 R24, c[0x0][0x270] ;  /* 0x00009c00ff18bb82 */ /* 0x008e620000000a00 */
[----:B------:R-:W-:Y:S02]  /*1160*/  @!P5 LEA.HI.X R31, R22, R17, R23, 0x1, P6 ;  /* 0x00000011161fd211 */ /* 0x000fe400030f0c17 */
[----:B------:R-:W-:Y:S02]  /*1170*/  ISETP.GE.U32.AND P6, PT, R40, UR16, PT ;  /* 0x0000001028007c0c */ /* 0x000fe4000bfc6070 */
[----:B------:R-:W-:Y:S01]  /*1180*/  SHF.R.S32.HI R37, RZ, 0x1f, R41 ;  /* 0x0000001fff257819 */ /* 0x000fe20000011429 */
[----:B------:R3:W4:Y:S01]  /*1190*/  @!P5 LDG.E R57, desc[UR10][R30.64] ;  /* 0x0000000a1e39d981 */ /* 0x000722000c1e1900 */
[----:B------:R-:W-:Y:S01]  /*11a0*/  ISETP.GE.AND.EX P6, PT, R35, UR17, PT, P6 ;  /* 0x0000001123007c0c */ /* 0x000fe2000bfc6360 */
[----:B------:R-:W3:Y:S01]  /*11b0*/  @!P4 LDC.64 R16, c[0x0][0x220] ;  /* 0x00008800ff10cb82 */ /* 0x000ee20000000a00 */
        /* <DEDUP_REMOVED lines=12> */
[----:B---3--:R-:W-:Y:S01]  /*1280*/  @!P3 MOV R30, R70 ;  /* 0x00000046001eb202 */ /* 0x008fe20000000f00 */
[----:B------:R-:W-:Y:S01]  /*1290*/  @!P4 IMAD.WIDE.U32 R32, R14, R20, R32 ;  /* 0x000000140e20c225 */ /* 0x000fe200078e0020 */
[----:B------:R-:W-:Y:S01]  /*12a0*/  @!P3 MOV R31, R73 ;  /* 0x00000049001fb202 */ /* 0x000fe20000000f00 */
[----:B------:R1:W3:Y:S03]  /*12b0*/  @!P1 LDG.E R61, desc[UR10][R26.64] ;  /* 0x0000000a1a3d9981 */ /* 0x0002e6000c1e1900 */
[----:B------:R-:W1:Y:S01]  /*12c0*/  @!P2 LDC.64 R20, c[0x0][0x270] ;  /* 0x00009c00ff14ab82 */ /* 0x000e620000000a00 */
[----:B------:R-:W-:Y:S01]  /*12d0*/  @!P3 IMAD R39, R15, R25, R28 ;  /* 0x000000190f27b224 */ /* 0x000fe200078e021c */
[----:B------:R-:W-:Y:S01]  /*12e0*/  @!P4 IADD3 R29, R33, R29, RZ ;  /* 0x0000001d211dc210 */ /* 0x000fe20007ffe0ff */
[----:B------:R-:W-:Y:S01]  /*12f0*/  @!P3 IMAD.WIDE.U32 R30, R15, R24, R30 ;  /* 0x000000180f1eb225 */ /* 0x000fe200078e001e */
[----:B------:R-:W-:-:S04]  /*1300*/  @!P4 LEA R28, P1, R32, R16, 0x1 ;  /* 0x00000010201cc211 */ /* 0x000fc800078208ff */
[----:B------:R-:W5:Y:S01]  /*1310*/  @!P6 LDC.64 R24, c[0x0][0x220] ;  /* 0x00008800ff18eb82 */ /* 0x000f620000000a00 */
[----:B------:R-:W-:Y:S02]  /*1320*/  @!P4 LEA.HI.X R29, R32, R17, R29, 0x1, P1 ;  /* 0x00000011201dc211 */ /* 0x000fe400008f0c1d */
[----:B------:R-:W-:Y:S02]  /*1330*/  @!P3 IADD3 R31, R31, R39, RZ ;  /* 0x000000271f1fb210 */ /* 0x000fe40007ffe0ff */
[C---:B0-----:R-:W-:Y:S02]  /*1340*/  @!P3 LEA R18, P1, R30.reuse, R18, 0x1 ;  /* 0x000000121e12b211 */ /* 0x041fe400078208ff */
[----:B------:R-:W-:Y:S01]  /*1350*/  CS2R R62, SRZ ;  /* 0x00000000003e7805 */ /* 0x000fe2000001ff00 */
[----:B------:R-:W0:Y:S01]  /*1360*/  @!P2 LDC.64 R16, c[0x0][0x220] ;  /* 0x00008800ff10ab82 */ /* 0x000e220000000a00 */
[----:B------:R-:W-:Y:S01]  /*1370*/  @!P3 LEA.HI.X R19, R30, R19, R31, 0x1, P1 ;  /* 0x000000131e13b211 */ /* 0x000fe200008f0c1f */
[----:B--2---:R-:W-:-:S03]  /*1380*/  @!P6 IMAD R35, R35, R22, RZ ;  /* 0x000000162323e224 */ /* 0x004fc600078e02ff */
[----:B------:R-:W2:Y:S04]  /*1390*/  @!P4 LDG.E R62, desc[UR10][R28.64] ;  /* 0x0000000a1c3ec981 */ /* 0x000ea8000c1e1900 */
[----:B------:R1:W2:Y:S01]  /*13a0*/  @!P3 LDG.E R63, desc[UR10][R18.64] ;  /* 0x0000000a123fb981 */ /* 0x0002a2000c1e1900 */
[----:B------:R-:W-:Y:S02]  /*13b0*/  @!P6 IMAD R35, R40, R23, R35 ;  /* 0x000000172823e224 */ /* 0x000fe400078e0223 */
[----:B-1----:R-:W-:Y:S01]  /*13c0*/  @!P2 IMAD R26, R37, R20, RZ ;  /* 0x00000014251aa224 */ /* 0x002fe200078e02ff */
[----:B------:R-:W-:Y:S02]  /*13d0*/  @!P6 MOV R18, R70 ;  /* 0x000000460012e202 */ /* 0x000fe40000000f00 */
        /* <DEDUP_REMOVED lines=8> */
[----:B-----5:R-:W-:-:S03]  /*1460*/  @!P6 LEA R24, P1, R22, R24, 0x1 ;  /* 0x000000181618e211 */ /* 0x020fc600078208ff */
[----:B------:R-:W-:Y:S01]  /*1470*/  @!P2 IMAD.IADD R21, R21, 0x1, R27 ;  /* 0x000000011515a824 */ /* 0x000fe200078e021b */
[----:B0-----:R-:W-:Y:S02]  /*1480*/  @!P2 LEA R16, P3, R20, R16, 0x1 ;  /* 0x000000101410a211 */ /* 0x001fe400078608ff */
[----:B------:R-:W-:Y:S02]  /*1490*/  @!P6 LEA.HI.X R25, R22, R25, R23, 0x1, P1 ;  /* 0x000000191619e211 */ /* 0x000fe400008f0c17 */
[----:B------:R-:W-:Y:S02]  /*14a0*/  MOV R67, RZ ;  /* 0x000000ff00437202 */ /* 0x000fe40000000f00 */
[----:B------:R-:W-:Y:S01]  /*14b0*/  @!P2 LEA.HI.X R17, R20, R17, R21, 0x1, P3 ;  /* 0x000000111411a211 */ /* 0x000fe200018f0c15 */
[----:B------:R0:W5:Y:S04]  /*14c0*/  @!P6 LDG.E R64, desc[UR10][R24.64] ;  /* 0x0000000a1840e981 */ /* 0x000168000c1e1900 */
[----:B------:R1:W5:Y:S01]  /*14d0*/  @!P2 LDG.E R67, desc[UR10][R16.64] ;  /* 0x0000000a1043a981 */ /* 0x000362000c1e1900 */
[----:B------:R-:W-:-:S04]  /*14e0*/  PRMT R18, R44, 0x7632, R18 ;  /* 0x000076322c127816 */ /* 0x000fc80000000012 */
[----:B------:R-:W-:Y:S02]  /*14f0*/  SHF.L.U32 R19, R18, 0x10, RZ ;  /* 0x0000001012137819 */ /* 0x000fe400000006ff */
[----:B------:R-:W-:Y:S02]  /*1500*/  SHF.L.U32 R18, R44, 0x10, RZ ;  /* 0x000000102c127819 */ /* 0x000fe400000006ff */
[----:B------:R-:W-:Y:S01]  /*1510*/  PRMT R20, R45, 0x7632, R20 ;  /* 0x000076322d147816 */ /* 0x000fe20000000014 */
[----:B------:R-:W-:-:S03]  /*1520*/  FMUL.FTZ R21, R19, R19 ;  /* 0x0000001313157220 */ /* 0x000fc60000410000 */
[----:B------:R-:W-:Y:S01]  /*1530*/  SHF.L.U32 R23, R20, 0x10, RZ ;  /* 0x0000001014177819 */ /* 0x000fe200000006ff */
[----:B0-----:R-:W-:Y:S01]  /*1540*/  FFMA.FTZ R24, R18, R18, R21 ;  /* 0x0000001212187223 */ /* 0x001fe20000010015 */
[----:B------:R-:W-:Y:S02]  /*1550*/  SHF.L.U32 R22, R45, 0x10, RZ ;  /* 0x000000102d167819 */ /* 0x000fe400000006ff */
[----:B------:R-:W-:Y:S01]  /*1560*/  PRMT R20, R46, 0x7632, R20 ;  /* 0x000076322e147816 */ /* 0x000fe20000000014 */
[----:B-1----:R-:W-:Y:S01]  /*1570*/  FMUL.FTZ R17, R23, R23 ;  /* 0x0000001717117220 */ /* 0x002fe20000410000 */
[----:B------:R-:W-:Y:S02]  /*1580*/  FADD.FTZ R26, R18, R19 ;  /* 0x00000013121a7221 */ /* 0x000fe40000010000 */
[----:B------:R-:W-:Y:S01]  /*1590*/  SHF.L.U32 R21, R20, 0x10, RZ ;  /* 0x0000001014157819 */ /* 0x000fe200000006ff */
[----:B------:R-:W-:Y:S01]  /*15a0*/  FADD.FTZ R23, R22, R23 ;  /* 0x0000001716177221 */ /* 0x000fe20000010000 */
[----:B------:R-:W-:Y:S01]  /*15b0*/  SHF.L.U32 R20, R46, 0x10, RZ ;  /* 0x000000102e147819 */ /* 0x000fe200000006ff */
[----:B------:R-:W-:-:S02]  /*15c0*/  FFMA.FTZ R22, R22, R22, R17 ;  /* 0x0000001616167223 */ /* 0x000fc40000010011 */
[----:B------:R-:W-:Y:S01]  /*15d0*/  FMUL.FTZ R17, R21, R21 ;  /* 0x0000001515117220 */ /* 0x000fe20000410000 */
[----:B----4-:R-:W-:Y:S01]  /*15e0*/  PRMT R16, R47, 0x7632, R16 ;  /* 0x000076322f107816 */ /* 0x010fe20000000010 */
[----:B------:R-:W-:-:S03]  /*15f0*/  FADD.FTZ R21, R20, R21 ;  /* 0x0000001514157221 */ /* 0x000fc60000010000 */
[----:B------:R-:W-:Y:S01]  /*1600*/  SHF.L.U32 R16, R16, 0x10, RZ ;  /* 0x0000001010107819 */ /* 0x000fe200000006ff */
[----:B------:R-:W-:Y:S01]  /*1610*/  FFMA.FTZ R20, R20, R20, R17 ;  /* 0x0000001414147223 */ /* 0x000fe20000010011 */
[----:B------:R-:W-:Y:S02]  /*1620*/  SHF.L.U32 R19, R47, 0x10, RZ ;  /* 0x000000102f137819 */ /* 0x000fe400000006ff */
        /* <DEDUP_REMOVED lines=17> */
[----:B------:R-:W-:Y:S02]  /*1740*/  PRMT R25, R56, 0x7632, R25 ;  /* 0x0000763238197816 */ /* 0x000fe40000000019 */
[----:B------:R-:W-:-:S03]  /*1750*/  SHF.L.U32 R34, R29, 0x10, RZ ;  /* 0x000000101d227819 */ /* 0x000fc600000006ff */
[----:B------:R-:W-:Y:S01]  /*1760*/  IMAD.U32 R28, R25, 0x10000, RZ ;  /* 0x00010000191c7824 */ /* 0x000fe200078e00ff */
[----:B------:R-:W-:Y:S01]  /*1770*/  SHF.L.U32 R25, R56, 0x10, RZ ;  /* 0x0000001038197819 */ /* 0x000fe200000006ff */
[----:B------:R-:W-:Y:S01]  /*1780*/  FADD.FTZ R29, R27, R30 ;  /* 0x0000001e1b1d7221 */ /* 0x000fe20000010000 */
[----:B------:R-:W-:Y:S01]  /*1790*/  SHF.L.U32 R31, R55, 0x10, RZ ;  /* 0x00000010371f7819 */ /* 0x000fe200000006ff */
[----:B------:R-:W-:Y:S01]  /*17a0*/  FMUL.FTZ R30, R28, R28 ;  /* 0x0000001c1c1e7220 */ /* 0x000fe20000410000 */
[----:B------:R-:W-:Y:S01]  /*17b0*/  FFMA.FTZ R27, R27, R27, R32 ;  /* 0x0000001b1b1b7223 */ /* 0x000fe20000010020 */
[----:B------:R-:W-:Y:S01]  /*17c0*/  FMUL.FTZ R32, R34, R34 ;  /* 0x0000002222207220 */ /* 0x000fe20000410000 */
[C---:B------:R-:W-:Y:S01]  /*17d0*/  FADD.FTZ R28, R25.reuse, R28 ;  /* 0x0000001c191c7221 */ /* 0x040fe20000010000 */
[----:B------:R-:W-:Y:S01]  /*17e0*/  FFMA.FTZ R30, R25, R25, R30 ;  /* 0x00000019191e7223 */ /* 0x000fe2000001001e */
[C---:B------:R-:W-:Y:S01]  /*17f0*/  FADD.FTZ R25, R31.reuse, R34 ;  /* 0x000000221f197221 */ /* 0x040fe20000010000 */
[----:B------:R-:W-:Y:S01]  /*1800*/  FFMA.FTZ R32, R31, R31, R32 ;  /* 0x0000001f1f207223 */ /* 0x000fe20000010020 */
[----:B------:R-:W-:Y:S01]  /*1810*/  PRMT R31, R57, 0x7632, R31 ;  /* 0x00007632391f7816 */ /* 0x000fe2000000001f */
[----:B------:R-:W-:Y:S01]  /*1820*/  FADD.FTZ R28, RZ, R28 ;  /* 0x0000001cff1c7221 */ /* 0x000fe20000010000 */
[----:B------:R-:W-:-:S02]  /*1830*/  FADD.FTZ R30, RZ, R30 ;  /* 0x0000001eff1e7221 */ /* 0x000fc40000010000 */
[----:B------:R-:W-:Y:S01]  /*1840*/  SHF.L.U32 R34, R31, 0x10, RZ ;  /* 0x000000101f227819 */ /* 0x000fe200000006ff */
[----:B------:R-:W-:Y:S01]  /*1850*/  FADD.FTZ R28, R28, R29 ;  /* 0x0000001d1c1c7221 */ /* 0x000fe20000010000 */
[----:B------:R-:W-:Y:S01]  /*1860*/  SHF.L.U32 R29, R57, 0x10, RZ ;  /* 0x00000010391d7819 */ /* 0x000fe200000006ff */
[----:B------:R-:W-:Y:S02]  /*1870*/  FADD.FTZ R27, R30, R27 ;  /* 0x0000001b1e1b7221 */ /* 0x000fe40000010000 */
        /* <DEDUP_REMOVED lines=16> */
[----:B---3--:R-:W-:Y:S01]  /*1980*/  PRMT R29, R61, 0x7632, R29 ;  /* 0x000076323d1d7816 */ /* 0x008fe2000000001d */
        /* <DEDUP_REMOVED lines=17> */
[----:B------:R-:W-:Y:S01]  /*1aa0*/  FADD.FTZ R25, R18, R25 ;  /* 0x0000001912197221 */ /* 0x000fe20000010000 */
[C---:B------:R-:W-:Y:S01]  /*1ab0*/  FADD.FTZ R19, R16.reuse, R19 ;  /* 0x0000001310137221 */ /* 0x040fe20000010000 */
        /* <DEDUP_REMOVED lines=14> */
[----:B------:R-:W-:Y:S01]  /*1ba0*/  FADD.FTZ R19, R20, R19 ;  /* 0x0000001314137221 */ /* 0x000fe20000010000 */
[----:B-----5:R-:W-:Y:S02]  /*1bb0*/  PRMT R18, R64, 0x7632, R18 ;  /* 0x0000763240127816 */ /* 0x020fe40000000012 */
[----:B------:R-:W-:Y:S02]  /*1bc0*/  PRMT R25, R67, 0x7632, R25 ;  /* 0x0000763243197816 */ /* 0x000fe40000000019 */
[----:B------:R-:W-:Y:S01]  /*1bd0*/  SHF.L.U32 R23, R18, 0x10, RZ ;  /* 0x0000001012177819 */ /* 0x000fe200000006ff */
[----:B------:R-:W-:Y:S01]  /*1be0*/  IMAD.U32 R18, R64, 0x10000, RZ ;  /* 0x0001000040127824 */ /* 0x000fe200078e00ff */
[----:B------:R-:W-:Y:S01]  /*1bf0*/  SHF.L.U32 R24, R25, 0x10, RZ ;  /* 0x0000001019187819 */ /* 0x000fe200000006ff */
[----:B------:R-:W-:Y:S02]  /*1c00*/  FADD.FTZ R16, R21, R16 ;  /* 0x0000001015107221 */ /* 0x000fe40000010000 */
        /* <DEDUP_REMOVED lines=103> */
.L_x_2361:
[----:B------:R-:W-:Y:S05]  /*2280*/  BSYNC B0 ;  /* 0x0000000000007941 */ /* 0x000fea0003800000 */
.L_x_2360:
        /* <DEDUP_REMOVED lines=41> */
.L_x_2364:
[----:B0-----:R-:W2:Y:S04]  /*2520*/  LDG.E.STRONG.GPU R18, desc[UR10][R16.64] ;  /* 0x0000000a10127981 */ /* 0x001ea8000c1ef900 */
[----:B--2---:R-:W-:Y:S01]  /*2530*/  CCTL.IVALL ;  /* 0x00000000ff00798f */ /* 0x004fe20002000000 */
[----:B------:R-:W-:Y:S05]  /*2540*/  YIELD ;  /* 0x0000000000007946 */ /* 0x000fea0003800000 */
[----:B------:R-:W-:-:S13]  /*2550*/  ISETP.NE.AND P1, PT, R18, R21, PT ;  /* 0x000000151200720c */ /* 0x000fda0003f25270 */
[----:B------:R-:W-:Y:S05]  /*2560*/  @P1 BRA `(.L_x_2364) ;  /* 0xfffffffc00ec1947 */ /* 0x000fea000383ffff */
.L_x_2363:
        /* <DEDUP_REMOVED lines=11> */
.L_x_2366:
        /* <DEDUP_REMOVED lines=13> */
[C---:B------:R-:W-:Y:S01]  /*26f0*/  IADD3 R18, R37.reuse, 0x1, RZ ;  /* 0x0000000125127810 */ /* 0x040fe20007ffe0ff */
[----:B------:R-:W-:Y:S01]  /*2700*/  IMAD.U32 R20, RZ, RZ, UR4 ;  /* 0x00000004ff147e24 */ /* 0x000fe2000f8e00ff */
[----:B------:R-:W-:Y:S02]  /*2710*/  IADD3 R23, R37, 0x2, RZ ;  /* 0x0000000225177810 */ /* 0x000fe40007ffe0ff */
        /* <DEDUP_REMOVED lines=51> */
.L_x_2365:
        /* <DEDUP_REMOVED lines=19> */
.L_x_2368:
[----:B------:R-:W-:Y:S05]  /*2b80*/  BSYNC B0 ;  /* 0x0000000000007941 */ /* 0x000fea0003800000 */
.L_x_2367:
[----:B------:R-:W-:Y:S05]  /*2b90*/  @!P2 BRA `(.L_x_2362) ;  /* 0x000000000084a947 */ /* 0x000fea0003800000 */
[C---:B------:R-:W-:Y:S02]  /*2ba0*/  IADD3 R16, R37.reuse, 0x1, RZ ;  /* 0x0000000125107810 */ /* 0x040fe40007ffe0ff */
[----:B------:R-:W-:Y:S02]  /*2bb0*/  IADD3 R37, R37, 0x2, RZ ;  /* 0x0000000225257810 */ /* 0x000fe40007ffe0ff */
[----:B------:R-:W-:Y:S02]  /*2bc0*/  ISETP.EQ.OR P2, PT, R16, UR9, P3 ;  /* 0x0000000910007c0c */ /* 0x000fe40009f42670 */
[----:B------:R-:W-:Y:S02]  /*2bd0*/  ISETP.EQ.OR P1, PT, R37, UR9, P3 ;  /* 0x0000000925007c0c */ /* 0x000fe40009f22670 */
[----:B------:R-:W-:Y:S02]  /*2be0*/  MOV R18, UR4 ;  /* 0x0000000400127c02 */ /* 0x000fe40008000f00 */
[----:B------:R-:W-:-:S02]  /*2bf0*/  ISETP.EQ.OR P1, PT, R20, 0x2, P1 ;  /* 0x000000021400780c */ /* 0x000fc40000f22670 */
        /* <DEDUP_REMOVED lines=27> */
.L_x_2362:
[----:B------:R-:W-:Y:S01]  /*2db0*/  ULDC.64 UR14, c[0x0][0x218] ;  /* 0x00008600000e7ab9 */ /* 0x000fe20000000a00 */
[----:B------:R-:W-:Y:S01]  /*2dc0*/  LOP3.LUT P1, RZ, R0, UR9, RZ, 0xfc, !PT ;  /* 0x0000000900ff7c12 */ /* 0x000fe2000f82fcff */
[----:B------:R-:W1:Y:S01]  /*2dd0*/  S2UR UR8, SR_CgaCtaId ;  /* 0x00000000000879c3 */ /* 0x000e620000008800 */
[----:B------:R-:W-:Y:S01]  /*2de0*/  ISETP.EQ.U32.AND P2, PT, RZ, UR14, PT ;  /* 0x0000000eff007c0c */ /* 0x000fe2000bf42070 */
[----:B------:R-:W-:Y:S01]  /*2df0*/  UMOV UR7, 0x400 ;  /* 0x0000040000077882 */ /* 0x000fe20000000000 */
[----:B0-----:R-:W-:Y:S01]  /*2e00*/  IMAD.U32 R23, RZ, RZ, UR6 ;  /* 0x00000006ff177e24 */ /* 0x001fe2000f8e00ff */
[----:B------:R-:W-:Y:S02]  /*2e10*/  IADD3 R43, R60, R43, RZ ;  /* 0x0000002b3c2b7210 */ /* 0x000fe40007ffe0ff */
[----:B------:R-:W-:Y:S01]  /*2e20*/  ISETP.EQ.OR.EX P1, PT, RZ, UR15, P1, P2 ;  /* 0x0000000fff007c0c */ /* 0x000fe20008f22720 */
[----:B------:R-:W-:Y:S01]  /*2e30*/  ULDC.64 UR14, c[0x0][0x278] ;  /* 0x00009e00000e7ab9 */ /* 0x000fe20000000a00 */
        /* <DEDUP_REMOVED lines=17> */
[----:B------:R-:W-:-:S02]  /*2f50*/  ISETP.NE.AND P5, PT, RZ, UR12, PT ;  /* 0x0000000cff007c0c */ /* 0x000fc4000bfa5270 */
[----:B0-----:R-:W-:Y:S01]  /*2f60*/  SHF.L.U32 R16, R56, 0x10, RZ ;  /* 0x0000001038107819 */ /* 0x001fe200000006ff */
[----:B------:R-:W0:Y:S01]  /*2f70*/  LDS.64 R18, [UR7+0xc8] ;  /* 0x0000c807ff127984 */ /* 0x000e220008000a00 */
[----:B------:R-:W-:Y:S02]  /*2f80*/  SHF.L.U32 R36, R36, 0x10, RZ ;  /* 0x0000001024247819 */ /* 0x000fe400000006ff */
[----:B------:R-:W-:Y:S02]  /*2f90*/  ISETP.GE.U32.AND P2, PT, R4, UR14, PT ;  /* 0x0000000e04007c0c */ /* 0x000fe4000bf46070 */
[----:B------:R-:W-:Y:S02]  /*2fa0*/  SHF.L.U32 R54, R54, 0x10, RZ ;  /* 0x0000001036367819 */ /* 0x000fe400000006ff */
[----:B------:R-:W-:Y:S02]  /*2fb0*/  SHF.L.U32 R17, R35, 0x10, RZ ;  /* 0x0000001023117819 */ /* 0x000fe400000006ff */
[----:B------:R-:W-:-:S02]  /*2fc0*/  ISETP.GE.AND.EX P2, PT, R51, UR15, PT, P2 ;  /* 0x0000000f33007c0c */ /* 0x000fc4000bf46320 */
[----:B------:R-:W-:Y:S02]  /*2fd0*/  SHF.L.U32 R55, R55, 0x10, RZ ;  /* 0x0000001037377819 */ /* 0x000fe400000006ff */
        /* <DEDUP_REMOVED lines=25> */
[----:B--2---:R-:W-:Y:S02]  /*3170*/  HADD2.F32 R20, -RZ, R43.H0_H0 ;  /* 0x2000002bff147230 */ /* 0x004fe40000004100 */
[----:B---3--:R-:W-:Y:S02]  /*3180*/  HADD2.F32 R21, -RZ, R75.H0_H0 ;  /* 0x2000004bff157230 */ /* 0x008fe40000004100 */
[----:B----4-:R-:W-:Y:S02]  /*3190*/  HADD2.F32 R23, -RZ, R74.H0_H0 ;  /* 0x2000004aff177230 */ /* 0x010fe40000004100 */
[----:B-----5:R-:W-:-:S03]  /*31a0*/  HADD2.F32 R22, -RZ, R37.H0_H0 ;  /* 0x20000025ff167230 */ /* 0x020fc60000004100 */
        /* <DEDUP_REMOVED lines=13> */
.L_x_2369:
        /* <DEDUP_REMOVED lines=14> */
.L_x_2371:
[----:B------:R-:W-:Y:S05]  /*3360*/  BSYNC B0 ;  /* 0x0000000000007941 */ /* 0x000fea0003800000 */
.L_x_2370:
        /* <DEDUP_REMOVED lines=17> */
.L_x_2372:
        /* <DEDUP_REMOVED lines=14> */
.L_x_2374:
[----:B------:R-:W-:Y:S05]  /*3560*/  BSYNC B0 ;  /* 0x0000000000007941 */ /* 0x000fea0003800000 */
.L_x_2373:
[----:B------:R-:W-:Y:S01]  /*3570*/  FMUL.FTZ R55, R55, UR8 ;  /* 0x0000000837377c20 */ /* 0x000fe20008410000 */
[----:B------:R-:W-:Y:S01]  /*3580*/  FMUL.FTZ R34, R34, UR8 ;  /* 0x0000000822227c20 */ /* 0x000fe20008410000 */
[----:B------:R-:W-:Y:S01]  /*3590*/  SHF.L.U32 R57, R57, 0x10, RZ ;  /* 0x0000001039397819 */ /* 0x000fe200000006ff */
[----:B------:R-:W-:Y:S02]  /*35a0*/  IMAD.U32 R33, R33, 0x10000, RZ ;  /* 0x0001000021217824 */ /* 0x000fe400078e00ff */
        /* <DEDUP_REMOVED lines=13> */
.L_x_2375:
        /* <DEDUP_REMOVED lines=10> */
[----:B01----:R-:W-:-:S02]  /*3720*/  LEA R18, P1, R16, UR16, 0x1 ;  /* 0x0000001010127c11 */ /* 0x003fc4000f8208ff */
[----:B------:R-:W-:-:S04]  /*3730*/  IADD3 R51, R17, R51, RZ ;  /* 0x0000003311337210 */ /* 0x000fc80007ffe0ff */
[----:B------:R-:W-:-:S05]  /*3740*/  LEA.HI.X R19, R16, UR17, R51, 0x1, P1 ;  /* 0x0000001110137c11 */ /* 0x000fca00088f0c33 */
[----:B------:R2:W-:Y:S02]  /*3750*/  STG.E desc[UR10][R18.64], R55 ;  /* 0x0000003712007986 */ /* 0x0005e4000c10190a */
.L_x_2377:
[----:B------:R-:W-:Y:S05]  /*3760*/  BSYNC B0 ;  /* 0x0000000000007941 */ /* 0x000fea0003800000 */
.L_x_2376:
        /* <DEDUP_REMOVED lines=35> */
.L_x_2378:
        /* <DEDUP_REMOVED lines=14> */
.L_x_2380:
[----:B------:R-:W-:Y:S05]  /*3a80*/  BSYNC B0 ;  /* 0x0000000000007941 */ /* 0x000fea0003800000 */
.L_x_2379:
        /* <DEDUP_REMOVED lines=17> */
.L_x_2381:
        /* <DEDUP_REMOVED lines=14> */
.L_x_2383:
[----:B------:R-:W-:Y:S05]  /*3c80*/  BSYNC B0 ;  /* 0x0000000000007941 */ /* 0x000fea0003800000 */
.L_x_2382:
[----:B------:R-:W-:Y:S01]  /*3c90*/  FMUL.FTZ R45, R45, UR8 ;  /* 0x000000082d2d7c20 */ /* 0x000fe20008410000 */
[----:B------:R-:W-:Y:S01]  /*3ca0*/  FMUL.FTZ R66, R66, UR8 ;  /* 0x0000000842427c20 */ /* 0x000fe20008410000 */
[----:B------:R-:W-:Y:S02]  /*3cb0*/  SHF.L.U32 R46, R46, 0x10, RZ ;  /* 0x000000102e2e7819 */ /* 0x000fe400000006ff */
        /* <DEDUP_REMOVED lines=14> */
.L_x_2384:
[----:B------:R-:W-:Y:S04]  /*3da0*/  BSSY B0, `(.L_x_2385) ;  /* 0x000000e000007945 */ /* 0x000fe80003800000 */
[----:B------:R-:W-:Y:S05]  /*3db0*/  @P3 BRA `(.L_x_2386) ;  /* 0x0000000000303947 */ /* 0x000fea0003800000 */
[----:B------:R-:W-:Y:S01]  /*3dc0*/  ULDC.64 UR16, c[0x0][0x270] ;  /* 0x00009c0000107ab9 */ /* 0x000fe20000000a00 */
[----:B------:R-:W-:Y:S01]  /*3dd0*/  MOV R17, R73 ;  /* 0x0000004900117202 */ /* 0x000fe20000000f00 */
[----:B------:R-:W-:Y:S01]  /*3de0*/  IMAD R34, R34, UR16, RZ ;  /* 0x0000001022227c24 */ /* 0x000fe2000f8e02ff */
[----:B------:R-:W-:Y:S01]  /*3df0*/  F2FP.BF16.F32.PACK_AB R45, R66, R45 ;  /* 0x0000002d422d723e */ /* 0x000fe200000010ff */
[----:B------:R-:W-:Y:S02]  /*3e00*/  IMAD.MOV.U32 R16, RZ, RZ, R70 ;  /* 0x000000ffff107224 */ /* 0x000fe400078e0046 */
[C---:B0123--:R-:W-:Y:S02]  /*3e10*/  IMAD R19, R7.reuse, UR17, R34 ;  /* 0x0000001107137c24 */ /* 0x04ffe4000f8e0222 */
[----:B------:R-:W-:Y:S01]  /*3e20*/  IMAD.WIDE.U32 R16, R7, UR16, R16 ;  /* 0x0000001007107c25 */ /* 0x000fe2000f8e0010 */
[----:B------:R-:W-:Y:S02]  /*3e30*/  ULDC.64 UR16, c[0x0][0x210] ;  /* 0x0000840000107ab9 */ /* 0x000fe40000000a00 */
[----:B------:R-:W-:-:S02]  /*3e40*/  LEA R18, P1, R16, UR16, 0x1 ;  /* 0x0000001010127c11 */ /* 0x000fc4000f8208ff */
[----:B------:R-:W-:-:S04]  /*3e50*/  IADD3 R19, R17, R19, RZ ;  /* 0x0000001311137210 */ /* 0x000fc80007ffe0ff */
[----:B------:R-:W-:-:S05]  /*3e60*/  LEA.HI.X R19, R16, UR17, R19, 0x1, P1 ;  /* 0x0000001110137c11 */ /* 0x000fca00088f0c13 */
[----:B------:R4:W-:Y:S02]  /*3e70*/  STG.E desc[UR10][R18.64], R45 ;  /* 0x0000002d12007986 */ /* 0x0009e4000c10190a */
.L_x_2386:
[----:B------:R-:W-:Y:S05]  /*3e80*/  BSYNC B0 ;  /* 0x0000000000007941 */ /* 0x000fea0003800000 */
.L_x_2385:
[----:B01234-:R-:W-:Y:S01]  /*3e90*/  SHF.L.U32 R19, R48, 0x10, RZ ;  /* 0x0000001030137819 */ /* 0x01ffe200000006ff */
        /* <DEDUP_REMOVED lines=42> */
[----:B------:R-:W-:Y:S01]  /*4140*/  FMUL.FTZ R65, R65, UR8 ;  /* 0x0000000841417c20 */ /* 0x000fe20008410000 */
        /* <DEDUP_REMOVED lines=33> */
.L_x_2387:
[----:B------:R-:W-:Y:S04]  /*4360*/  BSSY B0, `(.L_x_2388) ;  /* 0x000000e000007945 */ /* 0x000fe80003800000 */
[----:B------:R-:W-:Y:S05]  /*4370*/  @P6 BRA `(.L_x_2389) ;  /* 0x0000000000306947 */ /* 0x000fea0003800000 */
[----:B------:R-:W-:Y:S01]  /*4380*/  ULDC.64 UR16, c[0x0][0x270] ;  /* 0x00009c0000107ab9 */ /* 0x000fe20000000a00 */
[----:B------:R-:W-:Y:S01]  /*4390*/  IMAD.MOV.U32 R17, RZ, RZ, R73 ;  /* 0x000000ffff117224 */ /* 0x000fe200078e0049 */
[----:B------:R-:W-:Y:S01]  /*43a0*/  F2FP.BF16.F32.PACK_AB R47, R26, R47 ;  /* 0x0000002f1a2f723e */ /* 0x000fe200000010ff */
[----:B------:R-:W-:Y:S01]  /*43b0*/  IMAD R19, R16, UR16, RZ ;  /* 0x0000001010137c24 */ /* 0x000fe2000f8e02ff */
[----:B------:R-:W-:-:S03]  /*43c0*/  MOV R16, R70 ;  /* 0x0000004600107202 */ /* 0x000fc60000000f00 */
[C---:B------:R-:W-:Y:S02]  /*43d0*/  IMAD R19, R8.reuse, UR17, R19 ;  /* 0x0000001108137c24 */ /* 0x040fe4000f8e0213 */
[----:B------:R-:W-:Y:S01]  /*43e0*/  IMAD.WIDE.U32 R16, R8, UR16, R16 ;  /* 0x0000001008107c25 */ /* 0x000fe2000f8e0010 */
[----:B------:R-:W-:Y:S02]  /*43f0*/  ULDC.64 UR16, c[0x0][0x210] ;  /* 0x0000840000107ab9 */ /* 0x000fe40000000a00 */
[----:B------:R-:W-:Y:S02]  /*4400*/  LEA R18, P6, R16, UR16, 0x1 ;  /* 0x0000001010127c11 */ /* 0x000fe4000f8c08ff */
[----:B------:R-:W-:-:S04]  /*4410*/  IADD3 R19, R17, R19, RZ ;  /* 0x0000001311137210 */ /* 0x000fc80007ffe0ff */
[----:B------:R-:W-:-:S05]  /*4420*/  LEA.HI.X R19, R16, UR17, R19, 0x1, P6 ;  /* 0x0000001110137c11 */ /* 0x000fca000b0f0c13 */
[----:B------:R0:W-:Y:S02]  /*4430*/  STG.E desc[UR10][R18.64], R47 ;  /* 0x0000002f12007986 */ /* 0x0001e4000c10190a */
.L_x_2389:
[----:B------:R-:W-:Y:S05]  /*4440*/  BSYNC B0 ;  /* 0x0000000000007941 */ /* 0x000fea0003800000 */
.L_x_2388:
        /* <DEDUP_REMOVED lines=17> */
.L_x_2390:
        /* <DEDUP_REMOVED lines=14> */
.L_x_2392:
[----:B------:R-:W-:Y:S05]  /*4640*/  BSYNC B0 ;  /* 0x0000000000007941 */ /* 0x000fea0003800000 */
.L_x_2391:
        /* <DEDUP_REMOVED lines=14> */
.L_x_2393:
        /* <DEDUP_REMOVED lines=14> */
.L_x_2395:
[----:B------:R-:W-:Y:S05]  /*4810*/  BSYNC B0 ;  /* 0x0000000000007941 */ /* 0x000fea0003800000 */
.L_x_2394:
        /* <DEDUP_REMOVED lines=13> */
.L_x_2396:
        /* <DEDUP_REMOVED lines=14> */
.L_x_2398:
[----:B------:R-:W-:Y:S05]  /*49d0*/  BSYNC B0 ;  /* 0x0000000000007941 */ /* 0x000fea0003800000 */
.L_x_2397:
        /* <DEDUP_REMOVED lines=12> */
.L_x_2399:
        /* <DEDUP_REMOVED lines=14> */
.L_x_2401:
[----:B------:R-:W-:Y:S05]  /*4b80*/  BSYNC B0 ;  /* 0x0000000000007941 */ /* 0x000fea0003800000 */
.L_x_2400:
        /* <DEDUP_REMOVED lines=13> */
[----:B----4-:R-:W-:Y:S01]  /*4c60*/  SHF.R.S32.HI R27, RZ, 0x1f, R15 ;  /* 0x0000001fff1b7819 */ /* 0x010fe2000001140f */
[----:B0123--:R-:W-:Y:S01]  /*4c70*/  FMUL.FTZ R19, R30, UR8 ;  /* 0x000000081e137c20 */ /* 0x00ffe20008410000 */
[----:B------:R-:W-:Y:S01]  /*4c80*/  SHF.R.S32.HI R26, RZ, 0x1f, R40 ;  /* 0x0000001fff1a7819 */ /* 0x000fe20000011428 */
[----:B------:R-:W-:Y:S01]  /*4c90*/  FMUL.FTZ R31, R31, UR8 ;  /* 0x000000081f1f7c20 */ /* 0x000fe20008410000 */
[----:B------:R-:W-:Y:S01]  /*4ca0*/  SHF.R.S32.HI R23, RZ, 0x1f, R41 ;  /* 0x0000001fff177819 */ /* 0x000fe20000011429 */
[----:B------:R-:W-:Y:S01]  /*4cb0*/  FMUL.FTZ R25, R32, UR8 ;  /* 0x0000000820197c20 */ /* 0x000fe20008410000 */
[----:B------:R-:W-:Y:S01]  /*4cc0*/  ISETP.GE.U32.AND P6, PT, R13, UR14, PT ;  /* 0x0000000e0d007c0c */ /* 0x000fe2000bfc6070 */
[----:B------:R-:W-:Y:S01]  /*4cd0*/  FMUL.FTZ R17, R28, UR8 ;  /* 0x000000081c117c20 */ /* 0x000fe20008410000 */
[----:B------:R-:W-:Y:S01]  /*4ce0*/  ISETP.GE.U32.AND P1, PT, R14, UR14, PT ;  /* 0x0000000e0e007c0c */ /* 0x000fe2000bf26070 */
[--C-:B------:R-:W-:Y:S01]  /*4cf0*/  FFMA.FTZ R30, R21, R29, R22.reuse ;  /* 0x0000001d151e7223 */ /* 0x100fe20000010016 */
[----:B------:R-:W-:Y:S01]  /*4d00*/  ISETP.GE.U32.AND P2, PT, R15, UR14, PT ;  /* 0x0000000e0f007c0c */ /* 0x000fe2000bf46070 */
[C-C-:B------:R-:W-:Y:S01]  /*4d10*/  FFMA.FTZ R29, R21.reuse, R19, R22.reuse ;  /* 0x00000013151d7223 */ /* 0x140fe20000010016 */
[----:B------:R-:W-:Y:S01]  /*4d20*/  ISETP.GE.U32.AND P3, PT, R40, UR14, PT ;  /* 0x0000000e28007c0c */ /* 0x000fe2000bf66070 */
[--C-:B------:R-:W-:Y:S01]  /*4d30*/  FFMA.FTZ R28, R21, R31, R22.reuse ;  /* 0x0000001f151c7223 */ /* 0x100fe20000010016 */
[----:B------:R-:W-:Y:S01]  /*4d40*/  ISETP.GE.U32.AND P4, PT, R41, UR14, PT ;  /* 0x0000000e29007c0c */ /* 0x000fe2000bf86070 */
[--C-:B------:R-:W-:Y:S01]  /*4d50*/  FFMA.FTZ R25, R21, R25, R22.reuse ;  /* 0x0000001915197223 */ /* 0x100fe20000010016 */
        /* <DEDUP_REMOVED lines=22> */
.L_x_2402:
        /* <DEDUP_REMOVED lines=14> */
.L_x_2404:
[----:B------:R-:W-:Y:S05]  /*4fa0*/  BSYNC B0 ;  /* 0x0000000000007941 */ /* 0x000fea0003800000 */
.L_x_2403:
        /* <DEDUP_REMOVED lines=11> */
.L_x_2405:
        /* <DEDUP_REMOVED lines=14> */
.L_x_2407:
[----:B------:R-:W-:Y:S05]  /*5140*/  BSYNC B0 ;  /* 0x0000000000007941 */ /* 0x000fea0003800000 */
.L_x_2406:
        /* <DEDUP_REMOVED lines=11> */
.L_x_2408:
        /* <DEDUP_REMOVED lines=14> */
.L_x_2410:
[----:B------:R-:W-:Y:S05]  /*52e0*/  BSYNC B0 ;  /* 0x0000000000007941 */ /* 0x000fea0003800000 */
.L_x_2409:
        /* <DEDUP_REMOVED lines=11> */
.L_x_2411:
        /* <DEDUP_REMOVED lines=14> */
.L_x_2413:
[----:B------:R-:W-:Y:S05]  /*5480*/  BSYNC B0 ;  /* 0x0000000000007941 */ /* 0x000fea0003800000 */
.L_x_2412:
        /* <DEDUP_REMOVED lines=11> */
.L_x_2414:
        /* <DEDUP_REMOVED lines=13> */
.L_x_2416:
[----:B------:R-:W-:Y:S05]  /*5610*/  BSYNC B0 ;  /* 0x0000000000007941 */ /* 0x000fea0003800000 */
.L_x_2415:
[----:B------:R-:W-:Y:S01]  /*5620*/  ULDC UR7, c[0x0][0x10] ;  /* 0x0000040000077ab9 */ /* 0x000fe20000000800 */
[----:B------:R-:W-:Y:S02]  /*5630*/  UIADD3 UR4, UR4, 0x1, URZ ;  /* 0x0000000104047890 */ /* 0x000fe4000fffe03f */
[----:B------:R-:W-:-:S04]  /*5640*/  UIADD3 UR6, UR7, UR6, URZ ;  /* 0x0000000607067290 */ /* 0x000fc8000fffe03f */
[----:B------:R-:W-:-:S06]  /*5650*/  UISETP.GE.AND UP0, UPT, UR6, UR5, UPT ;  /* 0x000000050600728c */ /* 0x000fcc000bf06270 */
[----:B------:R-:W-:-:S13]  /*5660*/  PLOP3.LUT P1, PT, PT, PT, UP0, 0x80, 0x0 ;  /* 0x000000000000781c */ /* 0x000fda0003f2f008 */
[----:B------:R-:W-:Y:S05]  /*5670*/  @!P1 BRA `(.L_x_2417) ;  /* 0xffffffac00249947 */ /* 0x000fea000383ffff */
[----:B------:R-:W-:Y:S05]  /*5680*/  EXIT ;  /* 0x000000000000794d */ /* 0x000fea0003800000 */
.L_x_2418:
        /* <DEDUP_REMOVED lines=15> */
.L_x_3271:


//--------------------- .text._Z35group_norm_nhwc_fwd_one_pass_kernelI11Fp16IOFp32WLi64ELi42ELi672EEv26Group_norm_nhwc_fwd_params --------------------------
	.section	.text._Z35group_norm_nhwc_fwd_one_pass_kernelI11Fp16IOFp32WLi64ELi42ELi672EEv26Group_norm_nhwc_fwd_params,"ax",@progbits
	.align	128
        .global         _Z35group_norm_nhwc_fwd_one_pass_kernelI11Fp16IOFp32WLi64ELi42ELi672EEv26Group_norm_nhwc_fwd_params
        .type           _Z35group_norm_nhwc_fwd_one_pass_kernelI11Fp16IOFp32WLi64ELi42ELi672EEv26Group_norm_nhwc_fwd_params,@function
        .size           _Z35group_norm_nhwc_fwd_one_pass_kernelI11Fp16IOFp32WLi64ELi42ELi672EEv26Group_norm_nhwc_fwd_params,(.L_x_3272 - _Z35group_norm_nhwc_fwd_one_pass_kernelI11Fp16IOFp32WLi64ELi42ELi672EEv26Group_norm_nhwc_fwd_params)
        .other          _Z35group_norm_nhwc_fwd_one_pass_kernelI11Fp16IOFp32WLi64ELi42ELi672EEv26Group_norm_nhwc_fwd_params,@"STO_CUDA_ENTRY STV_DEFAULT"
_Z35group_norm_nhwc_fwd_one_pass_kernelI11Fp16IOFp32WLi64ELi42ELi672EEv26Group_norm_nhwc_fwd_params:
.text._Z35group_norm_nhwc_fwd_one_pass_kernelI11Fp16IOFp32WLi64ELi42ELi672EEv26Group_norm_nhwc_fwd_params:
        /* <DEDUP_REMOVED lines=33> */
.L_x_2434:
        /* <DEDUP_REMOVED lines=70> */
[----:B------:R-:W-:Y:S01]  /*0670*/  ISETP.NE.AND P2, PT, R0, RZ, PT ;  /* 0x000000ff0000720c */ /* 0x000fe20003f45270 */
[----:B--2---:R-:W-:-:S02]  /*0680*/  HADD2.F32 R9, -RZ, R17.H1_H1 ;  /* 0x30000011ff097230 */ /* 0x004fc40000004100 */
[----:B------:R-:W-:Y:S02]  /*0690*/  HADD2.F32 R8, -RZ, R17.H0_H0 ;  /* 0x20000011ff087230 */ /* 0x000fe40000004100 */
[--C-:B---3--:R-:W-:Y:S02]  /*06a0*/  HADD2.F32 R13, -RZ, R16.reuse.H1_H1 ;  /* 0x30000010ff0d7230 */ /* 0x108fe40000004100 */
[----:B------:R-:W-:Y:S01]  /*06b0*/  FMUL.FTZ R11, R9, R9 ;  /* 0x00000009090b7220 */ /* 0x000fe20000410000 */
[----:B------:R-:W-:Y:S02]  /*06c0*/  HADD2.F32 R10, -RZ, R16.H0_H0 ;  /* 0x20000010ff0a7230 */ /* 0x000fe40000004100 */
[C---:B------:R-:W-:Y:S01]  /*06d0*/  FADD.FTZ R9, R8.reuse, R9 ;  /* 0x0000000908097221 */ /* 0x040fe20000010000 */
[----:B------:R-:W-:Y:S01]  /*06e0*/  FMUL.FTZ R15, R13, R13 ;  /* 0x0000000d0d0f7220 */ /* 0x000fe20000410000 */
[----:B------:R-:W-:Y:S01]  /*06f0*/  FFMA.FTZ R11, R8, R8, R11 ;  /* 0x00000008080b7223 */ /* 0x000fe2000001000b */
[C---:B------:R-:W-:Y:S01]  /*0700*/  FADD.FTZ R8, R10.reuse, R13 ;  /* 0x0000000d0a087221 */ /* 0x040fe20000010000 */
[----:B------:R-:W-:Y:S01]  /*0710*/  FADD.FTZ R9, RZ, R9 ;  /* 0x00000009ff097221 */ /* 0x000fe20000010000 */
[----:B------:R-:W-:Y:S01]  /*0720*/  FFMA.FTZ R10, R10, R10, R15 ;  /* 0x0000000a0a0a7223 */ /* 0x000fe2000001000f */
[----:B------:R-:W-:-:S02]  /*0730*/  FADD.FTZ R11, RZ, R11 ;  /* 0x0000000bff0b7221 */ /* 0x000fc40000010000 */
[----:B------:R-:W-:Y:S02]  /*0740*/  FADD.FTZ R8, R9, R8 ;  /* 0x0000000809087221 */ /* 0x000fe40000010000 */
[----:B------:R-:W-:-:S03]  /*0750*/  FADD.FTZ R10, R11, R10 ;  /* 0x0000000a0b0a7221 */ /* 0x000fc60000010000 */
        /* <DEDUP_REMOVED lines=82> */
.L_x_2420:
[----:B------:R-:W-:Y:S05]  /*0c80*/  BSYNC B0 ;  /* 0x0000000000007941 */ /* 0x000fea0003800000 */
.L_x_2419:
        /* <DEDUP_REMOVED lines=12> */
[CC--:B-1----:R-:W-:Y:S02]  /*0d50*/  IMAD R9, R8.reuse, R11.reuse, RZ ;  /* 0x0000000b08097224 */ /* 0x0c2fe400078e02ff */
[----:B------:R-:W-:Y:S02]  /*0d60*/  IMAD R15, R8, R11, RZ ;  /* 0x0000000b080f7224 */ /* 0x000fe400078e02ff */
        /* <DEDUP_REMOVED lines=15> */
[----:B-1----:R-:W-:-:S05]  /*0e60*/  LOP3.LUT R6, R18, 0x1, RZ, 0xc0, !PT ;  /* 0x0000000112067812 */ /* 0x002fca00078ec0ff */
[----:B------:R-:W-:-:S04]  /*0e70*/  IMAD R11, R6, R11, R12 ;  /* 0x0000000b060b7224 */ /* 0x000fc800078e020c */
[----:B------:R-:W-:-:S07]  /*0e80*/  IMAD.WIDE.U32 R4, R11, 0x4, R4 ;  /* 0x000000040b047825 */ /* 0x000fce00078e0004 */
.L_x_2423:
[----:B------:R-:W2:Y:S04]  /*0e90*/  LDG.E.STRONG.GPU R6, desc[UR8][R4.64] ;  /* 0x0000000804067981 */ /* 0x000ea8000c1ef900 */
[----:B--2---:R-:W-:Y:S01]  /*0ea0*/  CCTL.IVALL ;  /* 0x00000000ff00798f */ /* 0x004fe20002000000 */
[----:B------:R-:W-:Y:S05]  /*0eb0*/  YIELD ;  /* 0x0000000000007946 */ /* 0x000fea0003800000 */
[----:B------:R-:W-:-:S13]  /*0ec0*/  ISETP.NE.AND P1, PT, R6, R15, PT ;  /* 0x0000000f0600720c */ /* 0x000fda0003f25270 */
[----:B------:R-:W-:Y:S05]  /*0ed0*/  @P1 BRA `(.L_x_2423) ;  /* 0xfffffffc00ec1947 */ /* 0x000fea000383ffff */
.L_x_2422:
        /* <DEDUP_REMOVED lines=11> */
.L_x_2425:
        /* <DEDUP_REMOVED lines=63> */
.L_x_2424:
[----:B------:R-:W-:-:S13]  /*1380*/  LOP3.LUT P1, R4, R10, 0x3, RZ, 0xc0, !PT ;  /* 0x000000030a047812 */ /* 0x000fda000782c0ff */
[----:B------:R-:W-:Y:S05]  /*1390*/  @!P1 BRA `(.L_x_2421) ;  /* 0x0000000000cc9947 */ /* 0x000fea0003800000 */
[----:B------:R-:W-:Y:S01]  /*13a0*/  ISETP.EQ.OR P1, PT, R11, UR7, P2 ;  /* 0x000000070b007c0c */ /* 0x000fe20009722670 */
[----:B------:R-:W-:Y:S01]  /*13b0*/  BSSY B0, `(.L_x_2426) ;  /* 0x0000010000007945 */ /* 0x000fe20003800000 */
[----:B------:R-:W-:-:S11]  /*13c0*/  ISETP.NE.AND P3, PT, R4, 0x1, PT ;  /* 0x000000010400780c */ /* 0x000fd60003f65270 */
[----:B------:R-:W-:Y:S05]  /*13d0*/  @P1 BRA `(.L_x_2427) ;  /* 0x0000000000341947 */ /* 0x000fea0003800000 */
[----:B-1----:R-:W1:Y:S01]  /*13e0*/  S2R R6, SR_CTAID.Y ;  /* 0x0000000000067919 */ /* 0x002e620000002600 */
        /* <DEDUP_REMOVED lines=12> */
.L_x_2427:
[----:B------:R-:W-:Y:S05]  /*14b0*/  BSYNC B0 ;  /* 0x0000000000007941 */ /* 0x000fea0003800000 */
.L_x_2426:
[----:B------:R-:W-:Y:S05]  /*14c0*/  @!P3 BRA `(.L_x_2421) ;  /* 0x000000000080b947 */ /* 0x000fea0003800000 */
[C---:B------:R-:W-:Y:S02]  /*14d0*/  IADD3 R4, R11.reuse, 0x1, RZ ;  /* 0x000000010b047810 */ /* 0x040fe40007ffe0ff */
[----:B------:R-:W-:Y:S02]  /*14e0*/  IADD3 R12, R11, 0x2, RZ ;  /* 0x000000020b0c7810 */ /* 0x000fe40007ffe0ff */
[----:B------:R-:W-:Y:S02]  /*14f0*/  ISETP.EQ.OR P3, PT, R4, UR7, P2 ;  /* 0x0000000704007c0c */ /* 0x000fe40009762670 */
[----:B------:R-:W-:Y:S02]  /*1500*/  LOP3.LUT R5, R10, 0x3, RZ, 0xc0, !PT ;  /* 0x000000030a057812 */ /* 0x000fe400078ec0ff */
[----:B------:R-:W-:-:S04]  /*1510*/  ISETP.EQ.OR P1, PT, R12, UR7, P2 ;  /* 0x000000070c007c0c */ /* 0x000fc80009722670 */
[----:B------:R-:W-:-:S05]  /*1520*/  ISETP.EQ.OR P1, PT, R5, 0x2, P1 ;  /* 0x000000020500780c */ /* 0x000fca0000f22670 */
[----:B-1----:R-:W1:Y:S01]  /*1530*/  @!P3 S2R R13, SR_CTAID.Y ;  /* 0x00000000000db919 */ /* 0x002e620000002600 */
[----:B------:R-:W1:Y:S01]  /*1540*/  @!P3 LDC R9, c[0x0][0x10] ;  /* 0x00000400ff09bb82 */ /* 0x000e620000000800 */
[----:B------:R-:W-:-:S06]  /*1550*/  @!P3 LOP3.LUT R8, R18, 0x1, RZ, 0xc0, !PT ;  /* 0x000000011208b812 */ /* 0x000fcc00078ec0ff */
[----:B------:R-:W2:Y:S01]  /*1560*/  @!P1 S2R R11, SR_CTAID.Y ;  /* 0x00000000000b9919 */ /* 0x000ea20000002600 */
[----:B------:R-:W3:Y:S01]  /*1570*/  @!P1 LDC R14, c[0x0][0x10] ;  /* 0x00000400ff0e9b82 */ /* 0x000ee20000000800 */
[----:B------:R-:W-:-:S07]  /*1580*/  @!P1 LOP3.LUT R15, R18, 0x1, RZ, 0xc0, !PT ;  /* 0x00000001120f9812 */ /* 0x000fce00078ec0ff */
        /* <DEDUP_REMOVED lines=20> */
.L_x_2421:
        /* <DEDUP_REMOVED lines=22> */
[----:B------:R-:W-:Y:S01]  /*1830*/  MOV R3, 0x3f800000 ;  /* 0x3f80000000037802 */ /* 0x000fe20000000f00 */
[----:B-1----:R-:W-:-:S02]  /*1840*/  HADD2.F32 R7, -RZ, R17.H0_H0 ;  /* 0x20000011ff077230 */ /* 0x002fc40000004100 */
[----:B------:R-:W1:Y:S01]  /*1850*/  LDS.64 R12, [UR5+0xc8] ;  /* 0x0000c805ff0c7984 */ /* 0x000e620008000a00 */
[----:B------:R-:W-:Y:S02]  /*1860*/  HADD2.F32 R17, -RZ, R17.H1_H1 ;  /* 0x30000011ff117230 */ /* 0x000fe40000004100 */
[--C-:B------:R-:W-:Y:S02]  /*1870*/  HADD2.F32 R11, -RZ, R16.reuse.H0_H0 ;  /* 0x20000010ff0b7230 */ /* 0x100fe40000004100 */
[----:B------:R-:W-:Y:S02]  /*1880*/  HADD2.F32 R15, -RZ, R16.H1_H1 ;  /* 0x30000010ff0f7230 */ /* 0x000fe40000004100 */
[----:B-1----:R-:W-:-:S04]  /*1890*/  FMUL.FTZ R12, R12, UR6 ;  /* 0x000000060c0c7c20 */ /* 0x002fc80008410000 */
[----:B------:R-:W-:Y:S01]  /*18a0*/  FMUL.FTZ R14, R12, R12 ;  /* 0x0000000c0c0e7220 */ /* 0x000fe20000410000 */
[--C-:B------:R-:W-:Y:S01]  /*18b0*/  FADD.FTZ R6, R7, -R12.reuse ;  /* 0x8000000c07067221 */ /* 0x100fe20000010000 */
[--C-:B------:R-:W-:Y:S01]  /*18c0*/  FADD.FTZ R10, R17, -R12.reuse ;  /* 0x8000000c110a7221 */ /* 0x100fe20000010000 */
[----:B------:R-:W-:Y:S01]  /*18d0*/  FADD.FTZ R16, R15, -R12 ;  /* 0x8000000c0f107221 */ /* 0x000fe20000010000 */
        /* <DEDUP_REMOVED lines=27> */
.L_x_2428:
[----:B------:R-:W-:Y:S04]  /*1a90*/  BSSY B0, `(.L_x_2429) ;  /* 0x000000f000007945 */ /* 0x000fe80003800000 */
[----:B------:R-:W-:Y:S05]  /*1aa0*/  @!P0 BRA `(.L_x_2430) ;  /* 0x0000000000348947 */ /* 0x000fea0003800000 */
[----:B------:R-:W-:Y:S01]  /*1ab0*/  SHF.R.S32.HI R7, RZ, 0x1f, R22 ;  /* 0x0000001fff077819 */ /* 0x000fe20000011416 */
[----:B------:R-:W-:Y:S01]  /*1ac0*/  ULDC.64 UR12, c[0x0][0x270] ;  /* 0x00009c00000c7ab9 */ /* 0x000fe20000000a00 */
[----:B------:R-:W-:Y:S02]  /*1ad0*/  MOV R4, R26 ;  /* 0x0000001a00047202 */ /* 0x000fe40000000f00 */
[----:B------:R-:W-:Y:S01]  /*1ae0*/  MOV R5, R29 ;  /* 0x0000001d00057202 */ /* 0x000fe20000000f00 */
[----:B------:R-:W-:Y:S01]  /*1af0*/  IMAD R7, R7, UR12, RZ ;  /* 0x0000000c07077c24 */ /* 0x000fe2000f8e02ff */
[----:B------:R-:W-:Y:S01]  /*1b00*/  F2FP.F16.F32.PACK_AB R11, R12, R11 ;  /* 0x0000000b0c0b723e */ /* 0x000fe200000000ff */
[----:B------:R-:W-:-:S04]  /*1b10*/  IMAD.WIDE.U32 R4, R22, UR12, R4 ;  /* 0x0000000c16047c25 */ /* 0x000fc8000f8e0004 */
[----:B------:R-:W-:Y:S01]  /*1b20*/  IMAD R7, R22, UR13, R7 ;  /* 0x0000000d16077c24 */ /* 0x000fe2000f8e0207 */
[----:B------:R-:W-:Y:S02]  /*1b30*/  ULDC.64 UR12, c[0x0][0x210] ;  /* 0x00008400000c7ab9 */ /* 0x000fe40000000a00 */
[----:B------:R-:W-:Y:S02]  /*1b40*/  LEA R6, P2, R4, UR12, 0x1 ;  /* 0x0000000c04067c11 */ /* 0x000fe4000f8408ff */
[----:B------:R-:W-:-:S04]  /*1b50*/  IADD3 R7, R5, R7, RZ ;  /* 0x0000000705077210 */ /* 0x000fc80007ffe0ff */
[----:B------:R-:W-:-:S05]  /*1b60*/  LEA.HI.X R7, R4, UR13, R7, 0x1, P2 ;  /* 0x0000000d04077c11 */ /* 0x000fca00090f0c07 */
[----:B------:R1:W-:Y:S02]  /*1b70*/  STG.E desc[UR8][R6.64], R11 ;  /* 0x0000000b06007986 */ /* 0x0003e4000c101908 */
.L_x_2430:
[----:B------:R-:W-:Y:S05]  /*1b80*/  BSYNC B0 ;  /* 0x0000000000007941 */ /* 0x000fea0003800000 */
.L_x_2429:
        /* <DEDUP_REMOVED lines=11> */
.L_x_2431:
        /* <DEDUP_REMOVED lines=11> */
[----:B------:R-:W-:Y:S01]  /*1cf0*/  F2FP.F16.F32.PACK_AB R3, R3, R8 ;  /* 0x000000080303723e */ /* 0x000fe200000000ff */
[C---:B------:R-:W-:Y:S02]  /*1d00*/  IMAD R7, R10.reuse, UR13, R7 ;  /* 0x0000000d0a077c24 */ /* 0x040fe4000f8e0207 */
[----:B------:R-:W-:Y:S01]  /*1d10*/  IMAD.WIDE.U32 R4, R10, UR12, R4 ;  /* 0x0000000c0a047c25 */ /* 0x000fe2000f8e0004 */
[----:B------:R-:W-:Y:S02]  /*1d20*/  ULDC.64 UR12, c[0x0][0x210] ;  /* 0x00008400000c7ab9 */ /* 0x000fe40000000a00 */
[----:B------:R-:W-:-:S02]  /*1d30*/  LEA R6, P1, R4, UR12, 0x1 ;  /* 0x0000000c04067c11 */ /* 0x000fc4000f8208ff */
[----:B------:R-:W-:-:S04]  /*1d40*/  IADD3 R7, R5, R7, RZ ;  /* 0x0000000705077210 */ /* 0x000fc80007ffe0ff */
[----:B------:R-:W-:-:S05]  /*1d50*/  LEA.HI.X R7, R4, UR13, R7, 0x1, P1 ;  /* 0x0000000d04077c11 */ /* 0x000fca00088f0c07 */
[----:B------:R1:W-:Y:S02]  /*1d60*/  STG.E desc[UR8][R6.64], R3 ;  /* 0x0000000306007986 */ /* 0x0003e4000c101908 */
.L_x_2433:
[----:B------:R-:W-:Y:S05]  /*1d70*/  BSYNC B0 ;  /* 0x0000000000007941 */ /* 0x000fea0003800000 */
.L_x_2432:
[----:B------:R-:W2:Y:S01]  /*1d80*/  LDC R4, c[0x0][0x10] ;  /* 0x00000400ff047b82 */ /* 0x000ea20000000800 */
[----:B------:R-:W-:Y:S02]  /*1d90*/  IADD3 R18, R18, 0x1, RZ ;  /* 0x0000000112127810 */ /* 0x000fe40007ffe0ff */
[----:B--2---:R-:W-:-:S04]  /*1da0*/  IADD3 R23, R4, R23, RZ ;  /* 0x0000001704177210 */ /* 0x004fc80007ffe0ff */
[----:B------:R-:W-:-:S13]  /*1db0*/  ISETP.GE.AND P1, PT, R23, UR4, PT ;  /* 0x0000000417007c0c */ /* 0x000fda000bf26270 */
[----:B------:R-:W-:Y:S05]  /*1dc0*/  @!P1 BRA `(.L_x_2434) ;  /* 0xffffffe400109947 */ /* 0x000fea000383ffff */
[----:B------:R-:W-:Y:S05]  /*1dd0*/  EXIT ;  /* 0x000000000000794d */ /* 0x000fea0003800000 */
.L_x_2435:
        /* <DEDUP_REMOVED lines=10> */
.L_x_3272:


//--------------------- .text._Z35group_norm_nhwc_fwd_one_pass_kernelI11Fp16IOFp32WLi128ELi42ELi672EEv26Group_norm_nhwc_fwd_params --------------------------
	.section	.text._Z35group_norm_nhwc_fwd_one_pass_kernelI11Fp16IOFp32WLi128ELi42ELi672EEv26Group_norm_nhwc_fwd_params,"ax",@progbits
	.align	128
        .global         _Z35group_norm_nhwc_fwd_one_pass_kernelI11Fp16IOFp32WLi128ELi42ELi672EEv26Group_norm_nhwc_fwd_params
        .type           _Z35group_norm_nhwc_fwd_one_pass_kernelI11Fp16IOFp32WLi128ELi42ELi672EEv26Group_norm_nhwc_fwd_params,@function
        .size           _Z35group_norm_nhwc_fwd_one_pass_kernelI11Fp16IOFp32WLi128ELi42ELi672EEv26Group_norm_nhwc_fwd_params,(.L_x_3273 - _Z35group_norm_nhwc_fwd_one_pass_kernelI11Fp16IOFp32WLi128ELi42ELi672EEv26Group_norm_nhwc_fwd_params)
        .other          _Z35group_norm_nhwc_fwd_one_pass_kernelI11Fp16IOFp32WLi128ELi42ELi672EEv26Group_norm_nhwc_fwd_params,@"STO_CUDA_ENTRY STV_DEFAULT"
_Z35group_norm_nhwc_fwd_one_pass_kernelI11Fp16IOFp32WLi128ELi42ELi672EEv26Group_norm_nhwc_fwd_params:
.text._Z35group_norm_nhwc_fwd_one_pass_kernelI11Fp16IOFp32WLi128ELi42ELi672EEv26Group_norm_nhwc_fwd_params:
        /* <DEDUP_REMOVED lines=10> */
[----:B------:R-:W-:Y:S01]  /*00a0*/  ULDC.64 UR8, c[0x0][0x278] ;  /* 0x00009e0000087ab9 */ /* 0x000fe20000000a00 */
[----:B------:R-:W-:-:S03]  /*00b0*/  HFMA2.MMA R26, -RZ, RZ, 0, 0 ;  /* 0x00000000ff1a7435 */ /* 0x000fc600000001ff */
[----:B------:R-:W-:Y:S02]  /*00c0*/  IADD3 R3, -R5, R2, RZ ;  /* 0x0000000205037210 */ /* 0x000fe40007ffe1ff */
[----:B------:R-:W0:Y:S02]  /*00d0*/  LDC R0, c[0x0][0x294] ;  /* 0x0000a500ff007b82 */ /* 0x000e240000000800 */
[----:B------:R-:W-:-:S04]  /*00e0*/  LEA.HI R3, R3, R5, RZ, 0x1f ;  /* 0x0000000503037211 */ /* 0x000fc800078ff8ff */
[----:B------:R-:W-:-:S05]  /*00f0*/  SHF.R.U32.HI R5, RZ, 0x4, R3 ;  /* 0x00000004ff057819 */ /* 0x000fca0000011603 */
[----:B------:R-:W-:-:S05]  /*0100*/  IMAD R31, R5, -0x15, R2 ;  /* 0xffffffeb051f7824 */ /* 0x000fca00078e0202 */
[----:B------:R-:W-:Y:S01]  /*0110*/  SHF.L.U32 R31, R31, 0x1, RZ ;  /* 0x000000011f1f7819 */ /* 0x000fe200000006ff */
[----:B0-----:R-:W-:-:S05]  /*0120*/  IMAD R29, R0, UR7, R5 ;  /* 0x00000007001d7c24 */ /* 0x001fca000f8e0205 */
[C---:B------:R-:W-:Y:S02]  /*0130*/  ISETP.GE.U32.AND P0, PT, R29.reuse, UR8, PT ;  /* 0x000000081d007c0c */ /* 0x040fe4000bf06070 */
[----:B------:R-:W-:Y:S02]  /*0140*/  SHF.R.S32.HI R3, RZ, 0x1f, R29 ;  /* 0x0000001fff037819 */ /* 0x000fe4000001141d */
[----:B------:R-:W-:Y:S02]  /*0150*/  IADD3 R28, R29, 0x20, RZ ;  /* 0x000000201d1c7810 */ /* 0x000fe40007ffe0ff */
[----:B------:R-:W-:Y:S01]  /*0160*/  ISETP.GE.AND.EX P0, PT, R3, UR9, PT, P0 ;  /* 0x0000000903007c0c */ /* 0x000fe2000bf06300 */
[----:B------:R-:W-:Y:S01]  /*0170*/  ULDC.64 UR8, c[0x0][0x208] ;  /* 0x0000820000087ab9 */ /* 0x000fe20000000a00 */
[----:B------:R-:W-:Y:S02]  /*0180*/  IADD3 R27, R29, 0x40, RZ ;  /* 0x000000401d1b7810 */ /* 0x000fe40007ffe0ff */
[----:B------:R-:W-:-:S13]  /*0190*/  ISETP.LT.U32.AND P0, PT, R2, 0x2a0, !P0 ;  /* 0x000002a00200780c */ /* 0x000fda0004701070 */
.L_x_2457:
[----:B0-----:R-:W0:Y:S01]  /*01a0*/  LDC R13, c[0x0][0x288] ;  /* 0x0000a200ff0d7b82 */ /* 0x001e220000000800 */
[----:B------:R-:W-:Y:S01]  /*01b0*/  ULDC.64 UR12, c[0x0][0x278] ;  /* 0x00009e00000c7ab9 */ /* 0x000fe20000000a00 */
[----:B------:R-:W-:Y:S01]  /*01c0*/  SHF.R.S32.HI R17, RZ, 0x1f, R31 ;  /* 0x0000001fff117819 */ /* 0x000fe2000001141f */
[----:B------:R-:W-:Y:S01]  /*01d0*/  ULDC.64 UR10, c[0x0][0x280] ;  /* 0x0000a000000a7ab9 */ /* 0x000fe20000000a00 */
[----:B0-----:R-:W-:-:S04]  /*01e0*/  IABS R7, R13 ;  /* 0x0000000d00077213 */ /* 0x001fc80000000000 */
[----:B------:R-:W0:Y:S08]  /*01f0*/  I2F.RP R0, R7 ;  /* 0x0000000700007306 */ /* 0x000e300000209400 */
[----:B0-----:R-:W0:Y:S02]  /*0200*/  MUFU.RCP R0, R0 ;  /* 0x0000000000007308 */ /* 0x001e240000001000 */
[----:B0-----:R-:W-:-:S06]  /*0210*/  IADD3 R4, R0, 0xffffffe, RZ ;  /* 0x0ffffffe00047810 */ /* 0x001fcc0007ffe0ff */
[----:B-1----:R0:W1:Y:S02]  /*0220*/  F2I.FTZ.U32.TRUNC.NTZ R5, R4 ;  /* 0x0000000400057305 */ /* 0x002064000021f000 */
[----:B0-----:R-:W-:Y:S02]  /*0230*/  MOV R4, RZ ;  /* 0x000000ff00047202 */ /* 0x001fe40000000f00 */
[----:B-1----:R-:W-:-:S05]  /*0240*/  IADD3 R6, RZ, -R5, RZ ;  /* 0x80000005ff067210 */ /* 0x002fca0007ffe0ff */
[----:B------:R-:W-:Y:S01]  /*0250*/  IMAD R9, R6, R7, RZ ;  /* 0x0000000706097224 */ /* 0x000fe200078e02ff */
[----:B------:R-:W-:-:S03]  /*0260*/  IABS R6, R30 ;  /* 0x0000001e00067213 */ /* 0x000fc60000000000 */
[----:B------:R-:W-:Y:S01]  /*0270*/  IMAD.HI.U32 R5, R5, R9, R4 ;  /* 0x0000000905057227 */ /* 0x000fe200078e0004 */
[----:B------:R-:W-:Y:S01]  /*0280*/  IADD3 R4, R29, 0x60, RZ ;  /* 0x000000601d047810 */ /* 0x000fe20007ffe0ff */
[----:B------:R-:W0:Y:S03]  /*0290*/  @P0 LDC.64 R8, c[0x0][0x220] ;  /* 0x00008800ff080b82 */ /* 0x000e260000000a00 */
[----:B------:R-:W-:Y:S01]  /*02a0*/  SHF.R.S32.HI R21, RZ, 0x1f, R4 ;  /* 0x0000001fff157819 */ /* 0x000fe20000011404 */
        /* <DEDUP_REMOVED lines=13> */
[----:B------:R-:W-:Y:S02]  /*0380*/  SHF.R.S32.HI R5, RZ, 0x1f, R28 ;  /* 0x0000001fff057819 */ /* 0x000fe4000001141c */
[----:B------:R-:W-:Y:S02]  /*0390*/  @!P3 IADD3 R11, -R11, RZ, RZ ;  /* 0x000000ff0b0bb210 */ /* 0x000fe40007ffe1ff */
[----:B------:R-:W-:-:S02]  /*03a0*/  ISETP.GE.AND.EX P1, PT, R5, UR13, PT, P1 ;  /* 0x0000000d05007c0c */ /* 0x000fc4000bf26310 */
[----:B------:R-:W-:Y:S02]  /*03b0*/  @!P2 LOP3.LUT R11, RZ, R13, RZ, 0x33, !PT ;  /* 0x0000000dff0ba212 */ /* 0x000fe400078e33ff */
[----:B------:R-:W-:Y:S02]  /*03c0*/  ISETP.GT.U32.OR P1, PT, R2, 0x29f, P1 ;  /* 0x0000029f0200780c */ /* 0x000fe40000f24470 */
[----:B------:R-:W-:Y:S02]  /*03d0*/  IADD3 R7, -R11, RZ, RZ ;  /* 0x000000ff0b077210 */ /* 0x000fe40007ffe1ff */
[----:B------:R-:W-:Y:S02]  /*03e0*/  ISETP.GE.U32.AND P2, PT, R27, UR12, PT ;  /* 0x0000000c1b007c0c */ /* 0x000fe4000bf46070 */
[----:B------:R-:W-:Y:S01]  /*03f0*/  ISETP.GE.U32.AND P3, PT, R4, UR12, PT ;  /* 0x0000000c04007c0c */ /* 0x000fe2000bf66070 */
[----:B------:R-:W-:Y:S01]  /*0400*/  IMAD R0, R13, R7, R30 ;  /* 0x000000070d007224 */ /* 0x000fe200078e021e */
[----:B------:R-:W-:Y:S01]  /*0410*/  SHF.R.S32.HI R7, RZ, 0x1f, R27 ;  /* 0x0000001fff077819 */ /* 0x000fe2000001141b */
[----:B------:R-:W1:Y:S01]  /*0420*/  @P0 LDC.64 R12, c[0x0][0x270] ;  /* 0x00009c00ff0c0b82 */ /* 0x000e620000000a00 */
[----:B------:R-:W-:Y:S01]  /*0430*/  SHF.R.S32.HI R6, RZ, 0x1f, R11 ;  /* 0x0000001fff067819 */ /* 0x000fe2000001140b */
[----:B------:R-:W-:Y:S01]  /*0440*/  IMAD R0, R0, 0x2a, RZ ;  /* 0x0000002a00007824 */ /* 0x000fe200078e02ff */
[----:B------:R-:W-:-:S02]  /*0450*/  ISETP.GE.AND.EX P2, PT, R7, UR13, PT, P2 ;  /* 0x0000000d07007c0c */ /* 0x000fc4000bf46320 */
[----:B------:R-:W-:Y:S01]  /*0460*/  ISETP.GE.AND.EX P3, PT, R21, UR13, PT, P3 ;  /* 0x0000000d15007c0c */ /* 0x000fe2000bf66330 */
[----:B------:R-:W-:Y:S01]  /*0470*/  IMAD R6, R6, UR10, RZ ;  /* 0x0000000a06067c24 */ /* 0x000fe2000f8e02ff */
[----:B------:R-:W-:Y:S01]  /*0480*/  IADD3 R32, P4, R31, R0, RZ ;  /* 0x000000001f207210 */ /* 0x000fe20007f9e0ff */
[----:B------:R-:W2:Y:S01]  /*0490*/  @!P1 LDC.64 R14, c[0x0][0x270] ;  /* 0x00009c00ff0e9b82 */ /* 0x000ea20000000a00 */
[----:B------:R-:W-:Y:S01]  /*04a0*/  ISETP.GT.U32.OR P2, PT, R2, 0x29f, P2 ;  /* 0x0000029f0200780c */ /* 0x000fe20001744470 */
[----:B------:R-:W-:Y:S01]  /*04b0*/  IMAD R35, R11, UR11, R6 ;  /* 0x0000000b0b237c24 */ /* 0x000fe2000f8e0206 */
[----:B------:R-:W-:Y:S02]  /*04c0*/  LEA.HI.X.SX32 R33, R0, R17, 0x1, P4 ;  /* 0x0000001100217211 */ /* 0x000fe400020f0eff */
[----:B------:R-:W-:-:S03]  /*04d0*/  ISETP.GT.U32.OR P3, PT, R2, 0x29f, P3 ;  /* 0x0000029f0200780c */ /* 0x000fc60001f64470 */
[----:B------:R-:W3:Y:S01]  /*04e0*/  @!P1 LDC.64 R16, c[0x0][0x220] ;  /* 0x00008800ff109b82 */ /* 0x000ee20000000a00 */
[----:B------:R-:W-:-:S05]  /*04f0*/  IMAD.WIDE.U32 R32, R11, UR10, R32 ;  /* 0x0000000a0b207c25 */ /* 0x000fca000f8e0020 */
[----:B------:R-:W-:Y:S02]  /*0500*/  IADD3 R35, R33, R35, RZ ;  /* 0x0000002321237210 */ /* 0x000fe40007ffe0ff */
[----:B------:R-:W-:Y:S01]  /*0510*/  @P0 MOV R34, R32 ;  /* 0x0000002000220202 */ /* 0x000fe20000000f00 */
[----:B-1----:R-:W-:Y:S01]  /*0520*/  @P0 IMAD R6, R3, R12, RZ ;  /* 0x0000000c03060224 */ /* 0x002fe200078e02ff */
[----:B------:R-:W1:Y:S01]  /*0530*/  @!P2 LDC.64 R10, c[0x0][0x270] ;  /* 0x00009c00ff0aab82 */ /* 0x000e620000000a00 */
[----:B------:R-:W-:Y:S02]  /*0540*/  @!P1 MOV R22, R32 ;  /* 0x0000002000169202 */ /* 0x000fe40000000f00 */
[C---:B------:R-:W-:Y:S01]  /*0550*/  @P0 IMAD R19, R29.reuse, R13, R6 ;  /* 0x0000000d1d130224 */ /* 0x040fe200078e0206 */
[----:B------:R-:W-:Y:S01]  /*0560*/  @!P1 MOV R23, R35 ;  /* 0x0000002300179202 */ /* 0x000fe20000000f00 */
[----:B------:R-:W-:-:S03]  /*0570*/  @P0 IMAD.WIDE.U32 R24, R29, R12, R34 ;  /* 0x0000000c1d180225 */ /* 0x000fc600078e0022 */
[----:B------:R-:W4:Y:S01]  /*0580*/  @!P3 LDC.64 R12, c[0x0][0x270] ;  /* 0x00009c00ff0cbb82 */ /* 0x000f220000000a00 */
[-C--:B--2---:R-:W-:Y:S01]  /*0590*/  @!P1 IMAD R20, R5, R14.reuse, RZ ;  /* 0x0000000e05149224 */ /* 0x084fe200078e02ff */
[----:B------:R-:W-:Y:S01]  /*05a0*/  @P0 IADD3 R6, R25, R19, RZ ;  /* 0x0000001319060210 */ /* 0x000fe20007ffe0ff */
[----:B------:R-:W-:Y:S01]  /*05b0*/  @!P1 IMAD.WIDE.U32 R22, R28, R14, R22 ;  /* 0x0000000e1c169225 */ /* 0x000fe200078e0016 */
[----:B0-----:R-:W-:-:S03]  /*05c0*/  @P0 LEA R18, P4, R24, R8, 0x1 ;  /* 0x0000000818120211 */ /* 0x001fc600078808ff */
[----:B------:R-:W-:Y:S01]  /*05d0*/  @!P1 IMAD R25, R28, R15, R20 ;  /* 0x0000000f1c199224 */ /* 0x000fe200078e0214 */
[----:B------:R-:W-:Y:S01]  /*05e0*/  @P0 LEA.HI.X R19, R24, R9, R6, 0x1, P4 ;  /* 0x0000000918130211 */ /* 0x000fe200020f0c06 */
[----:B------:R-:W0:Y:S01]  /*05f0*/  @!P2 LDC.64 R14, c[0x0][0x220] ;  /* 0x00008800ff0eab82 */ /* 0x000e220000000a00 */
[C---:B---3--:R-:W-:Y:S02]  /*0600*/  @!P1 LEA R16, P4, R22.reuse, R16, 0x1 ;  /* 0x0000001016109211 */ /* 0x048fe400078808ff */
[----:B------:R-:W-:Y:S02]  /*0610*/  @!P1 IADD3 R6, R23, R25, RZ ;  /* 0x0000001917069210 */ /* 0x000fe40007ffe0ff */
[----:B------:R-:W-:Y:S02]  /*0620*/  CS2R R24, SRZ ;  /* 0x0000000000187805 */ /* 0x000fe4000001ff00 */
[----:B------:R-:W-:Y:S01]  /*0630*/  @!P1 LEA.HI.X R17, R22, R17, R6, 0x1, P4 ;  /* 0x0000001116119211 */ /* 0x000fe200020f0c06 */
[----:B------:R-:W2:Y:S01]  /*0640*/  @!P3 LDC.64 R8, c[0x0][0x220] ;  /* 0x00008800ff08bb82 */ /* 0x000ea20000000a00 */
[----:B------:R-:W-:Y:S01]  /*0650*/  MOV R6, RZ ;  /* 0x000000ff00067202 */ /* 0x000fe20000000f00 */
[----:B-1----:R-:W-:Y:S01]  /*0660*/  @!P2 IMAD R20, R7, R10, RZ ;  /* 0x0000000a0714a224 */ /* 0x002fe200078e02ff */
[----:B------:R-:W3:Y:S04]  /*0670*/  @P0 LDG.E R25, desc[UR8][R18.64] ;  /* 0x0000000812190981 */ /* 0x000ee8000c1e1900 */
[----:B------:R1:W5:Y:S01]  /*0680*/  @!P1 LDG.E R6, desc[UR8][R16.64] ;  /* 0x0000000810069981 */ /* 0x000362000c1e1900 */
[----:B----4-:R-:W-:-:S02]  /*0690*/  @!P3 IMAD R22, R21, R12, RZ ;  /* 0x0000000c1516b224 */ /* 0x010fc400078e02ff */
[----:B------:R-:W-:Y:S02]  /*06a0*/  @!P2 IMAD R21, R27, R11, R20 ;  /* 0x0000000b1b15a224 */ /* 0x000fe400078e0214 */
[----:B------:R-:W-:Y:S01]  /*06b0*/  @!P3 IMAD R23, R4, R13, R22 ;  /* 0x0000000d0417b224 */ /* 0x000fe200078e0216 */
[----:B-1----:R-:W-:Y:S02]  /*06c0*/  @!P2 MOV R16, R32 ;  /* 0x000000200010a202 */ /* 0x002fe40000000f00 */
[----:B------:R-:W-:-:S03]  /*06d0*/  @!P2 MOV R17, R35 ;  /* 0x000000230011a202 */ /* 0x000fc60000000f00 */
[----:B------:R-:W-:Y:S01]  /*06e0*/  @!P2 IMAD.WIDE.U32 R10, R27, R10, R16 ;  /* 0x0000000a1b0aa225 */ /* 0x000fe200078e0010 */
[----:B------:R-:W-:Y:S02]  /*06f0*/  @!P3 MOV R16, R32 ;  /* 0x000000200010b202 */ /* 0x000fe40000000f00 */
[----:B------:R-:W-:Y:S02]  /*0700*/  @!P3 MOV R17, R35 ;  /* 0x000000230011b202 */ /* 0x000fe40000000f00 */
[----:B------:R-:W-:Y:S02]  /*0710*/  @!P2 IADD3 R11, R11, R21, RZ ;  /* 0x000000150b0ba210 */ /* 0x000fe40007ffe0ff */
[----:B0-----:R-:W-:Y:S01]  /*0720*/  @!P2 LEA R14, P1, R10, R14, 0x1 ;  /* 0x0000000e0a0ea211 */ /* 0x001fe200078208ff */
[----:B------:R-:W-:-:S03]  /*0730*/  @!P3 IMAD.WIDE.U32 R12, R4, R12, R16 ;  /* 0x0000000c040cb225 */ /* 0x000fc600078e0010 */
[----:B------:R-:W-:Y:S02]  /*0740*/  @!P2 LEA.HI.X R15, R10, R15, R11, 0x1, P1 ;  /* 0x0000000f0a0fa211 */ /* 0x000fe400008f0c0b */
[----:B------:R-:W-:Y:S02]  /*0750*/  @!P3 IADD3 R4, R13, R23, RZ ;  /* 0x000000170d04b210 */ /* 0x000fe40007ffe0ff */
[C---:B--2---:R-:W-:Y:S01]  /*0760*/  @!P3 LEA R8, P4, R12.reuse, R8, 0x1 ;  /* 0x000000080c08b211 */ /* 0x044fe200078808ff */
[----:B------:R0:W2:Y:S03]  /*0770*/  @!P2 LDG.E R24, desc[UR8][R14.64] ;  /* 0x000000080e18a981 */ /* 0x0000a6000c1e1900 */
[----:B------:R-:W-:Y:S02]  /*0780*/  @!P3 LEA.HI.X R9, R12, R9, R4, 0x1, P4 ;  /* 0x000000090c09b211 */ /* 0x000fe400020f0c04 */
[----:B------:R-:W-:-:S06]  /*0790*/  MOV R4, RZ ;  /* 0x000000ff00047202 */ /* 0x000fcc0000000f00 */
[----:B------:R2:W4:Y:S01]  /*07a0*/  @!P3 LDG.E R4, desc[UR8][R8.64] ;  /* 0x000000080804b981 */ /* 0x000522000c1e1900 */
[----:B0-----:R-:W0:Y:S02]  /*07b0*/  S2R R14, SR_LANEID ;  /* 0x00000000000e7919 */ /* 0x001e240000000000 */
[C---:B0-----:R-:W-:Y:S01]  /*07c0*/  ISETP.GT.AND P1, PT, R14.reuse, 0x1e, PT ;  /* 0x0000001e0e00780c */ /* 0x041fe20003f24270 */
[----:B------:R-:W0:Y:S01]  /*07d0*/  S2UR UR6, SR_CgaCtaId ;  /* 0x00000000000679c3 */ /* 0x000e220000008800 */
[----:B------:R-:W-:Y:S01]  /*07e0*/  UMOV UR5, 0x400 ;  /* 0x0000040000057882 */ /* 0x000fe20000000000 */
[----:B------:R-:W-:Y:S02]  /*07f0*/  ISETP.NE.AND P3, PT, R14, RZ, PT ;  /* 0x000000ff0e00720c */ /* 0x000fe40003f65270 */
[----:B------:R-:W-:Y:S01]  /*0800*/  ISETP.NE.AND P2, PT, R2, RZ, PT ;  /* 0x000000ff0200720c */ /* 0x000fe20003f45270 */
[----:B------:R-:W-:Y:S01]  /*0810*/  BSSY B0, `(.L_x_2436) ;  /* 0x0000072000007945 */ /* 0x000fe20003800000 */
[----:B0-----:R-:W-:Y:S01]  /*0820*/  ULEA UR5, UR6, UR5, 0x18 ;  /* 0x0000000506057291 */ /* 0x001fe2000f8ec03f */
[----:B---3--:R-:W-:-:S02]  /*0830*/  HADD2.F32 R10, -RZ, R25.H0_H0 ;  /* 0x20000019ff0a7230 */ /* 0x008fc40000004100 */
[----:B------:R-:W-:Y:S02]  /*0840*/  HADD2.F32 R11, -RZ, R25.H1_H1 ;  /* 0x30000019ff0b7230 */ /* 0x000fe40000004100 */
[----:B-----5:R-:W-:-:S03]  /*0850*/  HADD2.F32 R16, -RZ, R6.H1_H1 ;  /* 0x30000006ff107230 */ /* 0x020fc60000004100 */
[----:B------:R-:W-:Y:S01]  /*0860*/  FADD.FTZ R12, R10, R11 ;  /* 0x0000000b0a0c7221 */ /* 0x000fe20000010000 */
[----:B------:R-:W-:Y:S01]  /*0870*/  FMUL.FTZ R11, R11, R11 ;  /* 0x0000000b0b0b7220 */ /* 0x000fe20000410000 */
[----:B------:R-:W-:Y:S02]  /*0880*/  HADD2.F32 R13, -RZ, R6.H0_H0 ;  /* 0x20000006ff0d7230 */ /* 0x000fe40000004100 */
[----:B------:R-:W-:Y:S01]  /*0890*/  FMUL.FTZ R18, R16, R16 ;  /* 0x0000001010127220 */ /* 0x000fe20000410000 */
[----:B------:R-:W-:Y:S01]  /*08a0*/  FFMA.FTZ R11, R10, R10, R11 ;  /* 0x0000000a0a0b7223 */ /* 0x000fe2000001000b */
[----:B------:R-:W-:Y:S01]  /*08b0*/  FADD.FTZ R12, RZ, R12 ;  /* 0x0000000cff0c7221 */ /* 0x000fe20000010000 */
[C---:B------:R-:W-:Y:S01]  /*08c0*/  FADD.FTZ R17, R13.reuse, R16 ;  /* 0x000000100d117221 */ /* 0x040fe20000010000 */
[----:B------:R-:W-:Y:S01]  /*08d0*/  FFMA.FTZ R18, R13, R13, R18 ;  /* 0x0000000d0d127223 */ /* 0x000fe20000010012 */
[----:B------:R-:W-:Y:S02]  /*08e0*/  FADD.FTZ R11, RZ, R11 ;  /* 0x0000000bff0b7221 */ /* 0x000fe40000010000 */
[----:B------:R-:W-:-:S02]  /*08f0*/  FADD.FTZ R12, R12, R17 ;  /* 0x000000110c0c7221 */ /* 0x000fc40000010000 */
[----:B------:R-:W-:Y:S01]  /*0900*/  FADD.FTZ R11, R11, R18 ;  /* 0x000000120b0b7221 */ /* 0x000fe20000010000 */
[--C-:B--2---:R-:W-:Y:S02]  /*0910*/  HADD2.F32 R9, -RZ, R24.reuse.H1_H1 ;  /* 0x30000018ff097230 */ /* 0x104fe40000004100 */
[----:B------:R-:W-:-:S03]  /*0920*/  HADD2.F32 R8, -RZ, R24.H0_H0 ;  /* 0x20000018ff087230 */ /* 0x000fc60000004100 */
[----:B------:R-:W-:Y:S02]  /*0930*/  FMUL.FTZ R13, R9, R9 ;  /* 0x00000009090d7220 */ /* 0x000fe40000410000 */
[C---:B------:R-:W-:Y:S01]  /*0940*/  FADD.FTZ R9, R8.reuse, R9 ;  /* 0x0000000908097221 */ /* 0x040fe20000010000 */
[--C-:B----4-:R-:W-:Y:S02]  /*0950*/  HADD2.F32 R15, -RZ, R4.reuse.H1_H1 ;  /* 0x30000004ff0f7230 */ /* 0x110fe40000004100 */
[----:B------:R-:W-:Y:S01]  /*0960*/  FFMA.FTZ R8, R8, R8, R13 ;  /* 0x0000000808087223 */ /* 0x000fe2000001000d */
[----:B------:R-:W-:Y:S02]  /*0970*/  HADD2.F32 R10, -RZ, R4.H0_H0 ;  /* 0x20000004ff0a7230 */ /* 0x000fe40000004100 */
[----:B------:R-:W-:Y:S01]  /*0980*/  FADD.FTZ R9, R12, R9 ;  /* 0x000000090c097221 */ /* 0x000fe20000010000 */
[----:B------:R-:W-:Y:S01]  /*0990*/  FMUL.FTZ R13, R15, R15 ;  /* 0x0000000f0f0d7220 */ /* 0x000fe20000410000 */
[----:B------:R-:W-:Y:S01]  /*09a0*/  FADD.FTZ R11, R11, R8 ;  /* 0x000000080b0b7221 */ /* 0x000fe20000010000 */
[----:B------:R-:W-:-:S02]  /*09b0*/  FADD.FTZ R12, R10, R15 ;  /* 0x0000000f0a0c7221 */ /* 0x000fc40000010000 */
        /* <DEDUP_REMOVED lines=19> */
[----:B------:R-:W-:Y:S02]  /*0af0*/  ISETP.GT.AND P1, PT, R14, 0x17, PT ;  /* 0x000000170e00780c */ /* 0x000fe40003f24270 */
[----:B------:R-:W-:-:S11]  /*0b00*/  SHF.R.S32.HI R13, RZ, 0x1f, R2 ;  /* 0x0000001fff0d7819 */ /* 0x000fd60000011402 */
[----:B0-----:R-:W-:Y:S01]  /*0b10*/  @!P1 FADD.FTZ R8, R8, R11 ;  /* 0x0000000b08089221 */ /* 0x001fe20000010000 */
[----:B-1----:R-:W-:-:S04]  /*0b20*/  @!P1 FADD.FTZ R9, R9, R10 ;  /* 0x0000000a09099221 */ /* 0x002fc80000010000 */
[----:B------:R-:W0:Y:S04]  /*0b30*/  SHFL.DOWN PT, R11, R8, 0x10, 0x1f ;  /* 0x0a001f00080b7f89 */ /* 0x000e2800000e0000 */
[----:B------:R-:W1:Y:S01]  /*0b40*/  SHFL.DOWN PT, R10, R9, 0x10, 0x1f ;  /* 0x0a001f00090a7f89 */ /* 0x000e6200000e0000 */
[----:B------:R-:W-:Y:S02]  /*0b50*/  ISETP.GT.AND P1, PT, R14, 0xf, PT ;  /* 0x0000000f0e00780c */ /* 0x000fe40003f24270 */
[----:B------:R-:W-:-:S04]  /*0b60*/  LEA.HI R13, R13, R2, RZ, 0x5 ;  /* 0x000000020d0d7211 */ /* 0x000fc800078f28ff */
[----:B------:R-:W-:-:S04]  /*0b70*/  SHF.R.S32.HI R13, RZ, 0x5, R13 ;  /* 0x00000005ff0d7819 */ /* 0x000fc8000001140d */
[----:B------:R-:W-:-:S03]  /*0b80*/  LEA R13, R13, UR5, 0x3 ;  /* 0x000000050d0d7c11 */ /* 0x000fc6000f8e18ff */
        /* <DEDUP_REMOVED lines=8> */
[----:B0-----:R-:W0:Y:S04]  /*0c10*/  LDS.128 R12, [UR5+0x20] ;  /* 0x00002005ff0c7984 */ /* 0x001e280008000c00 */
[----:B------:R-:W1:Y:S04]  /*0c20*/  LDS.128 R16, [UR5+0x30] ;  /* 0x00003005ff107984 */ /* 0x000e680008000c00 */
[----:B------:R-:W2:Y:S01]  /*0c30*/  LDS.128 R20, [UR5+0x40] ;  /* 0x00004005ff147984 */ /* 0x000ea20008000c00 */
[----:B0-----:R-:W-:Y:S01]  /*0c40*/  FADD.FTZ R37, R8, R12 ;  /* 0x0000000c08257221 */ /* 0x001fe20000010000 */
[----:B------:R-:W-:-:S02]  /*0c50*/  FADD.FTZ R12, R9, R13 ;  /* 0x0000000d090c7221 */ /* 0x000fc40000010000 */
[----:B------:R-:W0:Y:S01]  /*0c60*/  LDS.128 R8, [UR5+0x50] ;  /* 0x00005005ff087984 */ /* 0x000e220008000c00 */
[----:B------:R-:W-:Y:S01]  /*0c70*/  FADD.FTZ R37, R37, R14 ;  /* 0x0000000e25257221 */ /* 0x000fe20000010000 */
[----:B------:R-:W-:-:S03]  /*0c80*/  FADD.FTZ R12, R12, R15 ;  /* 0x0000000f0c0c7221 */ /* 0x000fc60000010000 */
[----:B-1----:R-:W-:Y:S01]  /*0c90*/  FADD.FTZ R37, R37, R16 ;  /* 0x0000001025257221 */ /* 0x002fe20000010000 */
[----:B------:R-:W-:-:S03]  /*0ca0*/  FADD.FTZ R12, R12, R17 ;  /* 0x000000110c0c7221 */ /* 0x000fc60000010000 */
[----:B------:R-:W-:Y:S01]  /*0cb0*/  FADD.FTZ R37, R37, R18 ;  /* 0x0000001225257221 */ /* 0x000fe20000010000 */
[----:B------:R-:W-:Y:S02]  /*0cc0*/  FADD.FTZ R12, R12, R19 ;  /* 0x000000130c0c7221 */ /* 0x000fe40000010000 */
[----:B------:R-:W1:Y:S01]  /*0cd0*/  LDS.128 R16, [UR5+0x60] ;  /* 0x00006005ff107984 */ /* 0x000e620008000c00 */
[----:B--2---:R-:W-:Y:S01]  /*0ce0*/  FADD.FTZ R37, R37, R20 ;  /* 0x0000001425257221 */ /* 0x004fe20000010000 */
        /* <DEDUP_REMOVED lines=36> */
.L_x_2437:
[----:B------:R-:W-:Y:S05]  /*0f30*/  BSYNC B0 ;  /* 0x0000000000007941 */ /* 0x000fea0003800000 */
.L_x_2436:
        /* <DEDUP_REMOVED lines=8> */
[----:B0-----:R-:W0:Y:S08]  /*0fc0*/  LDC.64 R12, c[0x0][0x248] ;  /* 0x00009200ff0c7b82 */ /* 0x001e300000000a00 */
[----:B------:R-:W3:Y:S01]  /*0fd0*/  LDC.64 R10, c[0x0][0x240] ;  /* 0x00009000ff0a7b82 */ /* 0x000ee20000000a00 */
[----:B-1----:R-:W-:-:S04]  /*0fe0*/  IMAD R14, R14, R17, RZ ;  /* 0x000000110e0e7224 */ /* 0x002fc800078e02ff */
[----:B------:R-:W-:-:S05]  /*0ff0*/  IMAD R15, R14, R19, RZ ;  /* 0x000000130e0f7224 */ /* 0x000fca00078e02ff */
[----:B------:R-:W-:Y:S01]  /*1000*/  SHF.L.U32 R15, R15, 0x1, RZ ;  /* 0x000000010f0f7819 */ /* 0x000fe200000006ff */
[----:B--2---:R-:W-:-:S04]  /*1010*/  IMAD R17, R17, UR7, R16 ;  /* 0x0000000711117c24 */ /* 0x004fc8000f8e0210 */
[----:B0-----:R-:W-:Y:S01]  /*1020*/  IMAD.WIDE R12, R15, 0x4, R12 ;  /* 0x000000040f0c7825 */ /* 0x001fe200078e020c */
[----:B------:R-:W-:Y:S02]  /*1030*/  IADD3 R15, R14, R16, RZ ;  /* 0x000000100e0f7210 */ /* 0x000fe40007ffe0ff */
[----:B------:R-:W-:-:S03]  /*1040*/  MOV R14, 0xffffffff ;  /* 0xffffffff000e7802 */ /* 0x000fc60000000f00 */
[----:B---3--:R-:W-:Y:S01]  /*1050*/  IMAD.WIDE.U32 R10, R15, 0x4, R10 ;  /* 0x000000040f0a7825 */ /* 0x008fe200078e000a */
[----:B------:R-:W-:-:S03]  /*1060*/  SEL R15, R19, RZ, !P1 ;  /* 0x000000ff130f7207 */ /* 0x000fc60004800000 */
[----:B------:R-:W-:Y:S01]  /*1070*/  IMAD.WIDE.U32 R12, R17, 0x8, R12 ;  /* 0x00000008110c7825 */ /* 0x000fe200078e000c */
[----:B------:R-:W-:Y:S02]  /*1080*/  SEL R17, R14, 0x1, P1 ;  /* 0x000000010e117807 */ /* 0x000fe40000800000 */
[----:B------:R-:W-:Y:S02]  /*1090*/  ISETP.NE.AND P1, PT, R15, -0x1, PT ;  /* 0xffffffff0f00780c */ /* 0x000fe40003f25270 */
[----:B------:R1:W-:Y:S01]  /*10a0*/  STG.E.64 desc[UR8][R12.64], R8 ;  /* 0x000000080c007986 */ /* 0x0003e2000c101b08 */
[----:B------:R-:W-:Y:S06]  /*10b0*/  MEMBAR.ALL.GPU ;  /* 0x0000000000007992 */ /* 0x000fec000000a000 */
[----:B------:R-:W-:-:S00]  /*10c0*/  ERRBAR ;  /* 0x00000000000079ab */ /* 0x000fc00000000000 */
[----:B------:R-:W-:Y:S06]  /*10d0*/  CGAERRBAR ;  /* 0x00000000000075ab */ /* 0x000fec0000000000 */
[----:B------:R1:W-:Y:S01]  /*10e0*/  REDG.E.ADD.S32.STRONG.GPU desc[UR8][R10.64], R17 ;  /* 0x000000110a00798e */ /* 0x0003e2000c10e388 */
[----:B------:R-:W-:Y:S05]  /*10f0*/  @!P1 BRA `(.L_x_2439) ;  /* 0x0000000000149947 */ /* 0x000fea0003800000 */
.L_x_2440:
[----:B-1----:R-:W2:Y:S04]  /*1100*/  LDG.E.STRONG.GPU R12, desc[UR8][R10.64] ;  /* 0x000000080a0c7981 */ /* 0x002ea8000c1ef900 */
[----:B--2---:R-:W-:Y:S01]  /*1110*/  CCTL.IVALL ;  /* 0x00000000ff00798f */ /* 0x004fe20002000000 */
[----:B------:R-:W-:Y:S05]  /*1120*/  YIELD ;  /* 0x0000000000007946 */ /* 0x000fea0003800000 */
[----:B------:R-:W-:-:S13]  /*1130*/  ISETP.NE.AND P1, PT, R12, R15, PT ;  /* 0x0000000f0c00720c */ /* 0x000fda0003f25270 */
[----:B------:R-:W-:Y:S05]  /*1140*/  @P1 BRA `(.L_x_2440) ;  /* 0xfffffffc00ec1947 */ /* 0x000fea000383ffff */
.L_x_2439:
        /* <DEDUP_REMOVED lines=11> */
.L_x_2442:
[C---:B------:R-:W-:Y:S02]  /*1200*/  IADD3 R15, R18.reuse, 0x1, RZ ;  /* 0x00000001120f7810 */ /* 0x040fe40007ffe0ff */
[C---:B------:R-:W-:Y:S02]  /*1210*/  ISETP.EQ.OR P4, PT, R18.reuse, UR7, P2 ;  /* 0x0000000712007c0c */ /* 0x040fe40009782670 */
[----:B------:R-:W-:Y:S02]  /*1220*/  ISETP.EQ.OR P5, PT, R15, UR7, P2 ;  /* 0x000000070f007c0c */ /* 0x000fe400097a2670 */
[----:B------:R-:W-:-:S04]  /*1230*/  IADD3 R21, R18, 0x2, RZ ;  /* 0x0000000212157810 */ /* 0x000fc80007ffe0ff */
[----:B------:R-:W-:-:S05]  /*1240*/  ISETP.EQ.OR P3, PT, R21, UR7, P2 ;  /* 0x0000000715007c0c */ /* 0x000fca0009762670 */
[----:B------:R-:W1:Y:S01]  /*1250*/  @!P4 LDC R37, c[0x0][0x10] ;  /* 0x00000400ff25cb82 */ /* 0x000e620000000800 */
[----:B------:R-:W-:Y:S01]  /*1260*/  @!P4 LOP3.LUT R16, R26, 0x1, RZ, 0xc0, !PT ;  /* 0x000000011a10c812 */ /* 0x000fe200078ec0ff */
[----:B0-----:R-:W0:Y:S01]  /*1270*/  @!P5 S2R R13, SR_CTAID.Y ;  /* 0x00000000000dd919 */ /* 0x001e220000002600 */
[----:B------:R-:W2:Y:S05]  /*1280*/  @!P4 S2R R14, SR_CTAID.Y ;  /* 0x00000000000ec919 */ /* 0x000eaa0000002600 */
[----:B------:R-:W0:Y:S08]  /*1290*/  @!P5 LDC R12, c[0x0][0x10] ;  /* 0x00000400ff0cdb82 */ /* 0x000e300000000800 */
[----:B------:R-:W3:Y:S08]  /*12a0*/  @!P4 LDC.64 R10, c[0x0][0x248] ;  /* 0x00009200ff0acb82 */ /* 0x000ef00000000a00 */
[----:B------:R-:W4:Y:S01]  /*12b0*/  @!P5 LDC.64 R22, c[0x0][0x248] ;  /* 0x00009200ff16db82 */ /* 0x000f220000000a00 */
[----:B-1----:R-:W-:-:S04]  /*12c0*/  @!P4 IMAD R16, R16, R37, RZ ;  /* 0x000000251010c224 */ /* 0x002fc800078e02ff */
[-C--:B------:R-:W-:Y:S02]  /*12d0*/  @!P4 IMAD R16, R16, R19.reuse, RZ ;  /* 0x000000131010c224 */ /* 0x080fe400078e02ff */
[----:B0-----:R-:W-:Y:S01]  /*12e0*/  @!P5 IMAD R15, R15, R12, R13 ;  /* 0x0000000c0f0fd224 */ /* 0x001fe200078e020d */
[----:B------:R-:W-:Y:S02]  /*12f0*/  @!P5 LOP3.LUT R13, R26, 0x1, RZ, 0xc0, !PT ;  /* 0x000000011a0dd812 */ /* 0x000fe400078ec0ff */
[----:B------:R-:W-:Y:S01]  /*1300*/  @!P4 SHF.L.U32 R17, R16, 0x1, RZ ;  /* 0x000000011011c819 */ /* 0x000fe200000006ff */
[----:B--2---:R-:W-:Y:S02]  /*1310*/  @!P4 IMAD R37, R37, R18, R14 ;  /* 0x000000122525c224 */ /* 0x004fe400078e020e */
[----:B------:R-:W-:Y:S02]  /*1320*/  @!P5 IMAD R12, R13, R12, RZ ;  /* 0x0000000c0d0cd224 */ /* 0x000fe400078e02ff */
[----:B---3--:R-:W-:Y:S01]  /*1330*/  @!P4 IMAD.WIDE R10, R17, 0x4, R10 ;  /* 0x00000004110ac825 */ /* 0x008fe200078e020a */
[----:B------:R-:W0:Y:S03]  /*1340*/  @!P3 S2R R13, SR_CTAID.Y ;  /* 0x00000000000db919 */ /* 0x000e260000002600 */
[----:B------:R-:W-:-:S02]  /*1350*/  @!P5 IMAD R16, R12, R19, RZ ;  /* 0x000000130c10d224 */ /* 0x000fc400078e02ff */
[----:B------:R-:W1:Y:S01]  /*1360*/  @!P3 LDC R12, c[0x0][0x10] ;  /* 0x00000400ff0cbb82 */ /* 0x000e620000000800 */
[----:B------:R-:W-:Y:S02]  /*1370*/  @!P4 IMAD.WIDE.U32 R10, R37, 0x8, R10 ;  /* 0x00000008250ac825 */ /* 0x000fe400078e000a */
[----:B------:R-:W-:-:S04]  /*1380*/  @!P5 SHF.L.U32 R17, R16, 0x1, RZ ;  /* 0x000000011011d819 */ /* 0x000fc800000006ff */
[----:B------:R-:W2:Y:S01]  /*1390*/  @!P4 LDG.E.64 R10, desc[UR8][R10.64] ;  /* 0x000000080a0ac981 */ /* 0x000ea2000c1e1b00 */
[----:B----4-:R-:W-:Y:S01]  /*13a0*/  @!P5 IMAD.WIDE R22, R17, 0x4, R22 ;  /* 0x000000041116d825 */ /* 0x010fe200078e0216 */
[----:B------:R-:W-:-:S04]  /*13b0*/  IADD3 R17, R18, 0x3, RZ ;  /* 0x0000000312117810 */ /* 0x000fc80007ffe0ff */
[----:B------:R-:W-:Y:S01]  /*13c0*/  ISETP.EQ.OR P1, PT, R17, UR7, P2 ;  /* 0x0000000711007c0c */ /* 0x000fe20009722670 */
[----:B------:R-:W-:Y:S01]  /*13d0*/  @!P5 IMAD.WIDE.U32 R22, R15, 0x8, R22 ;  /* 0x000000080f16d825 */ /* 0x000fe200078e0016 */
[----:B------:R-:W-:-:S05]  /*13e0*/  @!P3 LOP3.LUT R15, R26, 0x1, RZ, 0xc0, !PT ;  /* 0x000000011a0fb812 */ /* 0x000fca00078ec0ff */
[----:B-1----:R-:W-:-:S06]  /*13f0*/  @!P3 IMAD R16, R15, R12, RZ ;  /* 0x0000000c0f10b224 */ /* 0x002fcc00078e02ff */
[----:B------:R-:W1:Y:S01]  /*1400*/  @!P1 S2R R14, SR_CTAID.Y ;  /* 0x00000000000e9919 */ /* 0x000e620000002600 */
[----:B------:R-:W3:Y:S01]  /*1410*/  @!P1 LDC R15, c[0x0][0x10] ;  /* 0x00000400ff0f9b82 */ /* 0x000ee20000000800 */
[----:B------:R-:W-:Y:S02]  /*1420*/  @!P3 IMAD R16, R16, R19, RZ ;  /* 0x000000131010b224 */ /* 0x000fe400078e02ff */
[----:B0-----:R-:W-:-:S03]  /*1430*/  @!P3 IMAD R21, R21, R12, R13 ;  /* 0x0000000c1515b224 */ /* 0x001fc600078e020d */
[----:B------:R-:W-:Y:S02]  /*1440*/  @!P3 SHF.L.U32 R37, R16, 0x1, RZ ;  /* 0x000000011025b819 */ /* 0x000fe400000006ff */
[----:B------:R-:W0:Y:S01]  /*1450*/  @!P3 LDC.64 R12, c[0x0][0x248] ;  /* 0x00009200ff0cbb82 */ /* 0x000e220000000a00 */
[----:B------:R-:W-:-:S05]  /*1460*/  @!P1 LOP3.LUT R16, R26, 0x1, RZ, 0xc0, !PT ;  /* 0x000000011a109812 */ /* 0x000fca00078ec0ff */
[----:B---3--:R-:W-:-:S04]  /*1470*/  @!P1 IMAD R16, R16, R15, RZ ;  /* 0x0000000f10109224 */ /* 0x008fc800078e02ff */
[----:B------:R-:W-:Y:S02]  /*1480*/  @!P1 IMAD R16, R16, R19, RZ ;  /* 0x0000001310109224 */ /* 0x000fe400078e02ff */
[----:B-1----:R-:W-:Y:S02]  /*1490*/  @!P1 IMAD R17, R17, R15, R14 ;  /* 0x0000000f11119224 */ /* 0x002fe400078e020e */
[----:B------:R-:W1:Y:S01]  /*14a0*/  @!P1 LDC.64 R14, c[0x0][0x248] ;  /* 0x00009200ff0e9b82 */ /* 0x000e620000000a00 */
[----:B0-----:R-:W-:Y:S01]  /*14b0*/  @!P3 IMAD.WIDE R12, R37, 0x4, R12 ;  /* 0x00000004250cb825 */ /* 0x001fe200078e020c */
[----:B------:R-:W-:-:S05]  /*14c0*/  @!P1 SHF.L.U32 R37, R16, 0x1, RZ ;  /* 0x0000000110259819 */ /* 0x000fca00000006ff */
[----:B-1----:R-:W-:-:S04]  /*14d0*/  @!P1 IMAD.WIDE R14, R37, 0x4, R14 ;  /* 0x00000004250e9825 */ /* 0x002fc800078e020e */
[----:B------:R-:W-:Y:S02]  /*14e0*/  @!P3 IMAD.WIDE.U32 R36, R21, 0x8, R12 ;  /* 0x000000081524b825 */ /* 0x000fe400078e000c */
[----:B------:R-:W3:Y:S02]  /*14f0*/  @!P5 LDG.E.64 R12, desc[UR8][R22.64] ;  /* 0x00000008160cd981 */ /* 0x000ee4000c1e1b00 */
[----:B------:R-:W-:Y:S02]  /*1500*/  @!P1 IMAD.WIDE.U32 R16, R17, 0x8, R14 ;  /* 0x0000000811109825 */ /* 0x000fe400078e000e */
[----:B------:R-:W4:Y:S04]  /*1510*/  @!P3 LDG.E.64 R14, desc[UR8][R36.64] ;  /* 0x00000008240eb981 */ /* 0x000f28000c1e1b00 */
[----:B------:R-:W5:Y:S01]  /*1520*/  @!P1 LDG.E.64 R16, desc[UR8][R16.64] ;  /* 0x0000000810109981 */ /* 0x000f62000c1e1b00 */
[----:B------:R-:W-:-:S02]  /*1530*/  IADD3 R20, R20, -0x4, RZ ;  /* 0xfffffffc14147810 */ /* 0x000fc40007ffe0ff */
        /* <DEDUP_REMOVED lines=11> */
.L_x_2441:
        /* <DEDUP_REMOVED lines=12> */
[----:B0-----:R-:W-:-:S05]  /*16b0*/  SHF.L.U32 R13, R12, 0x1, RZ ;  /* 0x000000010c0d7819 */ /* 0x001fca00000006ff */
[----:B--2---:R-:W-:-:S04]  /*16c0*/  IMAD.WIDE R10, R13, 0x4, R10 ;  /* 0x000000040d0a7825 */ /* 0x004fc800078e020a */
[----:B-1----:R-:W-:-:S04]  /*16d0*/  IMAD R13, R18, UR5, R15 ;  /* 0x00000005120d7c24 */ /* 0x002fc8000f8e020f */
[----:B------:R-:W-:-:S06]  /*16e0*/  IMAD.WIDE.U32 R10, R13, 0x8, R10 ;  /* 0x000000080d0a7825 */ /* 0x000fcc00078e000a */
[----:B------:R-:W2:Y:S02]  /*16f0*/  LDG.E.64 R10, desc[UR8][R10.64] ;  /* 0x000000080a0a7981 */ /* 0x000ea4000c1e1b00 */
[----:B--2---:R-:W-:Y:S01]  /*1700*/  FADD.FTZ R8, R8, R10 ;  /* 0x0000000a08087221 */ /* 0x004fe20000010000 */
[----:B------:R-:W-:-:S07]  /*1710*/  FADD.FTZ R9, R9, R11 ;  /* 0x0000000b09097221 */ /* 0x000fce0000010000 */
.L_x_2444:
[----:B------:R-:W-:Y:S05]  /*1720*/  BSYNC B0 ;  /* 0x0000000000007941 */ /* 0x000fea0003800000 */
.L_x_2443:
[----:B------:R-:W-:Y:S05]  /*1730*/  @!P3 BRA `(.L_x_2438) ;  /* 0x00000000007cb947 */ /* 0x000fea0003800000 */
[C---:B------:R-:W-:Y:S02]  /*1740*/  IADD3 R20, R18.reuse, 0x1, RZ ;  /* 0x0000000112147810 */ /* 0x040fe40007ffe0ff */
[----:B------:R-:W-:Y:S02]  /*1750*/  IADD3 R18, R18, 0x2, RZ ;  /* 0x0000000212127810 */ /* 0x000fe40007ffe0ff */
[----:B------:R-:W-:Y:S02]  /*1760*/  ISETP.EQ.OR P3, PT, R20, UR7, P2 ;  /* 0x0000000714007c0c */ /* 0x000fe40009762670 */
[----:B------:R-:W-:-:S04]  /*1770*/  ISETP.EQ.OR P1, PT, R18, UR7, P2 ;  /* 0x0000000712007c0c */ /* 0x000fc80009722670 */
[----:B------:R-:W-:-:S07]  /*1780*/  ISETP.EQ.OR P1, PT, R14, 0x2, P1 ;  /* 0x000000020e00780c */ /* 0x000fce0000f22670 */
[----:B------:R-:W1:Y:S01]  /*1790*/  @!P3 LDC R22, c[0x0][0x10] ;  /* 0x00000400ff16bb82 */ /* 0x000e620000000800 */
[----:B------:R-:W2:Y:S01]  /*17a0*/  @!P3 S2R R21, SR_CTAID.Y ;  /* 0x000000000015b919 */ /* 0x000ea20000002600 */
[----:B------:R-:W-:-:S04]  /*17b0*/  @!P3 LOP3.LUT R15, R26, 0x1, RZ, 0xc0, !PT ;  /* 0x000000011a0fb812 */ /* 0x000fc800078ec0ff */
[----:B------:R-:W3:Y:S02]  /*17c0*/  @!P1 S2R R17, SR_CTAID.Y ;  /* 0x0000000000119919 */ /* 0x000ee40000002600 */
[----:B------:R-:W4:Y:S08]  /*17d0*/  @!P1 LDC R16, c[0x0][0x10] ;  /* 0x00000400ff109b82 */ /* 0x000f300000000800 */
[----:B0-----:R-:W0:Y:S08]  /*17e0*/  @!P3 LDC.64 R12, c[0x0][0x248] ;  /* 0x00009200ff0cbb82 */ /* 0x001e300000000a00 */
[----:B------:R-:W5:Y:S01]  /*17f0*/  @!P1 LDC.64 R10, c[0x0][0x248] ;  /* 0x00009200ff0a9b82 */ /* 0x000f620000000a00 */
[----:B-1----:R-:W-:Y:S01]  /*1800*/  @!P3 IMAD R14, R15, R22, RZ ;  /* 0x000000160f0eb224 */ /* 0x002fe200078e02ff */
[----:B------:R-:W-:-:S03]  /*1810*/  @!P1 LOP3.LUT R15, R26, 0x1, RZ, 0xc0, !PT ;  /* 0x000000011a0f9812 */ /* 0x000fc600078ec0ff */
[----:B------:R-:W-:Y:S02]  /*1820*/  @!P3 IMAD R14, R14, R19, RZ ;  /* 0x000000130e0eb224 */ /* 0x000fe400078e02ff */
[----:B----4-:R-:W-:-:S03]  /*1830*/  @!P1 IMAD R36, R15, R16, RZ ;  /* 0x000000100f249224 */ /* 0x010fc600078e02ff */
[----:B------:R-:W-:Y:S01]  /*1840*/  @!P3 SHF.L.U32 R15, R14, 0x1, RZ ;  /* 0x000000010e0fb819 */ /* 0x000fe200000006ff */
[----:B--2---:R-:W-:Y:S02]  /*1850*/  @!P3 IMAD R21, R20, R22, R21 ;  /* 0x000000161415b224 */ /* 0x004fe400078e0215 */
[----:B------:R-:W-:Y:S02]  /*1860*/  @!P1 IMAD R36, R36, R19, RZ ;  /* 0x0000001324249224 */ /* 0x000fe400078e02ff */
[----:B---3--:R-:W-:Y:S02]  /*1870*/  @!P1 IMAD R17, R18, R16, R17 ;  /* 0x0000001012119224 */ /* 0x008fe400078e0211 */
[----:B0-----:R-:W-:Y:S01]  /*1880*/  @!P3 IMAD.WIDE R14, R15, 0x4, R12 ;  /* 0x000000040f0eb825 */ /* 0x001fe200078e020c */
[----:B------:R-:W-:-:S05]  /*1890*/  @!P1 SHF.L.U32 R19, R36, 0x1, RZ ;  /* 0x0000000124139819 */ /* 0x000fca00000006ff */
[----:B-----5:R-:W-:-:S04]  /*18a0*/  @!P1 IMAD.WIDE R12, R19, 0x4, R10 ;  /* 0x00000004130c9825 */ /* 0x020fc800078e020a */
        /* <DEDUP_REMOVED lines=8> */
.L_x_2438:
[----:B------:R-:W-:Y:S01]  /*1930*/  ULDC.64 UR10, c[0x0][0x218] ;  /* 0x00008600000a7ab9 */ /* 0x000fe20000000a00 */
[----:B------:R-:W-:Y:S01]  /*1940*/  LOP3.LUT P1, RZ, R2, UR7, RZ, 0xfc, !PT ;  /* 0x0000000702ff7c12 */ /* 0x000fe2000f82fcff */
[----:B------:R-:W2:Y:S01]  /*1950*/  S2UR UR6, SR_CgaCtaId ;  /* 0x00000000000679c3 */ /* 0x000ea20000008800 */
[----:B------:R-:W-:Y:S01]  /*1960*/  ISETP.EQ.U32.AND P3, PT, RZ, UR10, PT ;  /* 0x0000000aff007c0c */ /* 0x000fe2000bf62070 */
[----:B------:R-:W-:Y:S01]  /*1970*/  UMOV UR5, 0x400 ;  /* 0x0000040000057882 */ /* 0x000fe20000000000 */
[----:B------:R-:W-:Y:S02]  /*1980*/  IADD3 R23, R31, R0, RZ ;  /* 0x000000001f177210 */ /* 0x000fe40007ffe0ff */
[----:B------:R-:W-:-:S03]  /*1990*/  ISETP.EQ.OR.EX P1, PT, RZ, UR11, P1, P3 ;  /* 0x0000000bff007c0c */ /* 0x000fc60008f22730 */
[----:B01----:R-:W0:Y:S08]  /*19a0*/  LDC.64 R12, c[0x0][0x228] ;  /* 0x00008a00ff0c7b82 */ /* 0x003e300000000a00 */
[----:B------:R-:W1:Y:S01]  /*19b0*/  LDC.64 R10, c[0x0][0x230] ;  /* 0x00008c00ff0a7b82 */ /* 0x000e620000000a00 */
[----:B------:R-:W-:Y:S01]  /*19c0*/  HADD2.F32 R37, -RZ, R4.H0_H0 ;  /* 0x20000004ff257230 */ /* 0x000fe20000004100 */
[----:B------:R-:W-:-:S06]  /*19d0*/  ULDC.64 UR10, c[0x0][0x278] ;  /* 0x00009e00000a7ab9 */ /* 0x000fcc0000000a00 */
[----:B------:R-:W3:Y:S01]  /*19e0*/  @!P1 LDC.64 R14, c[0x0][0x218] ;  /* 0x00008600ff0e9b82 */ /* 0x000ee20000000a00 */
[----:B--2---:R-:W-:-:S03]  /*19f0*/  ULEA UR5, UR6, UR5, 0x18 ;  /* 0x0000000506057291 */ /* 0x004fc6000f8ec03f */
[----:B------:R-:W-:Y:S02]  /*1a00*/  ULDC UR6, c[0x0][0x2a4] ;  /* 0x0000a90000067ab9 */ /* 0x000fe40000000800 */
[----:B------:R-:W-:Y:S01]  /*1a10*/  @!P1 FMUL.FTZ R17, R9, UR6 ;  /* 0x0000000609119c20 */ /* 0x000fe20008410000 */
[----:B------:R-:W-:Y:S01]  /*1a20*/  @!P1 FMUL.FTZ R16, R8, UR6 ;  /* 0x0000000608109c20 */ /* 0x000fe20008410000 */
[C---:B0-----:R-:W-:Y:S02]  /*1a30*/  IMAD.WIDE R20, R23.reuse, 0x4, R12 ;  /* 0x0000000417147825 */ /* 0x041fe400078e020c */
[----:B------:R0:W-:Y:S02]  /*1a40*/  @!P2 STS.64 [UR5+0xc8], R8 ;  /* 0x0000c808ff00a988 */ /* 0x0001e40008000a05 */
[----:B-1----:R-:W-:-:S04]  /*1a50*/  IMAD.WIDE R12, R23, 0x4, R10 ;  /* 0x00000004170c7825 */ /* 0x002fc800078e020a */
[----:B---3--:R-:W-:-:S05]  /*1a60*/  @!P1 IMAD.WIDE R18, R30, 0x8, R14 ;  /* 0x000000081e129825 */ /* 0x008fca00078e020e */
[----:B------:R1:W-:Y:S01]  /*1a70*/  @!P1 STG.E.64 desc[UR8][R18.64], R16 ;  /* 0x0000001012009986 */ /* 0x0003e2000c101b08 */
[----:B------:R-:W-:Y:S06]  /*1a80*/  BAR.SYNC.DEFER_BLOCKING 0x0 ;  /* 0x0000000000007b1d */ /* 0x000fec0000010000 */
[----:B------:R2:W3:Y:S04]  /*1a90*/  LDG.E.64 R10, desc[UR8][R20.64] ;  /* 0x00000008140a7981 */ /* 0x0004e8000c1e1b00 */
[----:B------:R-:W3:Y:S01]  /*1aa0*/  LDG.E.64 R12, desc[UR8][R12.64] ;  /* 0x000000080c0c7981 */ /* 0x000ee2000c1e1b00 */
[--C-:B0-----:R-:W-:Y:S01]  /*1ab0*/  HADD2.F32 R9, -RZ, R25.reuse.H0_H0 ;  /* 0x20000019ff097230 */ /* 0x101fe20000004100 */
[----:B------:R-:W-:Y:S01]  /*1ac0*/  ISETP.GE.U32.AND P2, PT, R28, UR10, PT ;  /* 0x0000000a1c007c0c */ /* 0x000fe2000bf46070 */
[----:B-1----:R-:W-:Y:S01]  /*1ad0*/  HADD2.F32 R17, -RZ, R25.H1_H1 ;  /* 0x30000019ff117230 */ /* 0x002fe20000004100 */
[----:B------:R-:W0:Y:S01]  /*1ae0*/  LDS.64 R14, [UR5+0xc8] ;  /* 0x0000c805ff0e7984 */ /* 0x000e220008000a00 */
[--C-:B------:R-:W-:Y:S01]  /*1af0*/  HADD2.F32 R19, -RZ, R6.reuse.H0_H0 ;  /* 0x20000006ff137230 */ /* 0x100fe20000004100 */
[----:B------:R-:W-:Y:S01]  /*1b00*/  ULDC.U8 UR5, c[0x0][0x28c] ;  /* 0x0000a30000057ab9 */ /* 0x000fe20000000000 */
[----:B--2---:R-:W-:Y:S01]  /*1b10*/  HADD2.F32 R21, -RZ, R6.H1_H1 ;  /* 0x30000006ff157230 */ /* 0x004fe20000004100 */
[----:B------:R-:W-:Y:S01]  /*1b20*/  ISETP.NE.AND P4, PT, RZ, UR5, PT ;  /* 0x00000005ff007c0c */ /* 0x000fe2000bf85270 */
[--C-:B------:R-:W-:Y:S01]  /*1b30*/  HADD2.F32 R23, -RZ, R24.reuse.H0_H0 ;  /* 0x20000018ff177230 */ /* 0x100fe20000004100 */
[----:B------:R-:W-:Y:S01]  /*1b40*/  ISETP.GE.U32.AND P3, PT, R27, UR10, PT ;  /* 0x0000000a1b007c0c */ /* 0x000fe2000bf66070 */
[----:B------:R-:W-:Y:S01]  /*1b50*/  HADD2.F32 R25, -RZ, R24.H1_H1 ;  /* 0x30000018ff197230 */ /* 0x000fe20000004100 */
[----:B------:R-:W-:-:S02]  /*1b60*/  ISETP.GE.AND.EX P2, PT, R5, UR11, PT, P2 ;  /* 0x0000000b05007c0c */ /* 0x000fc4000bf46320 */
[----:B------:R-:W-:Y:S02]  /*1b70*/  ISETP.GE.AND.EX P3, PT, R7, UR11, PT, P3 ;  /* 0x0000000b07007c0c */ /* 0x000fe4000bf66330 */
[C---:B------:R-:W-:Y:S02]  /*1b80*/  ISETP.GT.U32.OR P2, PT, R2.reuse, 0x29f, P2 ;  /* 0x0000029f0200780c */ /* 0x040fe40001744470 */
[----:B------:R-:W-:Y:S01]  /*1b90*/  ISETP.GT.U32.OR P3, PT, R2, 0x29f, P3 ;  /* 0x0000029f0200780c */ /* 0x000fe20001f64470 */
[----:B0-----:R-:W-:-:S04]  /*1ba0*/  FMUL.FTZ R14, R14, UR6 ;  /* 0x000000060e0e7c20 */ /* 0x001fc80008410000 */
[----:B------:R-:W-:Y:S01]  /*1bb0*/  FMUL.FTZ R0, R14, R14 ;  /* 0x0000000e0e007220 */ /* 0x000fe20000410000 */
[--C-:B------:R-:W-:Y:S01]  /*1bc0*/  FADD.FTZ R9, R9, -R14.reuse ;  /* 0x8000000e09097221 */ /* 0x100fe20000010000 */
[--C-:B------:R-:W-:Y:S01]  /*1bd0*/  FADD.FTZ R17, R17, -R14.reuse ;  /* 0x8000000e11117221 */ /* 0x100fe20000010000 */
[----:B------:R-:W-:Y:S01]  /*1be0*/  FADD.FTZ R19, R19, -R14 ;  /* 0x8000000e13137221 */ /* 0x000fe20000010000 */
[----:B------:R-:W-:Y:S01]  /*1bf0*/  FFMA.FTZ R0, R15, UR6, -R0 ;  /* 0x000000060f007c23 */ /* 0x000fe20008010800 */
[--C-:B------:R-:W-:Y:S01]  /*1c00*/  FADD.FTZ R21, R21, -R14.reuse ;  /* 0x8000000e15157221 */ /* 0x100fe20000010000 */
[--C-:B------:R-:W-:Y:S01]  /*1c10*/  FADD.FTZ R23, R23, -R14.reuse ;  /* 0x8000000e17177221 */ /* 0x100fe20000010000 */
[--C-:B------:R-:W-:Y:S01]  /*1c20*/  FADD.FTZ R25, R25, -R14.reuse ;  /* 0x8000000e19197221 */ /* 0x100fe20000010000 */
[----:B------:R-:W-:Y:S01]  /*1c30*/  FADD.FTZ R37, R37, -R14 ;  /* 0x8000000e25257221 */ /* 0x000fe20000010000 */
[----:B------:R-:W-:-:S13]  /*1c40*/  FSETP.GTU.FTZ.AND P1, PT, R0, RZ, PT ;  /* 0x000000ff0000720b */ /* 0x000fda0003f3c000 */
[----:B------:R-:W0:Y:S02]  /*1c50*/  @P1 LDC R15, c[0x0][0x238] ;  /* 0x00008e00ff0f1b82 */ /* 0x000e240000000800 */
[----:B0-----:R-:W-:Y:S01]  /*1c60*/  @P1 FADD.FTZ R8, R0, R15 ;  /* 0x0000000f00081221 */ /* 0x001fe20000010000 */
[----:B------:R-:W-:Y:S01]  /*1c70*/  MOV R0, 0x3f800000 ;  /* 0x3f80000000007802 */ /* 0x000fe20000000f00 */
[----:B------:R-:W-:-:S05]  /*1c80*/  HADD2.F32 R15, -RZ, R4.H1_H1 ;  /* 0x30000004ff0f7230 */ /* 0x000fca0000004100 */
[----:B------:R-:W0:Y:S01]  /*1c90*/  @P1 MUFU.RSQ R0, R8 ;  /* 0x0000000800001308 */ /* 0x000e220000001400 */
[----:B------:R-:W-:Y:S01]  /*1ca0*/  FADD.FTZ R14, R15, -R14 ;  /* 0x8000000e0f0e7221 */ /* 0x000fe20000010000 */
[----:B------:R-:W-:-:S04]  /*1cb0*/  IADD3 R15, R29, 0x60, RZ ;  /* 0x000000601d0f7810 */ /* 0x000fc80007ffe0ff */
[----:B------:R-:W-:Y:S01]  /*1cc0*/  ISETP.GE.U32.AND P1, PT, R15, UR10, PT ;  /* 0x0000000a0f007c0c */ /* 0x000fe2000bf26070 */
[-C--:B0-----:R-:W-:Y:S01]  /*1cd0*/  FMUL.FTZ R20, R14, R0.reuse ;  /* 0x000000000e147220 */ /* 0x081fe20000410000 */
[----:B------:R-:W-:Y:S01]  /*1ce0*/  SHF.R.S32.HI R14, RZ, 0x1f, R15 ;  /* 0x0000001fff0e7819 */ /* 0x000fe2000001140f */
[-C--:B------:R-:W-:Y:S01]  /*1cf0*/  FMUL.FTZ R9, R9, R0.reuse ;  /* 0x0000000009097220 */ /* 0x080fe20000410000 */
[-C--:B------:R-:W-:Y:S01]  /*1d00*/  FMUL.FTZ R19, R19, R0.reuse ;  /* 0x0000000013137220 */ /* 0x080fe20000410000 */
[-C--:B------:R-:W-:Y:S01]  /*1d10*/  FMUL.FTZ R23, R23, R0.reuse ;  /* 0x0000000017177220 */ /* 0x080fe20000410000 */
[-C--:B------:R-:W-:Y:S01]  /*1d20*/  FMUL.FTZ R37, R37, R0.reuse ;  /* 0x0000000025257220 */ /* 0x080fe20000410000 */
[-C--:B------:R-:W-:Y:S01]  /*1d30*/  FMUL.FTZ R16, R21, R0.reuse ;  /* 0x0000000015107220 */ /* 0x080fe20000410000 */
[-C--:B------:R-:W-:Y:S01]  /*1d40*/  FMUL.FTZ R18, R25, R0.reuse ;  /* 0x0000000019127220 */ /* 0x080fe20000410000 */
[----:B------:R-:W-:Y:S01]  /*1d50*/  FMUL.FTZ R8, R17, R0 ;  /* 0x0000000011087220 */ /* 0x000fe20000410000 */
[----:B------:R-:W-:-:S04]  /*1d60*/  ISETP.GE.AND.EX P1, PT, R14, UR11, PT, P1 ;  /* 0x0000000b0e007c0c */ /* 0x000fc8000bf26310 */
[----:B------:R-:W-:Y:S01]  /*1d70*/  ISETP.GT.U32.OR P1, PT, R2, 0x29f, P1 ;  /* 0x0000029f0200780c */ /* 0x000fe20000f24470 */
[C-C-:B---3--:R-:W-:Y:S01]  /*1d80*/  FFMA.FTZ R4, R10.reuse, R9, R12.reuse ;  /* 0x000000090a047223 */ /* 0x148fe2000001000c */
[C-C-:B------:R-:W-:Y:S01]  /*1d90*/  FFMA.FTZ R6, R10.reuse, R19, R12.reuse ;  /* 0x000000130a067223 */ /* 0x140fe2000001000c */
[C-C-:B------:R-:W-:Y:S01]  /*1da0*/  FFMA.FTZ R0, R10.reuse, R23, R12.reuse ;  /* 0x000000170a007223 */ /* 0x140fe2000001000c */
[----:B------:R-:W-:Y:S01]  /*1db0*/  FFMA.FTZ R21, R10, R37, R12 ;  /* 0x000000250a157223 */ /* 0x000fe2000001000c */
[C-C-:B------:R-:W-:Y:S01]  /*1dc0*/  FFMA.FTZ R19, R11.reuse, R16, R13.reuse ;  /* 0x000000100b137223 */ /* 0x140fe2000001000d */
[C-C-:B------:R-:W-:Y:S01]  /*1dd0*/  FFMA.FTZ R17, R11.reuse, R18, R13.reuse ;  /* 0x000000120b117223 */ /* 0x140fe2000001000d */
[C-C-:B------:R-:W-:Y:S01]  /*1de0*/  FFMA.FTZ R12, R11.reuse, R20, R13.reuse ;  /* 0x000000140b0c7223 */ /* 0x140fe2000001000d */
        /* <DEDUP_REMOVED lines=12> */
.L_x_2445:
[----:B------:R-:W-:Y:S04]  /*1eb0*/  BSSY B0, `(.L_x_2446) ;  /* 0x000000e000007945 */ /* 0x000fe80003800000 */
[----:B------:R-:W-:Y:S05]  /*1ec0*/  @!P0 BRA `(.L_x_2447) ;  /* 0x0000000000308947 */ /* 0x000fea0003800000 */
        /* <DEDUP_REMOVED lines=12> */
.L_x_2447:
[----:B------:R-:W-:Y:S05]  /*1f90*/  BSYNC B0 ;  /* 0x0000000000007941 */ /* 0x000fea0003800000 */
.L_x_2446:
        /* <DEDUP_REMOVED lines=11> */
.L_x_2448:
[----:B------:R-:W-:Y:S04]  /*2050*/  BSSY B0, `(.L_x_2449) ;  /* 0x000000e000007945 */ /* 0x000fe80003800000 */
        /* <DEDUP_REMOVED lines=13> */
.L_x_2450:
[----:B------:R-:W-:Y:S05]  /*2130*/  BSYNC B0 ;  /* 0x0000000000007941 */ /* 0x000fea0003800000 */
.L_x_2449:
        /* <DEDUP_REMOVED lines=8> */
[----:B------:R-:W1:Y:S01]  /*21c0*/  MUFU.RCP R8, R8 ;  /* 0x0000000800087308 */ /* 0x000e620000001000 */
[----:B--2---:R-:W-:Y:S01]  /*21d0*/  FMUL.FTZ R0, R0, R5 ;  /* 0x0000000500007220 */ /* 0x004fe20000410000 */
[----:B-1----:R-:W-:-:S07]  /*21e0*/  FMUL.FTZ R17, R17, R8 ;  /* 0x0000000811117220 */ /* 0x002fce0000410000 */
.L_x_2451:
        /* <DEDUP_REMOVED lines=14> */
.L_x_2453:
[----:B------:R-:W-:Y:S05]  /*22d0*/  BSYNC B0 ;  /* 0x0000000000007941 */ /* 0x000fea0003800000 */
.L_x_2452:
[----:B------:R-:W-:Y:S05]  /*22e0*/  @!P4 BRA `(.L_x_2454) ;  /* 0x000000000028c947 */ /* 0x000fea0003800000 */
[----:B------:R-:W-:Y:S01]  /*22f0*/  FMUL.FTZ R0, R21, -1.4426950216293334961 ;  /* 0xbfb8aa3b15007820 */ /* 0x000fe20000410000 */
[----:B--2---:R-:W-:-:S05]  /*2300*/  FMUL.FTZ R5, R12, -1.4426950216293334961 ;  /* 0xbfb8aa3b0c057820 */ /* 0x004fca0000410000 */
[----:B------:R-:W2:Y:S08]  /*2310*/  MUFU.EX2 R0, R0 ;  /* 0x0000000000007308 */ /* 0x000eb00000000800 */
[----:B------:R-:W3:Y:S01]  /*2320*/  MUFU.EX2 R5, R5 ;  /* 0x0000000500057308 */ /* 0x000ee20000000800 */
[----:B--2---:R-:W-:-:S07]  /*2330*/  FADD.FTZ R4, R0, 1 ;  /* 0x3f80000000047421 */ /* 0x004fce0000010000 */
[----:B------:R-:W2:Y:S01]  /*2340*/  MUFU.RCP R4, R4 ;  /* 0x0000000400047308 */ /* 0x000ea20000001000 */
[----:B---3--:R-:W-:-:S07]  /*2350*/  FADD.FTZ R6, R5, 1 ;  /* 0x3f80000005067421 */ /* 0x008fce0000010000 */
[----:B------:R-:W3:Y:S01]  /*2360*/  MUFU.RCP R7, R6 ;  /* 0x0000000600077308 */ /* 0x000ee20000001000 */
[----:B--2---:R-:W-:Y:S01]  /*2370*/  FMUL.FTZ R21, R21, R4 ;  /* 0x0000000415157220 */ /* 0x004fe20000410000 */
[----:B---3--:R-:W-:-:S07]  /*2380*/  FMUL.FTZ R12, R12, R7 ;  /* 0x000000070c0c7220 */ /* 0x008fce0000410000 */
.L_x_2454:
[----:B------:R-:W-:Y:S04]  /*2390*/  BSSY B0, `(.L_x_2455) ;  /* 0x000000d000007945 */ /* 0x000fe80003800000 */
[----:B------:R-:W-:Y:S05]  /*23a0*/  @P1 BRA `(.L_x_2456) ;  /* 0x00000000002c1947 */ /* 0x000fea0003800000 */
[----:B------:R-:W-:Y:S01]  /*23b0*/  ULDC.64 UR10, c[0x0][0x270] ;  /* 0x00009c00000a7ab9 */ /* 0x000fe20000000a00 */
[----:B------:R-:W-:Y:S01]  /*23c0*/  MOV R33, R35 ;  /* 0x0000002300217202 */ /* 0x000fe20000000f00 */
[----:B------:R-:W-:Y:S01]  /*23d0*/  IMAD R14, R14, UR10, RZ ;  /* 0x0000000a0e0e7c24 */ /* 0x000fe2000f8e02ff */
[----:B------:R-:W-:Y:S01]  /*23e0*/  F2FP.F16.F32.PACK_AB R21, R12, R21 ;  /* 0x000000150c15723e */ /* 0x000fe200000000ff */
[----:B------:R-:W-:-:S04]  /*23f0*/  IMAD.WIDE.U32 R32, R15, UR10, R32 ;  /* 0x0000000a0f207c25 */ /* 0x000fc8000f8e0020 */
[----:B------:R-:W-:Y:S01]  /*2400*/  IMAD R15, R15, UR11, R14 ;  /* 0x0000000b0f0f7c24 */ /* 0x000fe2000f8e020e */
[----:B------:R-:W-:Y:S02]  /*2410*/  ULDC.64 UR10, c[0x0][0x210] ;  /* 0x00008400000a7ab9 */ /* 0x000fe40000000a00 */
[----:B--2---:R-:W-:Y:S02]  /*2420*/  LEA R4, P1, R32, UR10, 0x1 ;  /* 0x0000000a20047c11 */ /* 0x004fe4000f8208ff */
[----:B------:R-:W-:-:S04]  /*2430*/  IADD3 R15, R33, R15, RZ ;  /* 0x0000000f210f7210 */ /* 0x000fc80007ffe0ff */
[----:B------:R-:W-:-:S05]  /*2440*/  LEA.HI.X R5, R32, UR11, R15, 0x1, P1 ;  /* 0x0000000b20057c11 */ /* 0x000fca00088f0c0f */
[----:B------:R3:W-:Y:S02]  /*2450*/  STG.E desc[UR8][R4.64], R21 ;  /* 0x0000001504007986 */ /* 0x0007e4000c101908 */
.L_x_2456:
[----:B------:R-:W-:Y:S05]  /*2460*/  BSYNC B0 ;  /* 0x0000000000007941 */ /* 0x000fea0003800000 */
.L_x_2455:
[----:B--23--:R-:W2:Y:S01]  /*2470*/  LDC R5, c[0x0][0x10] ;  /* 0x00000400ff057b82 */ /* 0x00cea20000000800 */
[----:B------:R-:W-:Y:S02]  /*2480*/  IADD3 R26, R26, 0x1, RZ ;  /* 0x000000011a1a7810 */ /* 0x000fe40007ffe0ff */
[----:B--2---:R-:W-:-:S04]  /*2490*/  IADD3 R30, R5, R30, RZ ;  /* 0x0000001e051e7210 */ /* 0x004fc80007ffe0ff */
[----:B------:R-:W-:-:S13]  /*24a0*/  ISETP.GE.AND P1, PT, R30, UR4, PT ;  /* 0x000000041e007c0c */ /* 0x000fda000bf26270 */
[----:B------:R-:W-:Y:S05]  /*24b0*/  @!P1 BRA `(.L_x_2457) ;  /* 0xffffffdc00389947 */ /* 0x000fea000383ffff */
[----:B------:R-:W-:Y:S05]  /*24c0*/  EXIT ;  /* 0x000000000000794d */ /* 0x000fea0003800000 */
.L_x_2458:
        /* <DEDUP_REMOVED lines=11> */
.L_x_3273:


//--------------------- .text._Z35group_norm_nhwc_fwd_one_pass_kernelI11Fp16IOFp32WLi256ELi42ELi672EEv26Group_norm_nhwc_fwd_params --------------------------
	.section	.text._Z35group_norm_nhwc_fwd_one_pass_kernelI11Fp16IOFp32WLi256ELi42ELi672EEv26Group_norm_nhwc_fwd_params,"ax",@progbits
	.align	128
        .global         _Z35group_norm_nhwc_fwd_one_pass_kernelI11Fp16IOFp32WLi256ELi42ELi672EEv26Group_norm_nhwc_fwd_params
        .type           _Z35group_norm_nhwc_fwd_one_pass_kernelI11Fp16IOFp32WLi256ELi42ELi672EEv26Group_norm_nhwc_fwd_params,@function
        .size           _Z35group_norm_nhwc_fwd_one_pass_kernelI11Fp16IOFp32WLi256ELi42ELi672EEv26Group_norm_nhwc_fwd_params,(.L_x_3274 - _Z35group_norm_nhwc_fwd_one_pass_kernelI11Fp16IOFp32WLi256ELi42ELi672EEv26Group_norm_nhwc_fwd_params)
        .other          _Z35group_norm_nhwc_fwd_one_pass_kernelI11Fp16IOFp32WLi256ELi42ELi672EEv26Group_norm_nhwc_fwd_params,@"STO_CUDA_ENTRY STV_DEFAULT"
_Z35group_norm_nhwc_fwd_one_pass_kernelI11Fp16IOFp32WLi256ELi42ELi672EEv26Group_norm_nhwc_fwd_params:
.text._Z35group_norm_nhwc_fwd_one_pass_kernelI11Fp16IOFp32WLi256ELi42ELi672EEv26Group_norm_nhwc_fwd_params:
        /* <DEDUP_REMOVED lines=11> */
[----:B------:R-:W1:Y:S01]  /*00b0*/  S2R R40, SR_LANEID ;  /* 0x0000000000287919 */ /* 0x000e620000000000 */
[----:B------:R-:W-:Y:S01]  /*00c0*/  ULDC.64 UR10, c[0x0][0x278] ;  /* 0x00009e00000a7ab9 */ /* 0x000fe20000000a00 */
[----:B------:R-:W-:Y:S01]  /*00d0*/  SHF.R.S32.HI R5, RZ, 0x1f, R38 ;  /* 0x0000001fff057819 */ /* 0x000fe20000011426 */
[----:B------:R-:W-:Y:S01]  /*00e0*/  UMOV UR4, 0x400 ;  /* 0x0000040000047882 */ /* 0x000fe20000000000 */
[-C--:B------:R-:W-:Y:S01]  /*00f0*/  IADD3 R2, -R3, R38.reuse, RZ ;  /* 0x0000002603027210 */ /* 0x080fe20007ffe1ff */
[----:B------:R-:W-:Y:S01]  /*0100*/  ULDC.U8 UR12, c[0x0][0x28c] ;  /* 0x0000a300000c7ab9 */ /* 0x000fe20000000000 */
[----:B------:R-:W0:Y:S01]  /*0110*/  LDC R0, c[0x0][0x294] ;  /* 0x0000a500ff007b82 */ /* 0x000e220000000800 */
[----:B------:R-:W-:Y:S02]  /*0120*/  LEA.HI R5, R5, R38, RZ, 0x5 ;  /* 0x0000002605057211 */ /* 0x000fe400078f28ff */
[----:B------:R-:W-:-:S02]  /*0130*/  LEA.HI R2, R2, R3, RZ, 0x1f ;  /* 0x0000000302027211 */ /* 0x000fc400078ff8ff */
[----:B------:R-:W-:Y:S02]  /*0140*/  SHF.R.S32.HI R5, RZ, 0x5, R5 ;  /* 0x00000005ff057819 */ /* 0x000fe40000011405 */
[----:B------:R-:W-:Y:S01]  /*0150*/  SHF.R.U32.HI R3, RZ, 0x4, R2 ;  /* 0x00000004ff037819 */ /* 0x000fe20000011602 */
[----:B------:R-:W2:Y:S04]  /*0160*/  S2UR UR7, SR_CgaCtaId ;  /* 0x00000000000779c3 */ /* 0x000ea80000008800 */
[----:B------:R-:W-:-:S05]  /*0170*/  IMAD R36, R3, -0x15, R38 ;  /* 0xffffffeb03247824 */ /* 0x000fca00078e0226 */
[----:B------:R-:W-:Y:S01]  /*0180*/  SHF.L.U32 R36, R36, 0x1, RZ ;  /* 0x0000000124247819 */ /* 0x000fe200000006ff */
[----:B0-----:R-:W-:-:S05]  /*0190*/  IMAD R39, R0, UR9, R3 ;  /* 0x0000000900277c24 */ /* 0x001fca000f8e0203 */
[C---:B------:R-:W-:Y:S02]  /*01a0*/  ISETP.GE.U32.AND P0, PT, R39.reuse, UR10, PT ;  /* 0x0000000a27007c0c */ /* 0x040fe4000bf06070 */
[----:B------:R-:W-:Y:S01]  /*01b0*/  SHF.R.S32.HI R37, RZ, 0x1f, R39 ;  /* 0x0000001fff257819 */ /* 0x000fe20000011427 */
[----:B--2---:R-:W-:Y:S01]  /*01c0*/  ULEA UR4, UR7, UR4, 0x18 ;  /* 0x0000000407047291 */ /* 0x004fe2000f8ec03f */
[----:B------:R-:W-:Y:S02]  /*01d0*/  IADD3 R35, R39, 0x20, RZ ;  /* 0x0000002027237810 */ /* 0x000fe40007ffe0ff */
[----:B------:R-:W-:Y:S01]  /*01e0*/  ISETP.GE.AND.EX P0, PT, R37, UR11, PT, P0 ;  /* 0x0000000b25007c0c */ /* 0x000fe2000bf06300 */
[----:B------:R-:W-:Y:S01]  /*01f0*/  ULDC.64 UR10, c[0x0][0x208] ;  /* 0x00008200000a7ab9 */ /* 0x000fe20000000a00 */
[----:B------:R-:W-:Y:S02]  /*0200*/  IADD3 R34, R39, 0x40, RZ ;  /* 0x0000004027227810 */ /* 0x000fe40007ffe0ff */
[----:B------:R-:W-:-:S02]  /*0210*/  ISETP.LT.U32.AND P0, PT, R38, 0x2a0, !P0 ;  /* 0x000002a02600780c */ /* 0x000fc40004701070 */
[C---:B------:R-:W-:Y:S02]  /*0220*/  IADD3 R33, R39.reuse, 0x60, RZ ;  /* 0x0000006027217810 */ /* 0x040fe40007ffe0ff */
[C---:B------:R-:W-:Y:S02]  /*0230*/  IADD3 R32, R39.reuse, 0x80, RZ ;  /* 0x0000008027207810 */ /* 0x040fe40007ffe0ff */
[C---:B------:R-:W-:Y:S02]  /*0240*/  IADD3 R30, R39.reuse, 0xa0, RZ ;  /* 0x000000a0271e7810 */ /* 0x040fe40007ffe0ff */
[C---:B------:R-:W-:Y:S02]  /*0250*/  IADD3 R28, R39.reuse, 0xc0, RZ ;  /* 0x000000c0271c7810 */ /* 0x040fe40007ffe0ff */
[----:B------:R-:W-:Y:S02]  /*0260*/  IADD3 R26, R39, 0xe0, RZ ;  /* 0x000000e0271a7810 */ /* 0x000fe40007ffe0ff */
[----:B------:R-:W-:Y:S01]  /*0270*/  LEA R24, R5, UR4, 0x3 ;  /* 0x0000000405187c11 */ /* 0x000fe2000f8e18ff */
[----:B-1----:R-:W-:-:S06]  /*0280*/  UMOV UR4, URZ ;  /* 0x0000003f00047c82 */ /* 0x002fcc0008000000 */
.L_x_2492:
[----:B01234-:R-:W0:Y:S01]  /*0290*/  LDC R6, c[0x0][0x288] ;  /* 0x0000a200ff067b82 */ /* 0x01fe220000000800 */
[----:B------:R-:W-:Y:S01]  /*02a0*/  ULDC.64 UR16, c[0x0][0x278] ;  /* 0x00009e0000107ab9 */ /* 0x000fe20000000a00 */
[----:B------:R-:W-:Y:S01]  /*02b0*/  SHF.R.S32.HI R31, RZ, 0x1f, R35 ;  /* 0x0000001fff1f7819 */ /* 0x000fe20000011423 */
        /* <DEDUP_REMOVED lines=9> */
[----:B------:R-:W-:Y:S01]  /*0350*/  SHF.R.S32.HI R27, RZ, 0x1f, R33 ;  /* 0x0000001fff1b7819 */ /* 0x000fe20000011421 */
[----:B------:R-:W2:Y:S01]  /*0360*/  @P0 LDC.64 R18, c[0x0][0x220] ;  /* 0x00008800ff120b82 */ /* 0x000ea20000000a00 */
[----:B------:R-:W-:Y:S02]  /*0370*/  ISETP.GT.U32.OR P5, PT, R38, 0x29f, P5 ;  /* 0x0000029f2600780c */ /* 0x000fe40002fa4470 */
[----:B------:R-:W-:Y:S02]  /*0380*/  SHF.R.S32.HI R25, RZ, 0x1f, R32 ;  /* 0x0000001fff197819 */ /* 0x000fe40000011420 */
[----:B------:R-:W-:-:S02]  /*0390*/  SHF.R.S32.HI R23, RZ, 0x1f, R30 ;  /* 0x0000001fff177819 */ /* 0x000fc4000001141e */
[----:B0-----:R-:W-:Y:S01]  /*03a0*/  IABS R5, R6 ;  /* 0x0000000600057213 */ /* 0x001fe20000000000 */
[----:B------:R-:W0:Y:S03]  /*03b0*/  @!P4 LDC.64 R42, c[0x0][0x270] ;  /* 0x00009c00ff2acb82 */ /* 0x000e260000000a00 */
[----:B------:R-:W3:Y:S05]  /*03c0*/  I2F.RP R0, R5 ;  /* 0x0000000500007306 */ /* 0x000eea0000209400 */
[----:B------:R-:W4:Y:S08]  /*03d0*/  @!P4 LDC.64 R16, c[0x0][0x220] ;  /* 0x00008800ff10cb82 */ /* 0x000f300000000a00 */
[----:B------:R-:W5:Y:S01]  /*03e0*/  @!P5 LDC.64 R14, c[0x0][0x220] ;  /* 0x00008800ff0edb82 */ /* 0x000f620000000a00 */
[----:B---3--:R-:W3:Y:S02]  /*03f0*/  MUFU.RCP R0, R0 ;  /* 0x0000000000007308 */ /* 0x008ee40000001000 */
[----:B---3--:R-:W-:-:S06]  /*0400*/  IADD3 R2, R0, 0xffffffe, RZ ;  /* 0x0ffffffe00027810 */ /* 0x008fcc0007ffe0ff */
[----:B------:R3:W1:Y:S02]  /*0410*/  F2I.FTZ.U32.TRUNC.NTZ R3, R2 ;  /* 0x0000000200037305 */ /* 0x000664000021f000 */
[----:B---3--:R-:W-:Y:S01]  /*0420*/  HFMA2.MMA R2, -RZ, RZ, 0, 0 ;  /* 0x00000000ff027435 */ /* 0x008fe200000001ff */
[----:B-1----:R-:W-:-:S05]  /*0430*/  IADD3 R4, RZ, -R3, RZ ;  /* 0x80000003ff047210 */ /* 0x002fca0007ffe0ff */
[----:B------:R-:W-:Y:S01]  /*0440*/  IMAD R7, R4, R5, RZ ;  /* 0x0000000504077224 */ /* 0x000fe200078e02ff */
[----:B------:R-:W-:-:S03]  /*0450*/  IABS R4, UR6 ;  /* 0x0000000600047c13 */ /* 0x000fc60008000000 */
[----:B------:R-:W-:-:S06]  /*0460*/  IMAD.HI.U32 R3, R3, R7, R2 ;  /* 0x0000000703037227 */ /* 0x000fcc00078e0002 */
[----:B------:R-:W-:-:S05]  /*0470*/  IMAD.HI.U32 R3, R3, R4, RZ ;  /* 0x0000000403037227 */ /* 0x000fca00078e00ff */
[----:B------:R-:W-:-:S05]  /*0480*/  IADD3 R0, -R3, RZ, RZ ;  /* 0x000000ff03007210 */ /* 0x000fca0007ffe1ff */
[----:B------:R-:W-:Y:S01]  /*0490*/  IMAD R0, R5, R0, R4 ;  /* 0x0000000005007224 */ /* 0x000fe200078e0204 */
[----:B------:R-:W-:-:S04]  /*04a0*/  SHF.R.S32.HI R4, RZ, 0x1f, R36 ;  /* 0x0000001fff047819 */ /* 0x000fc80000011424 */
[----:B------:R-:W-:-:S13]  /*04b0*/  ISETP.GT.U32.AND P2, PT, R5, R0, PT ;  /* 0x000000000500720c */ /* 0x000fda0003f44070 */
[-C--:B------:R-:W-:Y:S02]  /*04c0*/  @!P2 IADD3 R0, R0, -R5.reuse, RZ ;  /* 0x800000050000a210 */ /* 0x080fe40007ffe0ff */
[----:B------:R-:W-:Y:S02]  /*04d0*/  @!P2 IADD3 R3, R3, 0x1, RZ ;  /* 0x000000010303a810 */ /* 0x000fe40007ffe0ff */
[----:B------:R-:W-:Y:S02]  /*04e0*/  ISETP.GE.U32.AND P1, PT, R0, R5, PT ;  /* 0x000000050000720c */ /* 0x000fe40003f26070 */
[C---:B------:R-:W-:Y:S02]  /*04f0*/  LOP3.LUT R0, R6.reuse, UR6, RZ, 0x3c, !PT ;  /* 0x0000000606007c12 */ /* 0x040fe4000f8e3cff */
[----:B------:R-:W-:Y:S02]  /*0500*/  ISETP.NE.AND P2, PT, R6, RZ, PT ;  /* 0x000000ff0600720c */ /* 0x000fe40003f45270 */
[----:B------:R-:W-:-:S07]  /*0510*/  ISETP.GE.AND P3, PT, R0, RZ, PT ;  /* 0x000000ff0000720c */ /* 0x000fce0003f66270 */
[----:B------:R-:W-:-:S04]  /*0520*/  @P1 IADD3 R3, R3, 0x1, RZ ;  /* 0x0000000103031810 */ /* 0x000fc80007ffe0ff */
[----:B------:R-:W-:-:S04]  /*0530*/  MOV R5, R3 ;  /* 0x0000000300057202 */ /* 0x000fc80000000f00 */
[----:B------:R-:W-:Y:S02]  /*0540*/  @!P3 IADD3 R5, -R5, RZ, RZ ;  /* 0x000000ff0505b210 */ /* 0x000fe40007ffe1ff */
[----:B------:R-:W-:Y:S02]  /*0550*/  @!P2 LOP3.LUT R5, RZ, R6, RZ, 0x33, !PT ;  /* 0x00000006ff05a212 */ /* 0x000fe400078e33ff */
[----:B------:R-:W-:Y:S02]  /*0560*/  ISETP.GE.U32.AND P3, PT, R33, UR16, PT ;  /* 0x0000001021007c0c */ /* 0x000fe4000bf66070 */
[----:B------:R-:W-:Y:S02]  /*0570*/  IADD3 R41, -R5, RZ, RZ ;  /* 0x000000ff05297210 */ /* 0x000fe40007ffe1ff */
[----:B------:R-:W-:Y:S02]  /*0580*/  SHF.R.S32.HI R0, RZ, 0x1f, R5 ;  /* 0x0000001fff007819 */ /* 0x000fe40000011405 */
[----:B------:R-:W-:Y:S01]  /*0590*/  ISETP.GE.AND.EX P3, PT, R27, UR17, PT, P3 ;  /* 0x000000111b007c0c */ /* 0x000fe2000bf66330 */
[----:B------:R-:W-:Y:S01]  /*05a0*/  IMAD R41, R6, R41, UR6 ;  /* 0x0000000606297e24 */ /* 0x000fe2000f8e0229 */
[----:B------:R-:W-:Y:S01]  /*05b0*/  ISETP.GE.U32.AND P2, PT, R32, UR16, PT ;  /* 0x0000001020007c0c */ /* 0x000fe2000bf46070 */
[----:B------:R-:W-:Y:S01]  /*05c0*/  IMAD R0, R0, UR14, RZ ;  /* 0x0000000e00007c24 */ /* 0x000fe2000f8e02ff */
[----:B------:R-:W-:Y:S01]  /*05d0*/  ISETP.GT.U32.OR P3, PT, R38, 0x29f, P3 ;  /* 0x0000029f2600780c */ /* 0x000fe20001f64470 */
[----:B------:R-:W-:Y:S01]  /*05e0*/  IMAD R41, R41, 0x2a, RZ ;  /* 0x0000002a29297824 */ /* 0x000fe200078e02ff */
[----:B------:R-:W-:Y:S01]  /*05f0*/  ISETP.GE.AND.EX P2, PT, R25, UR17, PT, P2 ;  /* 0x0000001119007c0c */ /* 0x000fe2000bf46320 */
[----:B------:R-:W-:-:S02]  /*0600*/  IMAD R13, R5, UR15, R0 ;  /* 0x0000000f050d7c24 */ /* 0x000fc4000f8e0200 */
[----:B------:R-:W-:Y:S01]  /*0610*/  @P0 IMAD R0, R37, R8, RZ ;  /* 0x0000000825000224 */ /* 0x000fe200078e02ff */
[----:B------:R-:W-:Y:S02]  /*0620*/  IADD3 R2, P1, R36, R41, RZ ;  /* 0x0000002924027210 */ /* 0x000fe40007f3e0ff */
[----:B------:R-:W-:Y:S01]  /*0630*/  ISETP.GT.U32.OR P2, PT, R38, 0x29f, P2 ;  /* 0x0000029f2600780c */ /* 0x000fe20001744470 */
[----:B------:R-:W-:Y:S01]  /*0640*/  @P0 IMAD R9, R39, R9, R0 ;  /* 0x0000000927090224 */ /* 0x000fe200078e0200 */
[----:B------:R-:W-:-:S03]  /*0650*/  LEA.HI.X.SX32 R3, R41, R4, 0x1, P1 ;  /* 0x0000000429037211 */ /* 0x000fc600008f0eff */
[----:B------:R-:W1:Y:S01]  /*0660*/  @!P3 LDC.64 R10, c[0x0][0x270] ;  /* 0x00009c00ff0abb82 */ /* 0x000e620000000a00 */
[----:B------:R-:W-:-:S05]  /*0670*/  IMAD.WIDE.U32 R2, R5, UR14, R2 ;  /* 0x0000000e05027c25 */ /* 0x000fca000f8e0002 */
[----:B------:R-:W-:Y:S02]  /*0680*/  IADD3 R13, R3, R13, RZ ;  /* 0x0000000d030d7210 */ /* 0x000fe40007ffe0ff */
[----:B------:R-:W3:Y:S01]  /*0690*/  @!P5 LDC.64 R4, c[0x0][0x270] ;  /* 0x00009c00ff04db82 */ /* 0x000ee20000000a00 */
[-C--:B------:R-:W-:Y:S02]  /*06a0*/  @P0 MOV R12, R2.reuse ;  /* 0x00000002000c0202 */ /* 0x080fe40000000f00 */
[----:B------:R-:W-:Y:S02]  /*06b0*/  @!P5 MOV R20, R2 ;  /* 0x000000020014d202 */ /* 0x000fe40000000f00 */
[----:B------:R-:W-:Y:S01]  /*06c0*/  @!P5 MOV R21, R13 ;  /* 0x0000000d0015d202 */ /* 0x000fe20000000f00 */
[----:B------:R-:W-:-:S03]  /*06d0*/  @P0 IMAD.WIDE.U32 R6, R39, R8, R12 ;  /* 0x0000000827060225 */ /* 0x000fc600078e000c */
[----:B--2---:R-:W-:Y:S01]  /*06e0*/  @P0 LEA R8, P1, R6, R18, 0x1 ;  /* 0x0000001206080211 */ /* 0x004fe200078208ff */
[----:B0-----:R-:W-:Y:S01]  /*06f0*/  @!P4 IMAD R18, R31, R42, RZ ;  /* 0x0000002a1f12c224 */ /* 0x001fe200078e02ff */
[----:B------:R-:W-:-:S03]  /*0700*/  @P0 IADD3 R0, R7, R9, RZ ;  /* 0x0000000907000210 */ /* 0x000fc60007ffe0ff */
[----:B------:R-:W-:Y:S01]  /*0710*/  @!P4 IMAD R43, R35, R43, R18 ;  /* 0x0000002b232bc224 */ /* 0x000fe200078e0212 */
[----:B------:R-:W-:Y:S02]  /*0720*/  @P0 LEA.HI.X R9, R6, R19, R0, 0x1, P1 ;  /* 0x0000001306090211 */ /* 0x000fe400008f0c00 */
[----:B------:R-:W-:Y:S01]  /*0730*/  @!P4 MOV R18, R2 ;  /* 0x000000020012c202 */ /* 0x000fe20000000f00 */
[----:B------:R-:W0:Y:S01]  /*0740*/  @!P3 LDC.64 R6, c[0x0][0x220] ;  /* 0x00008800ff06bb82 */ /* 0x000e220000000a00 */
[----:B------:R-:W-:Y:S02]  /*0750*/  @!P4 MOV R19, R13 ;  /* 0x0000000d0013c202 */ /* 0x000fe40000000f00 */
[----:B------:R-:W-:Y:S01]  /*0760*/  ISETP.GE.U32.AND P1, PT, R30, UR16, PT ;  /* 0x000000101e007c0c */ /* 0x000fe2000bf26070 */
[----:B---3--:R-:W-:Y:S02]  /*0770*/  @!P5 IMAD R0, R29, R4, RZ ;  /* 0x000000041d00d224 */ /* 0x008fe400078e02ff */
[----:B------:R-:W-:Y:S01]  /*0780*/  @!P4 IMAD.WIDE.U32 R18, R35, R42, R18 ;  /* 0x0000002a2312c225 */ /* 0x000fe200078e0012 */
[----:B------:R-:W-:-:S03]  /*0790*/  ISETP.GE.AND.EX P1, PT, R23, UR17, PT, P1 ;  /* 0x0000001117007c0c */ /* 0x000fc6000bf26310 */
[C---:B------:R-:W-:Y:S01]  /*07a0*/  @!P5 IMAD R45, R34.reuse, R5, R0 ;  /* 0x00000005222dd224 */ /* 0x040fe200078e0200 */
[----:B------:R-:W-:Y:S01]  /*07b0*/  @!P4 IADD3 R0, R19, R43, RZ ;  /* 0x0000002b1300c210 */ /* 0x000fe20007ffe0ff */
[----:B------:R-:W-:Y:S01]  /*07c0*/  @!P5 IMAD.WIDE.U32 R20, R34, R4, R20 ;  /* 0x000000042214d225 */ /* 0x000fe200078e0014 */
[----:B----4-:R-:W-:Y:S01]  /*07d0*/  @!P4 LEA R42, P6, R18, R16, 0x1 ;  /* 0x00000010122ac211 */ /* 0x010fe200078c08ff */
[----:B------:R-:W2:Y:S01]  /*07e0*/  @!P2 LDC.64 R4, c[0x0][0x270] ;  /* 0x00009c00ff04ab82 */ /* 0x000ea20000000a00 */
[----:B------:R-:W-:Y:S01]  /*07f0*/  ISETP.GT.U32.OR P1, PT, R38, 0x29f, P1 ;  /* 0x0000029f2600780c */ /* 0x000fe20000f24470 */
[----:B-1----:R-:W-:Y:S01]  /*0800*/  @!P3 IMAD R16, R27, R10, RZ ;  /* 0x0000000a1b10b224 */ /* 0x002fe200078e02ff */
[----:B------:R-:W-:Y:S02]  /*0810*/  @!P4 LEA.HI.X R43, R18, R17, R0, 0x1, P6 ;  /* 0x00000011122bc211 */ /* 0x000fe400030f0c00 */
[----:B------:R-:W-:Y:S02]  /*0820*/  @!P5 IADD3 R0, R21, R45, RZ ;  /* 0x0000002d1500d210 */ /* 0x000fe40007ffe0ff */
[----:B-----5:R-:W-:Y:S01]  /*0830*/  @!P5 LEA R18, P6, R20, R14, 0x1 ;  /* 0x0000000e1412d211 */ /* 0x020fe200078c08ff */
[----:B------:R1:W3:Y:S01]  /*0840*/  @!P4 LDG.E R22, desc[UR10][R42.64] ;  /* 0x0000000a2a16c981 */ /* 0x0002e2000c1e1900 */
[----:B------:R-:W-:Y:S01]  /*0850*/  @!P3 IMAD R45, R33, R11, R16 ;  /* 0x0000000b212db224 */ /* 0x000fe200078e0210 */
[----:B------:R-:W-:-:S02]  /*0860*/  @!P3 MOV R16, R2 ;  /* 0x000000020010b202 */ /* 0x000fc40000000f00 */
[----:B------:R-:W-:Y:S02]  /*0870*/  @!P5 LEA.HI.X R19, R20, R15, R0, 0x1, P6 ;  /* 0x0000000f1413d211 */ /* 0x000fe400030f0c00 */
[----:B------:R-:W4:Y:S01]  /*0880*/  @!P2 LDC.64 R14, c[0x0][0x220] ;  /* 0x00008800ff0eab82 */ /* 0x000f220000000a00 */
[----:B------:R-:W-:Y:S02]  /*0890*/  @!P3 MOV R17, R13 ;  /* 0x0000000d0011b202 */ /* 0x000fe40000000f00 */
[----:B------:R-:W-:Y:S01]  /*08a0*/  MOV R20, RZ ;  /* 0x000000ff00147202 */ /* 0x000fe20000000f00 */
[----:B------:R-:W-:Y:S01]  /*08b0*/  @!P3 IMAD.WIDE.U32 R10, R33, R10, R16 ;  /* 0x0000000a210ab225 */ /* 0x000fe200078e0010 */
[----:B------:R-:W-:-:S03]  /*08c0*/  SHF.R.S32.HI R21, RZ, 0x1f, R28 ;  /* 0x0000001fff157819 */ /* 0x000fc6000001141c */
[----:B------:R-:W5:Y:S01]  /*08d0*/  @!P1 LDC.64 R16, c[0x0][0x270] ;  /* 0x00009c00ff109b82 */ /* 0x000f620000000a00 */
[----:B------:R-:W-:Y:S01]  /*08e0*/  ISETP.GE.U32.AND P4, PT, R28, UR16, PT ;  /* 0x000000101c007c0c */ /* 0x000fe2000bf86070 */
[----:B------:R0:W3:Y:S01]  /*08f0*/  @!P5 LDG.E R20, desc[UR10][R18.64] ;  /* 0x0000000a1214d981 */ /* 0x0000e2000c1e1900 */
[----:B------:R-:W-:Y:S01]  /*0900*/  @!P3 IADD3 R0, R11, R45, RZ ;  /* 0x0000002d0b00b210 */ /* 0x000fe20007ffe0ff */
[----:B--2---:R-:W-:Y:S01]  /*0910*/  @!P2 IMAD R11, R25, R4, RZ ;  /* 0x00000004190ba224 */ /* 0x004fe200078e02ff */
[----:B-1----:R-:W-:Y:S02]  /*0920*/  @!P2 MOV R42, R2 ;  /* 0x00000002002aa202 */ /* 0x002fe40000000f00 */
[----:B------:R-:W-:Y:S01]  /*0930*/  @!P2 MOV R43, R13 ;  /* 0x0000000d002ba202 */ /* 0x000fe20000000f00 */
[----:B------:R-:W-:Y:S01]  /*0940*/  @!P2 IMAD R11, R32, R5, R11 ;  /* 0x00000005200ba224 */ /* 0x000fe200078e020b */
[----:B------:R-:W-:Y:S02]  /*0950*/  ISETP.GE.AND.EX P4, PT, R21, UR17, PT, P4 ;  /* 0x0000001115007c0c */ /* 0x000fe4000bf86340 */
[----:B0-----:R-:W-:Y:S01]  /*0960*/  @!P3 LEA R6, P5, R10, R6, 0x1 ;  /* 0x000000060a06b211 */ /* 0x001fe200078a08ff */
[----:B------:R-:W-:Y:S01]  /*0970*/  @!P2 IMAD.WIDE.U32 R42, R32, R4, R42 ;  /* 0x00000004202aa225 */ /* 0x000fe200078e002a */
[----:B------:R-:W-:Y:S01]  /*0980*/  ISETP.GT.U32.OR P4, PT, R38, 0x29f, P4 ;  /* 0x0000029f2600780c */ /* 0x000fe20002784470 */
[----:B------:R-:W0:Y:S01]  /*0990*/  @!P1 LDC.64 R4, c[0x0][0x220] ;  /* 0x00008800ff049b82 */ /* 0x000e220000000a00 */
[----:B------:R-:W-:Y:S01]  /*09a0*/  @!P3 LEA.HI.X R7, R10, R7, R0, 0x1, P5 ;  /* 0x000000070a07b211 */ /* 0x000fe200028f0c00 */
[----:B------:R-:W-:Y:S01]  /*09b0*/  HFMA2.MMA R18, -RZ, RZ, 0, 0 ;  /* 0x00000000ff127435 */ /* 0x000fe200000001ff */
[----:B------:R-:W-:-:S02]  /*09c0*/  @!P2 IADD3 R0, R43, R11, RZ ;  /* 0x0000000b2b00a210 */ /* 0x000fc40007ffe0ff */
[C---:B----4-:R-:W-:Y:S02]  /*09d0*/  @!P2 LEA R10, P5, R42.reuse, R14, 0x1 ;  /* 0x0000000e2a0aa211 */ /* 0x050fe400078a08ff */
[----:B------:R-:W-:Y:S02]  /*09e0*/  SHF.R.S32.HI R19, RZ, 0x1f, R26 ;  /* 0x0000001fff137819 */ /* 0x000fe4000001141a */
[----:B------:R-:W-:Y:S01]  /*09f0*/  @!P2 LEA.HI.X R11, R42, R15, R0, 0x1, P5 ;  /* 0x0000000f2a0ba211 */ /* 0x000fe200028f0c00 */
[----:B-----5:R-:W-:Y:S01]  /*0a00*/  @!P1 IMAD R0, R23, R16, RZ ;  /* 0x0000001017009224 */ /* 0x020fe200078e02ff */
[----:B------:R-:W-:Y:S01]  /*0a10*/  ISETP.GE.U32.AND P5, PT, R26, UR16, PT ;  /* 0x000000101a007c0c */ /* 0x000fe2000bfa6070 */
[----:B------:R-:W1:Y:S01]  /*0a20*/  @!P4 LDC.64 R14, c[0x0][0x270] ;  /* 0x00009c00ff0ecb82 */ /* 0x000e620000000a00 */
[----:B------:R-:W-:Y:S01]  /*0a30*/  @!P1 MOV R42, R2 ;  /* 0x00000002002a9202 */ /* 0x000fe20000000f00 */
[----:B------:R-:W-:Y:S01]  /*0a40*/  @!P1 IMAD R45, R30, R17, R0 ;  /* 0x000000111e2d9224 */ /* 0x000fe200078e0200 */
[----:B------:R-:W-:Y:S01]  /*0a50*/  ISETP.GE.AND.EX P5, PT, R19, UR17, PT, P5 ;  /* 0x0000001113007c0c */ /* 0x000fe2000bfa6350 */
[----:B------:R-:W2:Y:S01]  /*0a60*/  @P0 LDG.E R18, desc[UR10][R8.64] ;  /* 0x0000000a08120981 */ /* 0x000ea2000c1e1900 */
[----:B------:R-:W-:-:S02]  /*0a70*/  @!P1 MOV R43, R13 ;  /* 0x0000000d002b9202 */ /* 0x000fc40000000f00 */
[----:B------:R-:W-:Y:S01]  /*0a80*/  ISETP.GT.U32.OR P5, PT, R38, 0x29f, P5 ;  /* 0x0000029f2600780c */ /* 0x000fe20002fa4470 */
[----:B------:R-:W4:Y:S01]  /*0a90*/  @!P4 LDC.64 R46, c[0x0][0x220] ;  /* 0x00008800ff2ecb82 */ /* 0x000f220000000a00 */
[----:B------:R-:W-:-:S05]  /*0aa0*/  @!P1 IMAD.WIDE.U32 R16, R30, R16, R42 ;  /* 0x000000101e109225 */ /* 0x000fca00078e002a */
[----:B------:R-:W-:Y:S02]  /*0ab0*/  @!P1 IADD3 R0, R17, R45, RZ ;  /* 0x0000002d11009210 */ /* 0x000fe40007ffe0ff */
[----:B0-----:R-:W-:-:S04]  /*0ac0*/  @!P1 LEA R4, P6, R16, R4, 0x1 ;  /* 0x0000000410049211 */ /* 0x001fc800078c08ff */
[----:B------:R-:W0:Y:S01]  /*0ad0*/  @!P5 LDC.64 R42, c[0x0][0x270] ;  /* 0x00009c00ff2adb82 */ /* 0x000e220000000a00 */
[----:B------:R-:W-:Y:S02]  /*0ae0*/  @!P1 LEA.HI.X R5, R16, R5, R0, 0x1, P6 ;  /* 0x0000000510059211 */ /* 0x000fe400030f0c00 */
[----:B------:R-:W-:Y:S01]  /*0af0*/  CS2R R16, SRZ ;  /* 0x0000000000107805 */ /* 0x000fe2000001ff00 */
[----:B-1----:R-:W-:-:S05]  /*0b00*/  @!P4 IMAD R0, R21, R14, RZ ;  /* 0x0000000e1500c224 */ /* 0x002fca00078e02ff */
[----:B------:R1:W5:Y:S01]  /*0b10*/  @!P3 LDG.E R17, desc[UR10][R6.64] ;  /* 0x0000000a0611b981 */ /* 0x000362000c1e1900 */
[----:B------:R-:W0:Y:S01]  /*0b20*/  @!P5 LDC.64 R44, c[0x0][0x220] ;  /* 0x00008800ff2cdb82 */ /* 0x000e220000000a00 */
[----:B------:R-:W-:Y:S02]  /*0b30*/  @!P4 IMAD R49, R28, R15, R0 ;  /* 0x0000000f1c31c224 */ /* 0x000fe400078e0200 */
[----:B------:R3:W5:Y:S01]  /*0b40*/  @!P2 LDG.E R16, desc[UR10][R10.64] ;  /* 0x0000000a0a10a981 */ /* 0x000762000c1e1900 */
[----:B-1----:R-:W-:Y:S02]  /*0b50*/  @!P4 MOV R6, R2 ;  /* 0x000000020006c202 */ /* 0x002fe40000000f00 */
[----:B------:R-:W-:-:S03]  /*0b60*/  @!P4 MOV R7, R13 ;  /* 0x0000000d0007c202 */ /* 0x000fc60000000f00 */
[----:B------:R-:W-:-:S05]  /*0b70*/  @!P4 IMAD.WIDE.U32 R14, R28, R14, R6 ;  /* 0x0000000e1c0ec225 */ /* 0x000fca00078e0006 */
[----:B------:R-:W-:Y:S02]  /*0b80*/  @!P4 IADD3 R0, R15, R49, RZ ;  /* 0x000000310f00c210 */ /* 0x000fe40007ffe0ff */
[C---:B----4-:R-:W-:Y:S02]  /*0b90*/  @!P4 LEA R8, P2, R14.reuse, R46, 0x1 ;  /* 0x0000002e0e08c211 */ /* 0x050fe400078408ff */
[----:B------:R-:W-:Y:S02]  /*0ba0*/  @!P5 MOV R6, R2 ;  /* 0x000000020006d202 */ /* 0x000fe40000000f00 */
[----:B------:R-:W-:Y:S01]  /*0bb0*/  @!P4 LEA.HI.X R9, R14, R47, R0, 0x1, P2 ;  /* 0x0000002f0e09c211 */ /* 0x000fe200010f0c00 */
[----:B0-----:R-:W-:Y:S01]  /*0bc0*/  @!P5 IMAD R0, R19, R42, RZ ;  /* 0x0000002a1300d224 */ /* 0x001fe200078e02ff */
[----:B------:R-:W-:Y:S02]  /*0bd0*/  @!P5 MOV R7, R13 ;  /* 0x0000000d0007d202 */ /* 0x000fe40000000f00 */
[----:B------:R-:W-:Y:S01]  /*0be0*/  CS2R R14, SRZ ;  /* 0x00000000000e7805 */ /* 0x000fe2000001ff00 */
[----:B------:R-:W-:-:S02]  /*0bf0*/  @!P5 IMAD R47, R26, R43, R0 ;  /* 0x0000002b1a2fd224 */ /* 0x000fc400078e0200 */
[----:B------:R-:W-:-:S03]  /*0c00*/  @!P5 IMAD.WIDE.U32 R42, R26, R42, R6 ;  /* 0x0000002a1a2ad225 */ /* 0x000fc600078e0006 */
[----:B------:R0:W4:Y:S02]  /*0c10*/  @!P1 LDG.E R15, desc[UR10][R4.64] ;  /* 0x0000000a040f9981 */ /* 0x000124000c1e1900 */
[----:B------:R-:W-:Y:S02]  /*0c20*/  @!P5 IADD3 R0, R43, R47, RZ ;  /* 0x0000002f2b00d210 */ /* 0x000fe40007ffe0ff */
[----:B------:R1:W4:Y:S01]  /*0c30*/  @!P4 LDG.E R14, desc[UR10][R8.64] ;  /* 0x0000000a080ec981 */ /* 0x000322000c1e1900 */
[----:B------:R-:W-:-:S04]  /*0c40*/  @!P5 LEA R44, P1, R42, R44, 0x1 ;  /* 0x0000002c2a2cd211 */ /* 0x000fc800078208ff */
[----:B------:R-:W-:Y:S01]  /*0c50*/  @!P5 LEA.HI.X R45, R42, R45, R0, 0x1, P1 ;  /* 0x0000002d2a2dd211 */ /* 0x000fe200008f0c00 */
[----:B------:R-:W-:-:S10]  /*0c60*/  HFMA2.MMA R0, -RZ, RZ, 0, 0 ;  /* 0x00000000ff007435 */ /* 0x000fd400000001ff */
[----:B------:R-:W4:Y:S01]  /*0c70*/  @!P5 LDG.E R0, desc[UR10][R44.64] ;  /* 0x0000000a2c00d981 */ /* 0x000f22000c1e1900 */
[----:B------:R-:W-:Y:S01]  /*0c80*/  ISETP.GT.AND P1, PT, R40, 0x1e, PT ;  /* 0x0000001e2800780c */ /* 0x000fe20003f24270 */
[--C-:B---3--:R-:W-:Y:S02]  /*0c90*/  HADD2.F32 R11, -RZ, R22.reuse.H1_H1 ;  /* 0x30000016ff0b7230 */ /* 0x108fe40000004100 */
[----:B0-----:R-:W-:-:S03]  /*0ca0*/  HADD2.F32 R4, -RZ, R22.H0_H0 ;  /* 0x20000016ff047230 */ /* 0x001fc60000004100 */
[----:B-1----:R-:W-:Y:S01]  /*0cb0*/  FMUL.FTZ R9, R11, R11 ;  /* 0x0000000b0b097220 */ /* 0x002fe20000410000 */
[--C-:B------:R-:W-:Y:S02]  /*0cc0*/  HADD2.F32 R43, -RZ, R20.reuse.H1_H1 ;  /* 0x30000014ff2b7230 */ /* 0x100fe40000004100 */
[----:B------:R-:W-:Y:S02]  /*0cd0*/  HADD2.F32 R8, -RZ, R20.H0_H0 ;  /* 0x20000014ff087230 */ /* 0x000fe40000004100 */
[--C-:B--2---:R-:W-:Y:S02]  /*0ce0*/  HADD2.F32 R7, -RZ, R18.reuse.H1_H1 ;  /* 0x30000012ff077230 */ /* 0x104fe40000004100 */
[----:B------:R-:W-:-:S03]  /*0cf0*/  HADD2.F32 R6, -RZ, R18.H0_H0 ;  /* 0x20000012ff067230 */ /* 0x000fc60000004100 */
[----:B------:R-:W-:Y:S02]  /*0d00*/  FMUL.FTZ R5, R7, R7 ;  /* 0x0000000707057220 */ /* 0x000fe40000410000 */
[C---:B------:R-:W-:Y:S02]  /*0d10*/  FADD.FTZ R7, R6.reuse, R7 ;  /* 0x0000000706077221 */ /* 0x040fe40000010000 */
[----:B------:R-:W-:Y:S01]  /*0d20*/  FFMA.FTZ R5, R6, R6, R5 ;  /* 0x0000000606057223 */ /* 0x000fe20000010005 */
[C---:B------:R-:W-:Y:S01]  /*0d30*/  FADD.FTZ R6, R4.reuse, R11 ;  /* 0x0000000b04067221 */ /* 0x040fe20000010000 */
[----:B------:R-:W-:Y:S01]  /*0d40*/  FADD.FTZ R7, RZ, R7 ;  /* 0x00000007ff077221 */ /* 0x000fe20000010000 */
[----:B------:R-:W-:Y:S01]  /*0d50*/  FFMA.FTZ R4, R4, R4, R9 ;  /* 0x0000000404047223 */ /* 0x000fe20000010009 */
[----:B------:R-:W-:Y:S02]  /*0d60*/  FADD.FTZ R5, RZ, R5 ;  /* 0x00000005ff057221 */ /* 0x000fe40000010000 */
[----:B------:R-:W-:Y:S01]  /*0d70*/  FADD.FTZ R6, R7, R6 ;  /* 0x0000000607067221 */ /* 0x000fe20000010000 */
[----:B------:R-:W-:Y:S01]  /*0d80*/  FMUL.FTZ R7, R43, R43 ;  /* 0x0000002b2b077220 */ /* 0x000fe20000410000 */
[----:B------:R-:W-:Y:S01]  /*0d90*/  FADD.FTZ R4, R5, R4 ;  /* 0x0000000405047221 */ /* 0x000fe20000010000 */
[----:B------:R-:W-:-:S02]  /*0da0*/  FADD.FTZ R43, R8, R43 ;  /* 0x0000002b082b7221 */ /* 0x000fc40000010000 */
[----:B------:R-:W-:Y:S01]  /*0db0*/  FFMA.FTZ R7, R8, R8, R7 ;  /* 0x0000000808077223 */ /* 0x000fe20000010007 */
[--C-:B-----5:R-:W-:Y:S02]  /*0dc0*/  HADD2.F32 R8, -RZ, R17.reuse.H1_H1 ;  /* 0x30000011ff087230 */ /* 0x120fe40000004100 */
[----:B------:R-:W-:Y:S02]  /*0dd0*/  HADD2.F32 R5, -RZ, R17.H0_H0 ;  /* 0x20000011ff057230 */ /* 0x000fe40000004100 */
[----:B------:R-:W-:Y:S01]  /*0de0*/  FADD.FTZ R4, R4, R7 ;  /* 0x0000000704047221 */ /* 0x000fe20000010000 */
[----:B------:R-:W-:Y:S01]  /*0df0*/  FADD.FTZ R6, R6, R43 ;  /* 0x0000002b06067221 */ /* 0x000fe20000010000 */
[--C-:B------:R-:W-:Y:S02]  /*0e00*/  HADD2.F32 R9, -RZ, R16.reuse.H1_H1 ;  /* 0x30000010ff097230 */ /* 0x100fe40000004100 */
[----:B------:R-:W-:Y:S01]  /*0e10*/  FMUL.FTZ R10, R8, R8 ;  /* 0x00000008080a7220 */ /* 0x000fe20000410000 */
[----:B------:R-:W-:Y:S01]  /*0e20*/  FADD.FTZ R7, R5, R8 ;  /* 0x0000000805077221 */ /* 0x000fe20000010000 */
[----:B------:R-:W-:-:S02]  /*0e30*/  HADD2.F32 R8, -RZ, R16.H0_H0 ;  /* 0x20000010ff087230 */ /* 0x000fc40000004100 */
[----:B------:R-:W-:Y:S01]  /*0e40*/  FFMA.FTZ R5, R5, R5, R10 ;  /* 0x0000000505057223 */ /* 0x000fe2000001000a */
[----:B------:R-:W-:Y:S01]  /*0e50*/  FADD.FTZ R6, R6, R7 ;  /* 0x0000000706067221 */ /* 0x000fe20000010000 */
[----:B------:R-:W-:Y:S01]  /*0e60*/  FMUL.FTZ R7, R9, R9 ;  /* 0x0000000909077220 */ /* 0x000fe20000410000 */
[----:B------:R-:W-:Y:S01]  /*0e70*/  FADD.FTZ R9, R8, R9 ;  /* 0x0000000908097221 */ /* 0x000fe20000010000 */
[----:B------:R-:W-:Y:S02]  /*0e80*/  FADD.FTZ R4, R4, R5 ;  /* 0x0000000504047221 */ /* 0x000fe40000010000 */
[----:B------:R-:W-:Y:S01]  /*0e90*/  FFMA.FTZ R7, R8, R8, R7 ;  /* 0x0000000808077223 */ /* 0x000fe20000010007 */
[----:B------:R-:W-:-:S03]  /*0ea0*/  FADD.FTZ R6, R6, R9 ;  /* 0x0000000906067221 */ /* 0x000fc60000010000 */
[----:B------:R-:W-:Y:S01]  /*0eb0*/  FADD.FTZ R4, R4, R7 ;  /* 0x0000000704047221 */ /* 0x000fe20000010000 */
[--C-:B----4-:R-:W-:Y:S02]  /*0ec0*/  HADD2.F32 R8, -RZ, R15.reuse.H1_H1 ;  /* 0x3000000fff087230 */ /* 0x110fe40000004100 */
[----:B------:R-:W-:Y:S02]  /*0ed0*/  HADD2.F32 R5, -RZ, R15.H0_H0 ;  /* 0x2000000fff057230 */ /* 0x000fe40000004100 */
[--C-:B------:R-:W-:Y:S02]  /*0ee0*/  HADD2.F32 R9, -RZ, R14.reuse.H1_H1 ;  /* 0x3000000eff097230 */ /* 0x100fe40000004100 */
[----:B------:R-:W-:Y:S01]  /*0ef0*/  FMUL.FTZ R10, R8, R8 ;  /* 0x00000008080a7220 */ /* 0x000fe20000410000 */
[C---:B------:R-:W-:Y:S01]  /*0f00*/  FADD.FTZ R7, R5.reuse, R8 ;  /* 0x0000000805077221 */ /* 0x040fe20000010000 */
[----:B------:R-:W-:Y:S02]  /*0f10*/  HADD2.F32 R8, -RZ, R14.H0_H0 ;  /* 0x2000000eff087230 */ /* 0x000fe40000004100 */
[----:B------:R-:W-:Y:S01]  /*0f20*/  FFMA.FTZ R5, R5, R5, R10 ;  /* 0x0000000505057223 */ /* 0x000fe2000001000a */
[----:B------:R-:W-:Y:S01]  /*0f30*/  FADD.FTZ R6, R6, R7 ;  /* 0x0000000706067221 */ /* 0x000fe20000010000 */
[----:B------:R-:W-:-:S02]  /*0f40*/  FMUL.FTZ R7, R9, R9 ;  /* 0x0000000909077220 */ /* 0x000fc40000410000 */
[----:B------:R-:W-:Y:S01]  /*0f50*/  FADD.FTZ R4, R4, R5 ;  /* 0x0000000504047221 */ /* 0x000fe20000010000 */
[C---:B------:R-:W-:Y:S01]  /*0f60*/  FADD.FTZ R9, R8.reuse, R9 ;  /* 0x0000000908097221 */ /* 0x040fe20000010000 */
[----:B------:R-:W-:Y:S01]  /*0f70*/  FFMA.FTZ R7, R8, R8, R7 ;  /* 0x0000000808077223 */ /* 0x000fe20000010007 */
[--C-:B------:R-:W-:Y:S02]  /*0f80*/  HADD2.F32 R10, -RZ, R0.reuse.H1_H1 ;  /* 0x30000000ff0a7230 */ /* 0x100fe40000004100 */
        /* <DEDUP_REMOVED lines=53> */
[----:B0-----:R-:W-:Y:S02]  /*12e0*/  FADD.FTZ R42, R4, R7 ;  /* 0x00000007042a7221 */ /* 0x001fe40000010000 */
        /* <DEDUP_REMOVED lines=35> */
[----:B0-----:R-:W-:Y:S01]  /*1520*/  FADD.FTZ R45, R45, R4 ;  /* 0x000000042d2d7221 */ /* 0x001fe20000010000 */
[----:B------:R-:W-:-:S03]  /*1530*/  FADD.FTZ R4, R42, R5 ;  /* 0x000000052a047221 */ /* 0x000fc60000010000 */
[----:B------:R-:W-:Y:S01]  /*1540*/  FADD.FTZ R42, R45, R6 ;  /* 0x000000062d2a7221 */ /* 0x000fe20000010000 */
[----:B------:R-:W-:-:S07]  /*1550*/  FADD.FTZ R43, R4, R7 ;  /* 0x00000007042b7221 */ /* 0x000fce0000010000 */
.L_x_2460:
[----:B------:R-:W-:Y:S05]  /*1560*/  BSYNC B0 ;  /* 0x0000000000007941 */ /* 0x000fea0003800000 */
.L_x_2459:
[----:B------:R-:W1:Y:S02]  /*1570*/  LDC R8, c[0x0][0xc] ;  /* 0x00000300ff087b82 */ /* 0x000e640000000800 */
[----:B-1----:R-:W-:-:S13]  /*1580*/  ISETP.GE.U32.AND P1, PT, R8, 0x2, PT ;  /* 0x000000020800780c */ /* 0x002fda0003f26070 */
[----:B------:R-:W-:Y:S05]  /*1590*/  @!P1 BRA `(.L_x_2461) ;  /* 0x0000000800989947 */ /* 0x000fea0003800000 */
[----:B------:R-:W-:Y:S05]  /*15a0*/  @P3 BRA `(.L_x_2462) ;  /* 0x0000000000843947 */ /* 0x000fea0003800000 */
[----:B------:R-:W1:Y:S01]  /*15b0*/  LDC R44, c[0x0][0x10] ;  /* 0x00000400ff2c7b82 */ /* 0x000e620000000800 */
[----:B------:R-:W2:Y:S01]  /*15c0*/  S2R R45, SR_CTAID.Y ;  /* 0x00000000002d7919 */ /* 0x000ea20000002600 */
[----:B------:R-:W-:Y:S02]  /*15d0*/  ULOP3.LUT UR8, UR4, 0x1, URZ, 0xc0, !UPT ;  /* 0x0000000104087892 */ /* 0x000fe4000f8ec03f */
[----:B------:R-:W-:Y:S01]  /*15e0*/  ULOP3.LUT UP0, URZ, UR4, 0x2, URZ, 0xc0, !UPT ;  /* 0x00000002043f7892 */ /* 0x000fe2000f80c03f */
[----:B------:R-:W-:-:S03]  /*15f0*/  UMOV UR7, 0x1 ;  /* 0x0000000100077882 */ /* 0x000fc60000000000 */
[----:B------:R-:W3:Y:S01]  /*1600*/  LDC.64 R4, c[0x0][0x248] ;  /* 0x00009200ff047b82 */ /* 0x000ee20000000a00 */
[----:B------:R-:W-:Y:S01]  /*1610*/  USEL UR7, UR7, 0xffffffff, !UP0 ;  /* 0xffffffff07077887 */ /* 0x000fe2000c000000 */
[----:B-1----:R-:W-:Y:S01]  /*1620*/  IMAD R9, R44, UR8, RZ ;  /* 0x000000082c097c24 */ /* 0x002fe2000f8e02ff */
[----:B------:R-:W-:-:S04]  /*1630*/  PLOP3.LUT P1, PT, PT, PT, UP0, 0x80, 0x0 ;  /* 0x000000000000781c */ /* 0x000fc80003f2f008 */
[----:B------:R-:W-:Y:S01]  /*1640*/  MOV R47, UR7 ;  /* 0x00000007002f7c02 */ /* 0x000fe20008000f00 */
[----:B------:R-:W-:-:S05]  /*1650*/  IMAD R6, R9, R8, RZ ;  /* 0x0000000809067224 */ /* 0x000fca00078e02ff */
[----:B------:R-:W-:Y:S02]  /*1660*/  SHF.L.U32 R7, R6, 0x1, RZ ;  /* 0x0000000106077819 */ /* 0x000fe400000006ff */
[----:B--2---:R-:W-:-:S03]  /*1670*/  IADD3 R11, R9, R45, RZ ;  /* 0x0000002d090b7210 */ /* 0x004fc60007ffe0ff */
[----:B---3--:R-:W-:-:S04]  /*1680*/  IMAD.WIDE R4, R7, 0x4, R4 ;  /* 0x0000000407047825 */ /* 0x008fc800078e0204 */
[----:B------:R-:W-:-:S04]  /*1690*/  IMAD R7, R44, UR9, R45 ;  /* 0x000000092c077c24 */ /* 0x000fc8000f8e022d */
[----:B------:R-:W-:Y:S02]  /*16a0*/  IMAD.WIDE.U32 R6, R7, 0x8, R4 ;  /* 0x0000000807067825 */ /* 0x000fe400078e0004 */
[----:B------:R-:W1:Y:S01]  /*16b0*/  LDC.64 R4, c[0x0][0x240] ;  /* 0x00009000ff047b82 */ /* 0x000e620000000a00 */
[----:B------:R-:W-:Y:S02]  /*16c0*/  SEL R9, R8, RZ, !P1 ;  /* 0x000000ff08097207 */ /* 0x000fe40004800000 */
[----:B------:R2:W-:Y:S02]  /*16d0*/  STG.E.64 desc[UR10][R6.64], R42 ;  /* 0x0000002a06007986 */ /* 0x0005e4000c101b0a */
[----:B------:R-:W-:Y:S01]  /*16e0*/  ISETP.NE.AND P1, PT, R9, -0x1, PT ;  /* 0xffffffff0900780c */ /* 0x000fe20003f25270 */
[----:B-1----:R-:W-:Y:S01]  /*16f0*/  IMAD.WIDE.U32 R10, R11, 0x4, R4 ;  /* 0x000000040b0a7825 */ /* 0x002fe200078e0004 */
[----:B------:R-:W-:Y:S06]  /*1700*/  MEMBAR.ALL.GPU ;  /* 0x0000000000007992 */ /* 0x000fec000000a000 */
[----:B------:R-:W-:-:S00]  /*1710*/  ERRBAR ;  /* 0x00000000000079ab */ /* 0x000fc00000000000 */
[----:B------:R-:W-:Y:S06]  /*1720*/  CGAERRBAR ;  /* 0x00000000000075ab */ /* 0x000fec0000000000 */
[----:B------:R2:W-:Y:S01]  /*1730*/  REDG.E.ADD.S32.STRONG.GPU desc[UR10][R10.64], R47 ;  /* 0x0000002f0a00798e */ /* 0x0005e2000c10e38a */
[----:B------:R-:W-:Y:S05]  /*1740*/  @!P1 BRA `(.L_x_2462) ;  /* 0x00000000001c9947 */ /* 0x000fea0003800000 */
[----:B--2---:R-:W-:-:S04]  /*1750*/  IMAD R7, R44, UR8, R45 ;  /* 0x000000082c077c24 */ /* 0x004fc8000f8e022d */
[----:B------:R-:W-:-:S07]  /*1760*/  IMAD.WIDE.U32 R4, R7, 0x4, R4 ;  /* 0x0000000407047825 */ /* 0x000fce00078e0004 */
.L_x_2463:
[----:B------:R-:W2:Y:S04]  /*1770*/  LDG.E.STRONG.GPU R6, desc[UR10][R4.64] ;  /* 0x0000000a04067981 */ /* 0x000ea8000c1ef900 */
[----:B--2---:R-:W-:Y:S01]  /*1780*/  CCTL.IVALL ;  /* 0x00000000ff00798f */ /* 0x004fe20002000000 */
[----:B------:R-:W-:Y:S05]  /*1790*/  YIELD ;  /* 0x0000000000007946 */ /* 0x000fea0003800000 */
[----:B------:R-:W-:-:S13]  /*17a0*/  ISETP.NE.AND P1, PT, R6, R9, PT ;  /* 0x000000090600720c */ /* 0x000fda0003f25270 */
[----:B------:R-:W-:Y:S05]  /*17b0*/  @P1 BRA `(.L_x_2463) ;  /* 0xfffffffc00ec1947 */ /* 0x000fea000383ffff */
.L_x_2462:
        /* <DEDUP_REMOVED lines=10> */
[----:B--2---:R-:W-:-:S07]  /*1860*/  IADD3 R10, -R5, R8, RZ ;  /* 0x00000008050a7210 */ /* 0x004fce0007ffe1ff */
.L_x_2465:
[----:B------:R-:W-:Y:S02]  /*1870*/  ISETP.EQ.OR P1, PT, R9, UR9, P3 ;  /* 0x0000000909007c0c */ /* 0x000fe40009f22670 */
[----:B------:R-:W-:-:S11]  /*1880*/  MOV R7, UR4 ;  /* 0x0000000400077c02 */ /* 0x000fd60008000f00 */
        /* <DEDUP_REMOVED lines=9> */
[----:B------:R-:W-:Y:S01]  /*1920*/  @!P1 IMAD.WIDE.U32 R6, R7, 0x8, R4 ;  /* 0x0000000807069825 */ /* 0x000fe200078e0004 */
[----:B------:R-:W-:-:S04]  /*1930*/  IADD3 R4, R9, 0x1, RZ ;  /* 0x0000000109047810 */ /* 0x000fc80007ffe0ff */
[----:B------:R-:W-:Y:S01]  /*1940*/  ISETP.EQ.OR P2, PT, R4, UR9, P3 ;  /* 0x0000000904007c0c */ /* 0x000fe20009f42670 */
[----:B------:R-:W0:Y:S01]  /*1950*/  @!P1 LDG.E.64 R6, desc[UR10][R6.64] ;  /* 0x0000000a06069981 */ /* 0x000e22000c1e1b00 */
[----:B------:R-:W-:-:S11]  /*1960*/  MOV R44, UR4 ;  /* 0x00000004002c7c02 */ /* 0x000fd60008000f00 */
[----:B------:R-:W1:Y:S01]  /*1970*/  @!P2 S2R R45, SR_CTAID.Y ;  /* 0x00000000002da919 */ /* 0x000e620000002600 */
[----:B------:R-:W1:Y:S01]  /*1980*/  @!P2 LDC R11, c[0x0][0x10] ;  /* 0x00000400ff0bab82 */ /* 0x000e620000000800 */
[----:B------:R-:W-:Y:S01]  /*1990*/  @!P2 LOP3.LUT R44, R44, 0x1, RZ, 0xc0, !PT ;  /* 0x000000012c2ca812 */ /* 0x000fe200078ec0ff */
[----:B-1----:R-:W-:-:S06]  /*19a0*/  @!P2 IMAD R45, R4, R11, R45 ;  /* 0x0000000b042da224 */ /* 0x002fcc00078e022d */
[----:B------:R-:W1:Y:S01]  /*19b0*/  @!P2 LDC.64 R4, c[0x0][0x248] ;  /* 0x00009200ff04ab82 */ /* 0x000e620000000a00 */
[----:B------:R-:W-:-:S04]  /*19c0*/  @!P2 IMAD R11, R11, R44, RZ ;  /* 0x0000002c0b0ba224 */ /* 0x000fc800078e02ff */
[----:B------:R-:W-:-:S05]  /*19d0*/  @!P2 IMAD R11, R11, R8, RZ ;  /* 0x000000080b0ba224 */ /* 0x000fca00078e02ff */
[----:B------:R-:W-:-:S05]  /*19e0*/  @!P2 SHF.L.U32 R11, R11, 0x1, RZ ;  /* 0x000000010b0ba819 */ /* 0x000fca00000006ff */
[----:B-1----:R-:W-:-:S04]  /*19f0*/  @!P2 IMAD.WIDE R4, R11, 0x4, R4 ;  /* 0x000000040b04a825 */ /* 0x002fc800078e0204 */
[----:B------:R-:W-:-:S06]  /*1a00*/  @!P2 IMAD.WIDE.U32 R4, R45, 0x8, R4 ;  /* 0x000000082d04a825 */ /* 0x000fcc00078e0004 */
[----:B------:R-:W2:Y:S01]  /*1a10*/  @!P2 LDG.E.64 R4, desc[UR10][R4.64] ;  /* 0x0000000a0404a981 */ /* 0x000ea2000c1e1b00 */
[----:B------:R-:W-:Y:S01]  /*1a20*/  MOV R44, UR4 ;  /* 0x00000004002c7c02 */ /* 0x000fe20008000f00 */
[----:B0-----:R-:W-:Y:S01]  /*1a30*/  @!P1 FADD.FTZ R42, R42, R6 ;  /* 0x000000062a2a9221 */ /* 0x001fe20000010000 */
[----:B------:R-:W-:-:S04]  /*1a40*/  IADD3 R6, R9, 0x2, RZ ;  /* 0x0000000209067810 */ /* 0x000fc80007ffe0ff */
[----:B------:R-:W-:-:S13]  /*1a50*/  ISETP.EQ.OR P4, PT, R6, UR9, P3 ;  /* 0x0000000906007c0c */ /* 0x000fda0009f82670 */
[----:B------:R-:W0:Y:S01]  /*1a60*/  @!P4 S2R R45, SR_CTAID.Y ;  /* 0x00000000002dc919 */ /* 0x000e220000002600 */
[----:B------:R-:W0:Y:S01]  /*1a70*/  @!P4 LDC R11, c[0x0][0x10] ;  /* 0x00000400ff0bcb82 */ /* 0x000e220000000800 */
[----:B------:R-:W-:Y:S01]  /*1a80*/  @!P1 FADD.FTZ R43, R43, R7 ;  /* 0x000000072b2b9221 */ /* 0x000fe20000010000 */
[----:B------:R-:W-:Y:S01]  /*1a90*/  @!P4 LOP3.LUT R44, R44, 0x1, RZ, 0xc0, !PT ;  /* 0x000000012c2cc812 */ /* 0x000fe200078ec0ff */
[----:B0-----:R-:W-:-:S05]  /*1aa0*/  @!P4 IMAD R45, R6, R11, R45 ;  /* 0x0000000b062dc224 */ /* 0x001fca00078e022d */
[----:B------:R-:W0:Y:S01]  /*1ab0*/  @!P4 LDC.64 R6, c[0x0][0x248] ;  /* 0x00009200ff06cb82 */ /* 0x000e220000000a00 */
[----:B------:R-:W-:-:S04]  /*1ac0*/  @!P4 IMAD R11, R11, R44, RZ ;  /* 0x0000002c0b0bc224 */ /* 0x000fc800078e02ff */
[----:B------:R-:W-:-:S05]  /*1ad0*/  @!P4 IMAD R11, R11, R8, RZ ;  /* 0x000000080b0bc224 */ /* 0x000fca00078e02ff */
[----:B------:R-:W-:Y:S01]  /*1ae0*/  @!P4 SHF.L.U32 R11, R11, 0x1, RZ ;  /* 0x000000010b0bc819 */ /* 0x000fe200000006ff */
[----:B--2---:R-:W-:Y:S01]  /*1af0*/  @!P2 FADD.FTZ R42, R42, R4 ;  /* 0x000000042a2aa221 */ /* 0x004fe20000010000 */
[----:B------:R-:W-:-:S04]  /*1b00*/  IADD3 R4, R9, 0x3, RZ ;  /* 0x0000000309047810 */ /* 0x000fc80007ffe0ff */
[----:B------:R-:W-:Y:S01]  /*1b10*/  ISETP.EQ.OR P1, PT, R4, UR9, P3 ;  /* 0x0000000904007c0c */ /* 0x000fe20009f22670 */
[----:B0-----:R-:W-:-:S04]  /*1b20*/  @!P4 IMAD.WIDE R6, R11, 0x4, R6 ;  /* 0x000000040b06c825 */ /* 0x001fc800078e0206 */
[----:B------:R-:W-:-:S08]  /*1b30*/  @!P4 IMAD.WIDE.U32 R6, R45, 0x8, R6 ;  /* 0x000000082d06c825 */ /* 0x000fd000078e0006 */
[----:B------:R-:W0:Y:S01]  /*1b40*/  @!P1 S2R R45, SR_CTAID.Y ;  /* 0x00000000002d9919 */ /* 0x000e220000002600 */
[----:B------:R-:W0:Y:S01]  /*1b50*/  @!P1 LDC R11, c[0x0][0x10] ;  /* 0x00000400ff0b9b82 */ /* 0x000e220000000800 */
[----:B------:R-:W-:Y:S01]  /*1b60*/  @!P2 FADD.FTZ R43, R43, R5 ;  /* 0x000000052b2ba221 */ /* 0x000fe20000010000 */
[----:B------:R-:W-:Y:S01]  /*1b70*/  MOV R44, UR4 ;  /* 0x00000004002c7c02 */ /* 0x000fe20008000f00 */
[----:B------:R-:W2:Y:S03]  /*1b80*/  @!P4 LDG.E.64 R6, desc[UR10][R6.64] ;  /* 0x0000000a0606c981 */ /* 0x000ea6000c1e1b00 */
[----:B------:R-:W-:Y:S01]  /*1b90*/  @!P1 LOP3.LUT R44, R44, 0x1, RZ, 0xc0, !PT ;  /* 0x000000012c2c9812 */ /* 0x000fe200078ec0ff */
[----:B0-----:R-:W-:Y:S02]  /*1ba0*/  @!P1 IMAD R45, R4, R11, R45 ;  /* 0x0000000b042d9224 */ /* 0x001fe400078e022d */
[----:B------:R-:W0:Y:S02]  /*1bb0*/  @!P1 LDC.64 R4, c[0x0][0x248] ;  /* 0x00009200ff049b82 */ /* 0x000e240000000a00 */
[----:B------:R-:W-:-:S04]  /*1bc0*/  @!P1 IMAD R11, R11, R44, RZ ;  /* 0x0000002c0b0b9224 */ /* 0x000fc800078e02ff */
[----:B------:R-:W-:-:S05]  /*1bd0*/  @!P1 IMAD R11, R11, R8, RZ ;  /* 0x000000080b0b9224 */ /* 0x000fca00078e02ff */
[----:B------:R-:W-:-:S05]  /*1be0*/  @!P1 SHF.L.U32 R11, R11, 0x1, RZ ;  /* 0x000000010b0b9819 */ /* 0x000fca00000006ff */
[----:B0-----:R-:W-:-:S04]  /*1bf0*/  @!P1 IMAD.WIDE R4, R11, 0x4, R4 ;  /* 0x000000040b049825 */ /* 0x001fc800078e0204 */
[----:B------:R-:W-:-:S06]  /*1c00*/  @!P1 IMAD.WIDE.U32 R4, R45, 0x8, R4 ;  /* 0x000000082d049825 */ /* 0x000fcc00078e0004 */
[----:B------:R-:W3:Y:S01]  /*1c10*/  @!P1 LDG.E.64 R4, desc[UR10][R4.64] ;  /* 0x0000000a04049981 */ /* 0x000ee2000c1e1b00 */
[----:B------:R-:W-:-:S04]  /*1c20*/  IADD3 R10, R10, -0x4, RZ ;  /* 0xfffffffc0a0a7810 */ /* 0x000fc80007ffe0ff */
[----:B------:R-:W-:Y:S02]  /*1c30*/  ISETP.NE.AND P2, PT, R10, RZ, PT ;  /* 0x000000ff0a00720c */ /* 0x000fe40003f45270 */
[----:B------:R-:W-:Y:S01]  /*1c40*/  IADD3 R9, R9, 0x4, RZ ;  /* 0x0000000409097810 */ /* 0x000fe20007ffe0ff */
[----:B--2---:R-:W-:Y:S01]  /*1c50*/  @!P4 FADD.FTZ R42, R42, R6 ;  /* 0x000000062a2ac221 */ /* 0x004fe20000010000 */
[----:B------:R-:W-:-:S03]  /*1c60*/  @!P4 FADD.FTZ R43, R43, R7 ;  /* 0x000000072b2bc221 */ /* 0x000fc60000010000 */
[----:B---3--:R-:W-:Y:S01]  /*1c70*/  @!P1 FADD.FTZ R42, R42, R4 ;  /* 0x000000042a2a9221 */ /* 0x008fe20000010000 */
[----:B------:R-:W-:-:S05]  /*1c80*/  @!P1 FADD.FTZ R43, R43, R5 ;  /* 0x000000052b2b9221 */ /* 0x000fca0000010000 */
[----:B------:R-:W-:Y:S05]  /*1c90*/  @P2 BRA `(.L_x_2465) ;  /* 0xfffffff800f42947 */ /* 0x000fea000383ffff */
.L_x_2464:
[----:B--2---:R-:W-:-:S13]  /*1ca0*/  LOP3.LUT P1, R11, R8, 0x3, RZ, 0xc0, !PT ;  /* 0x00000003080b7812 */ /* 0x004fda000782c0ff */
[----:B------:R-:W-:Y:S05]  /*1cb0*/  @!P1 BRA `(.L_x_2461) ;  /* 0x0000000000d09947 */ /* 0x000fea0003800000 */
[----:B------:R-:W-:Y:S01]  /*1cc0*/  ISETP.EQ.OR P1, PT, R9, UR9, P3 ;  /* 0x0000000909007c0c */ /* 0x000fe20009f22670 */
[----:B------:R-:W-:Y:S01]  /*1cd0*/  BSSY B0, `(.L_x_2466) ;  /* 0x0000010000007945 */ /* 0x000fe20003800000 */
[----:B------:R-:W-:-:S11]  /*1ce0*/  ISETP.NE.AND P2, PT, R11, 0x1, PT ;  /* 0x000000010b00780c */ /* 0x000fd60003f45270 */
[----:B------:R-:W-:Y:S05]  /*1cf0*/  @P1 BRA `(.L_x_2467) ;  /* 0x0000000000341947 */ /* 0x000fea0003800000 */
[----:B------:R-:W1:Y:S01]  /*1d00*/  S2R R10, SR_CTAID.Y ;  /* 0x00000000000a7919 */ /* 0x000e620000002600 */
[----:B------:R-:W2:Y:S01]  /*1d10*/  LDC.64 R4, c[0x0][0x248] ;  /* 0x00009200ff047b82 */ /* 0x000ea20000000a00 */
[----:B------:R-:W-:Y:S01]  /*1d20*/  ULOP3.LUT UR7, UR4, 0x1, URZ, 0xc0, !UPT ;  /* 0x0000000104077892 */ /* 0x000fe2000f8ec03f */
[----:B------:R-:W-:-:S03]  /*1d30*/  ULDC UR8, c[0x0][0x10] ;  /* 0x0000040000087ab9 */ /* 0x000fc60000000800 */
[----:B------:R-:W-:-:S06]  /*1d40*/  UIMAD UR7, UR8, UR7, URZ ;  /* 0x00000007080772a4 */ /* 0x000fcc000f8e023f */
[----:B------:R-:W-:-:S05]  /*1d50*/  IMAD R6, R8, UR7, RZ ;  /* 0x0000000708067c24 */ /* 0x000fca000f8e02ff */
[----:B------:R-:W-:-:S05]  /*1d60*/  SHF.L.U32 R7, R6, 0x1, RZ ;  /* 0x0000000106077819 */ /* 0x000fca00000006ff */
[----:B--2---:R-:W-:-:S04]  /*1d70*/  IMAD.WIDE R4, R7, 0x4, R4 ;  /* 0x0000000407047825 */ /* 0x004fc800078e0204 */
[----:B-1----:R-:W-:-:S04]  /*1d80*/  IMAD R7, R9, UR8, R10 ;  /* 0x0000000809077c24 */ /* 0x002fc8000f8e020a */
[----:B------:R-:W-:-:S06]  /*1d90*/  IMAD.WIDE.U32 R4, R7, 0x8, R4 ;  /* 0x0000000807047825 */ /* 0x000fcc00078e0004 */
[----:B------:R-:W0:Y:S02]  /*1da0*/  LDG.E.64 R4, desc[UR10][R4.64] ;  /* 0x0000000a04047981 */ /* 0x000e24000c1e1b00 */
[----:B0-----:R-:W-:Y:S01]  /*1db0*/  FADD.FTZ R42, R42, R4 ;  /* 0x000000042a2a7221 */ /* 0x001fe20000010000 */
[----:B------:R-:W-:-:S07]  /*1dc0*/  FADD.FTZ R43, R43, R5 ;  /* 0x000000052b2b7221 */ /* 0x000fce0000010000 */
.L_x_2467:
[----:B------:R-:W-:Y:S05]  /*1dd0*/  BSYNC B0 ;  /* 0x0000000000007941 */ /* 0x000fea0003800000 */
.L_x_2466:
[----:B------:R-:W-:Y:S05]  /*1de0*/  @!P2 BRA `(.L_x_2461) ;  /* 0x000000000084a947 */ /* 0x000fea0003800000 */
[C---:B------:R-:W-:Y:S02]  /*1df0*/  IADD3 R4, R9.reuse, 0x1, RZ ;  /* 0x0000000109047810 */ /* 0x040fe40007ffe0ff */
[----:B------:R-:W-:Y:S02]  /*1e00*/  IADD3 R6, R9, 0x2, RZ ;  /* 0x0000000209067810 */ /* 0x000fe40007ffe0ff */
[----:B------:R-:W-:Y:S02]  /*1e10*/  ISETP.EQ.OR P2, PT, R4, UR9, P3 ;  /* 0x0000000904007c0c */ /* 0x000fe40009f42670 */
[----:B------:R-:W-:Y:S02]  /*1e20*/  ISETP.EQ.OR P1, PT, R6, UR9, P3 ;  /* 0x0000000906007c0c */ /* 0x000fe40009f22670 */
[----:B------:R-:W-:Y:S02]  /*1e30*/  MOV R10, UR4 ;  /* 0x00000004000a7c02 */ /* 0x000fe40008000f00 */
[----:B------:R-:W-:-:S07]  /*1e40*/  ISETP.EQ.OR P1, PT, R11, 0x2, P1 ;  /* 0x000000020b00780c */ /* 0x000fce0000f22670 */
[----:B------:R-:W1:Y:S01]  /*1e50*/  @!P2 S2R R11, SR_CTAID.Y ;  /* 0x00000000000ba919 */ /* 0x000e620000002600 */
[----:B------:R-:W1:Y:S05]  /*1e60*/  @!P2 LDC R7, c[0x0][0x10] ;  /* 0x00000400ff07ab82 */ /* 0x000e6a0000000800 */
[----:B------:R-:W2:Y:S01]  /*1e70*/  @!P1 S2R R47, SR_CTAID.Y ;  /* 0x00000000002f9919 */ /* 0x000ea20000002600 */
[----:B------:R-:W-:Y:S02]  /*1e80*/  @!P1 LOP3.LUT R10, R10, 0x1, RZ, 0xc0, !PT ;  /* 0x000000010a0a9812 */ /* 0x000fe400078ec0ff */
[----:B------:R-:W2:Y:S01]  /*1e90*/  @!P1 LDC R45, c[0x0][0x10] ;  /* 0x00000400ff2d9b82 */ /* 0x000ea20000000800 */
[----:B-1----:R-:W-:Y:S01]  /*1ea0*/  @!P2 IMAD R11, R4, R7, R11 ;  /* 0x00000007040ba224 */ /* 0x002fe200078e020b */
[----:B------:R-:W-:-:S04]  /*1eb0*/  MOV R4, UR4 ;  /* 0x0000000400047c02 */ /* 0x000fc80008000f00 */
[----:B------:R-:W-:Y:S01]  /*1ec0*/  @!P2 LOP3.LUT R4, R4, 0x1, RZ, 0xc0, !PT ;  /* 0x000000010404a812 */ /* 0x000fe200078ec0ff */
[----:B--2---:R-:W-:Y:S02]  /*1ed0*/  @!P1 IMAD R47, R6, R45, R47 ;  /* 0x0000002d062f9224 */ /* 0x004fe400078e022f */
[----:B------:R-:W-:Y:S02]  /*1ee0*/  @!P1 IMAD R45, R45, R10, RZ ;  /* 0x0000000a2d2d9224 */ /* 0x000fe400078e02ff */
[----:B------:R-:W-:Y:S02]  /*1ef0*/  @!P2 IMAD R7, R7, R4, RZ ;  /* 0x000000040707a224 */ /* 0x000fe400078e02ff */
[----:B------:R-:W1:Y:S01]  /*1f00*/  @!P2 LDC.64 R4, c[0x0][0x248] ;  /* 0x00009200ff04ab82 */ /* 0x000e620000000a00 */
[-C--:B------:R-:W-:Y:S02]  /*1f10*/  @!P1 IMAD R45, R45, R8.reuse, RZ ;  /* 0x000000082d2d9224 */ /* 0x080fe400078e02ff */
[----:B------:R-:W-:-:S03]  /*1f20*/  @!P2 IMAD R9, R7, R8, RZ ;  /* 0x000000080709a224 */ /* 0x000fc600078e02ff */
[----:B------:R-:W-:Y:S02]  /*1f30*/  @!P1 SHF.L.U32 R45, R45, 0x1, RZ ;  /* 0x000000012d2d9819 */ /* 0x000fe400000006ff */
[----:B------:R-:W2:Y:S01]  /*1f40*/  @!P1 LDC.64 R6, c[0x0][0x248] ;  /* 0x00009200ff069b82 */ /* 0x000ea20000000a00 */
[----:B------:R-:W-:-:S05]  /*1f50*/  @!P2 SHF.L.U32 R9, R9, 0x1, RZ ;  /* 0x000000010909a819 */ /* 0x000fca00000006ff */
[----:B-1----:R-:W-:-:S04]  /*1f60*/  @!P2 IMAD.WIDE R4, R9, 0x4, R4 ;  /* 0x000000040904a825 */ /* 0x002fc800078e0204 */
[----:B------:R-:W-:-:S04]  /*1f70*/  @!P2 IMAD.WIDE.U32 R4, R11, 0x8, R4 ;  /* 0x000000080b04a825 */ /* 0x000fc800078e0004 */
[----:B--2---:R-:W-:Y:S02]  /*1f80*/  @!P1 IMAD.WIDE R6, R45, 0x4, R6 ;  /* 0x000000042d069825 */ /* 0x004fe400078e0206 */
[----:B------:R-:W0:Y:S02]  /*1f90*/  @!P2 LDG.E.64 R4, desc[UR10][R4.64] ;  /* 0x0000000a0404a981 */ /* 0x000e24000c1e1b00 */
[----:B------:R-:W-:-:S06]  /*1fa0*/  @!P1 IMAD.WIDE.U32 R6, R47, 0x8, R6 ;  /* 0x000000082f069825 */ /* 0x000fcc00078e0006 */
[----:B------:R-:W2:Y:S01]  /*1fb0*/  @!P1 LDG.E.64 R6, desc[UR10][R6.64] ;  /* 0x0000000a06069981 */ /* 0x000ea2000c1e1b00 */
[----:B0-----:R-:W-:Y:S01]  /*1fc0*/  @!P2 FADD.FTZ R42, R42, R4 ;  /* 0x000000042a2aa221 */ /* 0x001fe20000010000 */
[----:B------:R-:W-:-:S03]  /*1fd0*/  @!P2 FADD.FTZ R43, R43, R5 ;  /* 0x000000052b2ba221 */ /* 0x000fc60000010000 */
[----:B--2---:R-:W-:Y:S01]  /*1fe0*/  @!P1 FADD.FTZ R42, R42, R6 ;  /* 0x000000062a2a9221 */ /* 0x004fe20000010000 */
[----:B------:R-:W-:-:S07]  /*1ff0*/  @!P1 FADD.FTZ R43, R43, R7 ;  /* 0x000000072b2b9221 */ /* 0x000fce0000010000 */
.L_x_2461:
[----:B------:R-:W-:Y:S01]  /*2000*/  ULDC.64 UR14, c[0x0][0x218] ;  /* 0x00008600000e7ab9 */ /* 0x000fe20000000a00 */
[----:B------:R-:W-:Y:S01]  /*2010*/  LOP3.LUT P1, RZ, R38, UR9, RZ, 0xfc, !PT ;  /* 0x0000000926ff7c12 */ /* 0x000fe2000f82fcff */
[----:B------:R-:W1:Y:S01]  /*2020*/  S2UR UR8, SR_CgaCtaId ;  /* 0x00000000000879c3 */ /* 0x000e620000008800 */
[----:B------:R-:W-:Y:S01]  /*2030*/  ISETP.EQ.U32.AND P2, PT, RZ, UR14, PT ;  /* 0x0000000eff007c0c */ /* 0x000fe2000bf42070 */
[----:B------:R-:W-:Y:S01]  /*2040*/  UMOV UR7, 0x400 ;  /* 0x0000040000077882 */ /* 0x000fe20000000000 */
[----:B--2---:R-:W-:Y:S02]  /*2050*/  MOV R11, UR6 ;  /* 0x00000006000b7c02 */ /* 0x004fe40008000f00 */
[----:B------:R-:W-:Y:S02]  /*2060*/  ISETP.EQ.OR.EX P1, PT, RZ, UR15, P1, P2 ;  /* 0x0000000fff007c0c */ /* 0x000fe40008f22720 */
[----:B------:R-:W-:Y:S01]  /*2070*/  IADD3 R41, R36, R41, RZ ;  /* 0x0000002924297210 */ /* 0x000fe20007ffe0ff */
[----:B------:R-:W2:Y:S08]  /*2080*/  LDC.64 R6, c[0x0][0x228] ;  /* 0x00008a00ff067b82 */ /* 0x000eb00000000a00 */
[----:B------:R-:W3:Y:S08]  /*2090*/  LDC.64 R4, c[0x0][0x230] ;  /* 0x00008c00ff047b82 */ /* 0x000ef00000000a00 */
[----:B------:R-:W4:Y:S01]  /*20a0*/  @!P1 LDC.64 R8, c[0x0][0x218] ;  /* 0x00008600ff089b82 */ /* 0x000f220000000a00 */
[----:B-1----:R-:W-:-:S03]  /*20b0*/  ULEA UR7, UR8, UR7, 0x18 ;  /* 0x0000000708077291 */ /* 0x002fc6000f8ec03f */
[----:B------:R-:W-:Y:S02]  /*20c0*/  ULDC UR8, c[0x0][0x2a4] ;  /* 0x0000a90000087ab9 */ /* 0x000fe40000000800 */
[----:B------:R-:W-:Y:S01]  /*20d0*/  @!P1 FMUL.FTZ R10, R42, UR8 ;  /* 0x000000082a0a9c20 */ /* 0x000fe20008410000 */
[----:B--2---:R-:W-:-:S03]  /*20e0*/  IMAD.WIDE R6, R41, 0x4, R6 ;  /* 0x0000000429067825 */ /* 0x004fc600078e0206 */
[----:B------:R-:W-:Y:S01]  /*20f0*/  @!P3 STS.64 [UR7+0xc8], R42 ;  /* 0x0000c82aff00b988 */ /* 0x000fe20008000a07 */
[----:B---3--:R-:W-:-:S04]  /*2100*/  IMAD.WIDE R4, R41, 0x4, R4 ;  /* 0x0000000429047825 */ /* 0x008fc800078e0204 */
[----:B----4-:R-:W-:-:S04]  /*2110*/  @!P1 IMAD.WIDE R8, R11, 0x8, R8 ;  /* 0x000000080b089825 */ /* 0x010fc800078e0208 */
[----:B------:R-:W-:-:S05]  /*2120*/  @!P1 FMUL.FTZ R11, R43, UR8 ;  /* 0x000000082b0b9c20 */ /* 0x000fca0008410000 */
[----:B------:R1:W-:Y:S01]  /*2130*/  @!P1 STG.E.64 desc[UR10][R8.64], R10 ;  /* 0x0000000a08009986 */ /* 0x0003e2000c101b0a */
[----:B------:R-:W-:Y:S06]  /*2140*/  BAR.SYNC.DEFER_BLOCKING 0x0 ;  /* 0x0000000000007b1d */ /* 0x000fec0000010000 */
[----:B------:R-:W2:Y:S04]  /*2150*/  LDG.E.64 R6, desc[UR10][R6.64] ;  /* 0x0000000a06067981 */ /* 0x000ea8000c1e1b00 */
[----:B------:R-:W2:Y:S01]  /*2160*/  LDG.E.64 R4, desc[UR10][R4.64] ;  /* 0x0000000a04047981 */ /* 0x000ea2000c1e1b00 */
[----:B------:R-:W-:Y:S01]  /*2170*/  ISETP.NE.AND P6, PT, RZ, UR12, PT ;  /* 0x0000000cff007c0c */ /* 0x000fe2000bfc5270 */
[----:B-1----:R-:W-:-:S02]  /*2180*/  HADD2.F32 R8, -RZ, R18.H0_H0 ;  /* 0x20000012ff087230 */ /* 0x002fc40000004100 */
[----:B------:R-:W1:Y:S01]  /*2190*/  LDS.64 R44, [UR7+0xc8] ;  /* 0x0000c807ff2c7984 */ /* 0x000e620008000a00 */
[----:B------:R-:W-:Y:S02]  /*21a0*/  HADD2.F32 R10, -RZ, R18.H1_H1 ;  /* 0x30000012ff0a7230 */ /* 0x000fe40000004100 */
[----:B0-----:R-:W-:Y:S02]  /*21b0*/  HADD2.F32 R43, -RZ, R22.H0_H0 ;  /* 0x20000016ff2b7230 */ /* 0x001fe40000004100 */
[----:B-1----:R-:W-:-:S05]  /*21c0*/  FMUL.FTZ R44, R44, UR8 ;  /* 0x000000082c2c7c20 */ /* 0x002fca0008410000 */
[----:B------:R-:W-:Y:S01]  /*21d0*/  R2UR UR7, R44 ;  /* 0x000000002c0772ca */ /* 0x000fe200000e0000 */
[----:B------:R-:W-:-:S12]  /*21e0*/  HADD2.F32 R44, -RZ, R20.H0_H0 ;  /* 0x20000014ff2c7230 */ /* 0x000fd80000004100 */
[----:B------:R-:W-:Y:S01]  /*21f0*/  MOV R42, UR7 ;  /* 0x00000007002a7c02 */ /* 0x000fe20008000f00 */
[----:B------:R-:W-:Y:S01]  /*2200*/  FADD.FTZ R8, R8, -UR7 ;  /* 0x8000000708087e21 */ /* 0x000fe20008010000 */
[----:B------:R-:W-:-:S03]  /*2210*/  FADD.FTZ R10, R10, -UR7 ;  /* 0x800000070a0a7e21 */ /* 0x000fc60008010000 */
        /* <DEDUP_REMOVED lines=9> */
[----:B0-----:R-:W-:-:S13]  /*22b0*/  @P1 R2UR UR13, R42 ;  /* 0x000000002a0d12ca */ /* 0x001fda00000e0000 */
[----:B------:R-:W-:Y:S02]  /*22c0*/  @UP0 UMOV UR8, UR13 ;  /* 0x0000000d00080c82 */ /* 0x000fe40008000000 */
[----:B------:R-:W-:Y:S01]  /*22d0*/  FMUL.FTZ R9, R8, UR8 ;  /* 0x0000000808097c20 */ /* 0x000fe20008410000 */
[----:B------:R-:W-:-:S03]  /*22e0*/  FMUL.FTZ R10, R10, UR8 ;  /* 0x000000080a0a7c20 */ /* 0x000fc60008410000 */
        /* <DEDUP_REMOVED lines=13> */
.L_x_2468:
        /* <DEDUP_REMOVED lines=9> */
[----:B------:R-:W-:-:S04]  /*2450*/  ULDC.64 UR14, c[0x0][0x210] ;  /* 0x00008400000e7ab9 */ /* 0x000fc80000000a00 */
[----:B------:R-:W-:Y:S02]  /*2460*/  IADD3 R11, R9, R11, RZ ;  /* 0x0000000b090b7210 */ /* 0x000fe40007ffe0ff */
[----:B------:R-:W-:-:S04]  /*2470*/  LEA R10, P1, R8, UR14, 0x1 ;  /* 0x0000000e080a7c11 */ /* 0x000fc8000f8208ff */
[----:B------:R-:W-:-:S05]  /*2480*/  LEA.HI.X R11, R8, UR15, R11, 0x1, P1 ;  /* 0x0000000f080b7c11 */ /* 0x000fca00088f0c0b */
[----:B------:R0:W-:Y:S04]  /*2490*/  STG.E desc[UR10][R10.64], R41 ;  /* 0x000000290a007986 */ /* 0x0001e8000c10190a */
.L_x_2470:
[----:B------:R-:W-:Y:S05]  /*24a0*/  BSYNC B0 ;  /* 0x0000000000007941 */ /* 0x000fea0003800000 */
.L_x_2469:
[----:B0-----:R-:W-:Y:S01]  /*24b0*/  FADD.FTZ R10, R44, -UR7 ;  /* 0x800000072c0a7e21 */ /* 0x001fe20008010000 */
[----:B------:R-:W-:Y:S02]  /*24c0*/  HADD2.F32 R18, -RZ, R17.H0_H0 ;  /* 0x20000011ff127230 */ /* 0x000fe40000004100 */
[----:B------:R-:W-:Y:S01]  /*24d0*/  FADD.FTZ R8, R43, -UR7 ;  /* 0x800000072b087e21 */ /* 0x000fe20008010000 */
[----:B------:R-:W-:Y:S02]  /*24e0*/  HADD2.F32 R41, -RZ, R16.H0_H0 ;  /* 0x20000010ff297230 */ /* 0x000fe40000004100 */
[----:B------:R-:W-:Y:S01]  /*24f0*/  FMUL.FTZ R11, R10, UR8 ;  /* 0x000000080a0b7c20 */ /* 0x000fe20008410000 */
[----:B------:R-:W-:Y:S02]  /*2500*/  HADD2.F32 R42, -RZ, R15.H0_H0 ;  /* 0x2000000fff2a7230 */ /* 0x000fe40000004100 */
[----:B------:R-:W-:Y:S01]  /*2510*/  FADD.FTZ R18, R18, -UR7 ;  /* 0x8000000712127e21 */ /* 0x000fe20008010000 */
[----:B------:R-:W-:-:S02]  /*2520*/  HADD2.F32 R44, -RZ, R14.H0_H0 ;  /* 0x2000000eff2c7230 */ /* 0x000fc40000004100 */
[----:B------:R-:W-:Y:S01]  /*2530*/  FADD.FTZ R41, R41, -UR7 ;  /* 0x8000000729297e21 */ /* 0x000fe20008010000 */
[----:B------:R-:W-:Y:S02]  /*2540*/  HADD2.F32 R46, -RZ, R0.H0_H0 ;  /* 0x20000000ff2e7230 */ /* 0x000fe40000004100 */
        /* <DEDUP_REMOVED lines=9> */
[C-C-:B------:R-:W-:Y:S01]  /*25e0*/  FFMA.FTZ R41, R6.reuse, R9, R4.reuse ;  /* 0x0000000906297223 */ /* 0x140fe20000010004 */
[C-C-:B------:R-:W-:Y:S01]  /*25f0*/  FFMA.FTZ R18, R6.reuse, R11, R4.reuse ;  /* 0x0000000b06127223 */ /* 0x140fe20000010004 */
[C-C-:B------:R-:W-:Y:S01]  /*2600*/  FFMA.FTZ R11, R6.reuse, R43, R4.reuse ;  /* 0x0000002b060b7223 */ /* 0x140fe20000010004 */
[C-C-:B------:R-:W-:Y:S01]  /*2610*/  FFMA.FTZ R10, R6.reuse, R45, R4.reuse ;  /* 0x0000002d060a7223 */ /* 0x140fe20000010004 */
[C-C-:B------:R-:W-:Y:S01]  /*2620*/  FFMA.FTZ R9, R6.reuse, R47, R4.reuse ;  /* 0x0000002f06097223 */ /* 0x140fe20000010004 */
[C-C-:B------:R-:W-:Y:S01]  /*2630*/  FFMA.FTZ R8, R6.reuse, R49, R4.reuse ;  /* 0x0000003106087223 */ /* 0x140fe20000010004 */
[----:B------:R-:W-:Y:S01]  /*2640*/  FFMA.FTZ R4, R6, R51, R4 ;  /* 0x0000003306047223 */ /* 0x000fe20000010004 */
[----:B------:R-:W-:Y:S01]  /*2650*/  HADD2.F32 R6, -RZ, R22.H1_H1 ;  /* 0x30000016ff067230 */ /* 0x000fe20000004100 */
[----:B------:R-:W-:Y:S01]  /*2660*/  ULDC.64 UR14, c[0x0][0x278] ;  /* 0x00009e00000e7ab9 */ /* 0x000fe20000000a00 */
[----:B------:R-:W-:Y:S01]  /*2670*/  HADD2.F32 R20, -RZ, R20.H1_H1 ;  /* 0x30000014ff147230 */ /* 0x000fe20000004100 */
[----:B------:R-:W-:-:S02]  /*2680*/  ISETP.GE.U32.AND P1, PT, R35, UR14, PT ;  /* 0x0000000e23007c0c */ /* 0x000fc4000bf26070 */
[----:B------:R-:W-:Y:S01]  /*2690*/  ISETP.GE.U32.AND P2, PT, R34, UR14, PT ;  /* 0x0000000e22007c0c */ /* 0x000fe2000bf46070 */
[----:B------:R-:W-:Y:S01]  /*26a0*/  FADD.FTZ R6, R6, -UR7 ;  /* 0x8000000706067e21 */ /* 0x000fe20008010000 */
[----:B------:R-:W-:Y:S01]  /*26b0*/  ISETP.GE.AND.EX P1, PT, R31, UR15, PT, P1 ;  /* 0x0000000f1f007c0c */ /* 0x000fe2000bf26310 */
[----:B------:R-:W-:Y:S01]  /*26c0*/  FADD.FTZ R20, R20, -UR7 ;  /* 0x8000000714147e21 */ /* 0x000fe20008010000 */
[----:B------:R-:W-:Y:S01]  /*26d0*/  ISETP.GE.AND.EX P2, PT, R29, UR15, PT, P2 ;  /* 0x0000000f1d007c0c */ /* 0x000fe2000bf46320 */
[----:B------:R-:W-:Y:S01]  /*26e0*/  FMUL.FTZ R6, R6, UR8 ;  /* 0x0000000806067c20 */ /* 0x000fe20008410000 */
[----:B------:R-:W-:Y:S01]  /*26f0*/  ISETP.GT.U32.OR P1, PT, R38, 0x29f, P1 ;  /* 0x0000029f2600780c */ /* 0x000fe20000f24470 */
[----:B------:R-:W-:Y:S01]  /*2700*/  FMUL.FTZ R46, R20, UR8 ;  /* 0x00000008142e7c20 */ /* 0x000fe20008410000 */
[----:B------:R-:W-:Y:S01]  /*2710*/  ISETP.GT.U32.OR P2, PT, R38, 0x29f, P2 ;  /* 0x0000029f2600780c */ /* 0x000fe20001744470 */
[----:B------:R-:W-:Y:S01]  /*2720*/  FFMA.FTZ R6, R7, R6, R5 ;  /* 0x0000000607067223 */ /* 0x000fe20000010005 */
[----:B------:R-:W-:Y:S11]  /*2730*/  @!P6 BRA `(.L_x_2471) ;  /* 0x000000000028e947 */ /* 0x000ff60003800000 */
        /* <DEDUP_REMOVED lines=10> */
.L_x_2471:
        /* <DEDUP_REMOVED lines=14> */
.L_x_2473:
[----:B------:R-:W-:Y:S05]  /*28c0*/  BSYNC B0 ;  /* 0x0000000000007941 */ /* 0x000fea0003800000 */
.L_x_2472:
[----:B------:R-:W-:Y:S01]  /*28d0*/  FFMA.FTZ R31, R7, R46, R5 ;  /* 0x0000002e071f7223 */ /* 0x000fe20000010005 */
[----:B------:R-:W-:Y:S06]  /*28e0*/  @!P6 BRA `(.L_x_2474) ;  /* 0x000000000028e947 */ /* 0x000fec0003800000 */
[----:B------:R-:W-:Y:S01]  /*28f0*/  FMUL.FTZ R22, R31, -1.4426950216293334961 ;  /* 0xbfb8aa3b1f167820 */ /* 0x000fe20000410000 */
[----:B------:R-:W-:-:S05]  /*2900*/  FMUL.FTZ R6, R18, -1.4426950216293334961 ;  /* 0xbfb8aa3b12067820 */ /* 0x000fca0000410000 */
[----:B------:R-:W1:Y:S08]  /*2910*/  MUFU.EX2 R22, R22 ;  /* 0x0000001600167308 */ /* 0x000e700000000800 */
[----:B------:R-:W2:Y:S01]  /*2920*/  MUFU.EX2 R6, R6 ;  /* 0x0000000600067308 */ /* 0x000ea20000000800 */
[----:B-1----:R-:W-:-:S07]  /*2930*/  FADD.FTZ R42, R22, 1 ;  /* 0x3f800000162a7421 */ /* 0x002fce0000010000 */
[----:B------:R-:W1:Y:S01]  /*2940*/  MUFU.RCP R42, R42 ;  /* 0x0000002a002a7308 */ /* 0x000e620000001000 */
[----:B--2---:R-:W-:-:S07]  /*2950*/  FADD.FTZ R20, R6, 1 ;  /* 0x3f80000006147421 */ /* 0x004fce0000010000 */
[----:B0-----:R-:W0:Y:S01]  /*2960*/  MUFU.RCP R41, R20 ;  /* 0x0000001400297308 */ /* 0x001e220000001000 */
[----:B-1----:R-:W-:Y:S01]  /*2970*/  FMUL.FTZ R31, R31, R42 ;  /* 0x0000002a1f1f7220 */ /* 0x002fe20000410000 */
[----:B0-----:R-:W-:-:S07]  /*2980*/  FMUL.FTZ R18, R18, R41 ;  /* 0x0000002912127220 */ /* 0x001fce0000410000 */
.L_x_2474:
[----:B------:R-:W-:Y:S04]  /*2990*/  BSSY B0, `(.L_x_2475) ;  /* 0x000000e000007945 */ /* 0x000fe80003800000 */
[----:B------:R-:W-:Y:S05]  /*29a0*/  @P2 BRA `(.L_x_2476) ;  /* 0x0000000000302947 */ /* 0x000fea0003800000 */
[----:B------:R-:W-:Y:S01]  /*29b0*/  ULDC.64 UR16, c[0x0][0x270] ;  /* 0x00009c0000107ab9 */ /* 0x000fe20000000a00 */
[----:B0-----:R-:W-:Y:S01]  /*29c0*/  MOV R44, R2 ;  /* 0x00000002002c7202 */ /* 0x001fe20000000f00 */
        /* <DEDUP_REMOVED lines=10> */
.L_x_2476:
[----:B------:R-:W-:Y:S05]  /*2a70*/  BSYNC B0 ;  /* 0x0000000000007941 */ /* 0x000fea0003800000 */
.L_x_2475:
[----:B------:R-:W-:Y:S01]  /*2a80*/  HADD2.F32 R17, -RZ, R17.H1_H1 ;  /* 0x30000011ff117230 */ /* 0x000fe20000004100 */
[----:B------:R-:W-:Y:S01]  /*2a90*/  ISETP.GE.U32.AND P5, PT, R33, UR14, PT ;  /* 0x0000000e21007c0c */ /* 0x000fe2000bfa6070 */
[----:B------:R-:W-:Y:S01]  /*2aa0*/  HADD2.F32 R16, -RZ, R16.H1_H1 ;  /* 0x30000010ff107230 */ /* 0x000fe20000004100 */
[----:B------:R-:W-:Y:S01]  /*2ab0*/  ISETP.GE.U32.AND P1, PT, R32, UR14, PT ;  /* 0x0000000e20007c0c */ /* 0x000fe2000bf26070 */
[----:B------:R-:W-:Y:S01]  /*2ac0*/  HADD2.F32 R15, -RZ, R15.H1_H1 ;  /* 0x3000000fff0f7230 */ /* 0x000fe20000004100 */
[----:B------:R-:W-:Y:S01]  /*2ad0*/  ISETP.GE.U32.AND P2, PT, R30, UR14, PT ;  /* 0x0000000e1e007c0c */ /* 0x000fe2000bf46070 */
[----:B------:R-:W-:Y:S02]  /*2ae0*/  HADD2.F32 R6, -RZ, R14.H1_H1 ;  /* 0x3000000eff067230 */ /* 0x000fe40000004100 */
[----:B------:R-:W-:Y:S01]  /*2af0*/  FADD.FTZ R14, R16, -UR7 ;  /* 0x80000007100e7e21 */ /* 0x000fe20008010000 */
[----:B------:R-:W-:Y:S02]  /*2b00*/  HADD2.F32 R18, -RZ, R0.H1_H1 ;  /* 0x30000000ff127230 */ /* 0x000fe40000004100 */
[----:B------:R-:W-:Y:S01]  /*2b10*/  FADD.FTZ R0, R17, -UR7 ;  /* 0x8000000711007e21 */ /* 0x000fe20008010000 */
[----:B------:R-:W-:Y:S01]  /*2b20*/  ISETP.GE.U32.AND P3, PT, R28, UR14, PT ;  /* 0x0000000e1c007c0c */ /* 0x000fe2000bf66070 */
[----:B------:R-:W-:Y:S01]  /*2b30*/  FADD.FTZ R15, R15, -UR7 ;  /* 0x800000070f0f7e21 */ /* 0x000fe20008010000 */
[----:B------:R-:W-:Y:S01]  /*2b40*/  ISETP.GE.U32.AND P4, PT, R26, UR14, PT ;  /* 0x0000000e1a007c0c */ /* 0x000fe2000bf86070 */
[----:B------:R-:W-:Y:S01]  /*2b50*/  FADD.FTZ R16, R6, -UR7 ;  /* 0x8000000706107e21 */ /* 0x000fe20008010000 */
[----:B------:R-:W-:Y:S01]  /*2b60*/  FADD.FTZ R17, R18, -UR7 ;  /* 0x8000000712117e21 */ /* 0x000fe20008010000 */
[----:B------:R-:W-:Y:S01]  /*2b70*/  FMUL.FTZ R6, R0, UR8 ;  /* 0x0000000800067c20 */ /* 0x000fe20008410000 */
[----:B------:R-:W-:Y:S01]  /*2b80*/  FMUL.FTZ R14, R14, UR8 ;  /* 0x000000080e0e7c20 */ /* 0x000fe20008410000 */
[----:B------:R-:W-:Y:S01]  /*2b90*/  ISETP.GE.AND.EX P5, PT, R27, UR15, PT, P5 ;  /* 0x0000000f1b007c0c */ /* 0x000fe2000bfa6350 */
[----:B------:R-:W-:Y:S01]  /*2ba0*/  FMUL.FTZ R0, R15, UR8 ;  /* 0x000000080f007c20 */ /* 0x000fe20008410000 */
[----:B------:R-:W-:Y:S01]  /*2bb0*/  ISETP.GE.AND.EX P1, PT, R25, UR15, PT, P1 ;  /* 0x0000000f19007c0c */ /* 0x000fe2000bf26310 */
[----:B------:R-:W-:Y:S01]  /*2bc0*/  FMUL.FTZ R16, R16, UR8 ;  /* 0x0000000810107c20 */ /* 0x000fe20008410000 */
[----:B------:R-:W-:Y:S01]  /*2bd0*/  ISETP.GE.AND.EX P2, PT, R23, UR15, PT, P2 ;  /* 0x0000000f17007c0c */ /* 0x000fe2000bf46320 */
[----:B------:R-:W-:Y:S01]  /*2be0*/  FMUL.FTZ R18, R17, UR8 ;  /* 0x0000000811127c20 */ /* 0x000fe20008410000 */
[----:B------:R-:W-:Y:S01]  /*2bf0*/  ISETP.GE.AND.EX P3, PT, R21, UR15, PT, P3 ;  /* 0x0000000f15007c0c */ /* 0x000fe2000bf66330 */
[--C-:B-1----:R-:W-:Y:S01]  /*2c00*/  FFMA.FTZ R31, R7, R14, R5.reuse ;  /* 0x0000000e071f7223 */ /* 0x102fe20000010005 */
[----:B------:R-:W-:Y:S01]  /*2c10*/  ISETP.GE.AND.EX P4, PT, R19, UR15, PT, P4 ;  /* 0x0000000f13007c0c */ /* 0x000fe2000bf86340 */
[C-C-:B------:R-:W-:Y:S01]  /*2c20*/  FFMA.FTZ R0, R7.reuse, R0, R5.reuse ;  /* 0x0000000007007223 */ /* 0x140fe20000010005 */
[C---:B------:R-:W-:Y:S01]  /*2c30*/  ISETP.GT.U32.OR P5, PT, R38.reuse, 0x29f, P5 ;  /* 0x0000029f2600780c */ /* 0x040fe20002fa4470 */
[C-C-:B------:R-:W-:Y:S01]  /*2c40*/  FFMA.FTZ R17, R7.reuse, R16, R5.reuse ;  /* 0x0000001007117223 */ /* 0x140fe20000010005 */
[C---:B------:R-:W-:Y:S01]  /*2c50*/  ISETP.GT.U32.OR P1, PT, R38.reuse, 0x29f, P1 ;  /* 0x0000029f2600780c */ /* 0x040fe20000f24470 */
[C-C-:B------:R-:W-:Y:S01]  /*2c60*/  FFMA.FTZ R15, R7.reuse, R18, R5.reuse ;  /* 0x00000012070f7223 */ /* 0x140fe20000010005 */
[C---:B------:R-:W-:Y:S01]  /*2c70*/  ISETP.GT.U32.OR P2, PT, R38.reuse, 0x29f, P2 ;  /* 0x0000029f2600780c */ /* 0x040fe20001744470 */
[----:B------:R-:W-:Y:S01]  /*2c80*/  FFMA.FTZ R14, R7, R6, R5 ;  /* 0x00000006070e7223 */ /* 0x000fe20000010005 */
[----:B------:R-:W-:-:S02]  /*2c90*/  ISETP.GT.U32.OR P3, PT, R38, 0x29f, P3 ;  /* 0x0000029f2600780c */ /* 0x000fc40001f64470 */
[----:B------:R-:W-:Y:S01]  /*2ca0*/  ISETP.GT.U32.OR P4, PT, R38, 0x29f, P4 ;  /* 0x0000029f2600780c */ /* 0x000fe20002784470 */
[----:B------:R-:W-:-:S12]  /*2cb0*/  @!P6 BRA `(.L_x_2477) ;  /* 0x000000000028e947 */ /* 0x000fd80003800000 */
        /* <DEDUP_REMOVED lines=10> */
.L_x_2477:
        /* <DEDUP_REMOVED lines=14> */
.L_x_2479:
[----:B------:R-:W-:Y:S05]  /*2e40*/  BSYNC B0 ;  /* 0x0000000000007941 */ /* 0x000fea0003800000 */
.L_x_2478:
[----:B------:R-:W-:Y:S05]  /*2e50*/  @!P6 BRA `(.L_x_2480) ;  /* 0x000000000028e947 */ /* 0x000fea0003800000 */
[----:B-1----:R-:W-:Y:S01]  /*2e60*/  FMUL.FTZ R11, R31, -1.4426950216293334961 ;  /* 0xbfb8aa3b1f0b7820 */ /* 0x002fe20000410000 */
        /* <DEDUP_REMOVED lines=9> */
.L_x_2480:
[----:B------:R-:W-:Y:S04]  /*2f00*/  BSSY B0, `(.L_x_2481) ;  /* 0x000000e000007945 */ /* 0x000fe80003800000 */
[----:B------:R-:W-:Y:S05]  /*2f10*/  @P1 BRA `(.L_x_2482) ;  /* 0x0000000000301947 */ /* 0x000fea0003800000 */
[----:B------:R-:W-:Y:S01]  /*2f20*/  ULDC.64 UR14, c[0x0][0x270] ;  /* 0x00009c00000e7ab9 */ /* 0x000fe20000000a00 */
[----:B-1----:R-:W-:Y:S01]  /*2f30*/  MOV R6, R2 ;  /* 0x0000000200067202 */ /* 0x002fe20000000f00 */
        /* <DEDUP_REMOVED lines=10> */
.L_x_2482:
[----:B------:R-:W-:Y:S05]  /*2fe0*/  BSYNC B0 ;  /* 0x0000000000007941 */ /* 0x000fea0003800000 */
.L_x_2481:
[----:B------:R-:W-:Y:S05]  /*2ff0*/  @!P6 BRA `(.L_x_2483) ;  /* 0x000000000028e947 */ /* 0x000fea0003800000 */
[----:B------:R-:W-:Y:S01]  /*3000*/  FMUL.FTZ R5, R9, -1.4426950216293334961 ;  /* 0xbfb8aa3b09057820 */ /* 0x000fe20000410000 */
[----:B-12---:R-:W-:-:S05]  /*3010*/  FMUL.FTZ R7, R0, -1.4426950216293334961 ;  /* 0xbfb8aa3b00077820 */ /* 0x006fca0000410000 */
        /* <DEDUP_REMOVED lines=8> */
.L_x_2483:
[----:B------:R-:W-:Y:S04]  /*30a0*/  BSSY B0, `(.L_x_2484) ;  /* 0x000000e000007945 */ /* 0x000fe80003800000 */
[----:B------:R-:W-:Y:S05]  /*30b0*/  @P2 BRA `(.L_x_2485) ;  /* 0x0000000000302947 */ /* 0x000fea0003800000 */
[----:B------:R-:W-:Y:S01]  /*30c0*/  ULDC.64 UR14, c[0x0][0x270] ;  /* 0x00009c00000e7ab9 */ /* 0x000fe20000000a00 */
[----:B-12---:R-:W-:Y:S01]  /*30d0*/  MOV R6, R2 ;  /* 0x0000000200067202 */ /* 0x006fe20000000f00 */
        /* <DEDUP_REMOVED lines=10> */
.L_x_2485:
[----:B------:R-:W-:Y:S05]  /*3180*/  BSYNC B0 ;  /* 0x0000000000007941 */ /* 0x000fea0003800000 */
.L_x_2484:
[----:B------:R-:W-:Y:S05]  /*3190*/  @!P6 BRA `(.L_x_2486) ;  /* 0x000000000028e947 */ /* 0x000fea0003800000 */
[----:B------:R-:W-:Y:S01]  /*31a0*/  FMUL.FTZ R0, R8, -1.4426950216293334961 ;  /* 0xbfb8aa3b08007820 */ /* 0x000fe20000410000 */
[----:B-123--:R-:W-:-:S05]  /*31b0*/  FMUL.FTZ R6, R17, -1.4426950216293334961 ;  /* 0xbfb8aa3b11067820 */ /* 0x00efca0000410000 */
        /* <DEDUP_REMOVED lines=8> */
.L_x_2486:
[----:B------:R-:W-:Y:S04]  /*3240*/  BSSY B0, `(.L_x_2487) ;  /* 0x000000e000007945 */ /* 0x000fe80003800000 */
[----:B------:R-:W-:Y:S05]  /*3250*/  @P3 BRA `(.L_x_2488) ;  /* 0x0000000000303947 */ /* 0x000fea0003800000 */
[----:B------:R-:W-:Y:S01]  /*3260*/  ULDC.64 UR14, c[0x0][0x270] ;  /* 0x00009c00000e7ab9 */ /* 0x000fe20000000a00 */
[----:B-123--:R-:W-:Y:S01]  /*3270*/  MOV R6, R2 ;  /* 0x0000000200067202 */ /* 0x00efe20000000f00 */
        /* <DEDUP_REMOVED lines=10> */
.L_x_2488:
[----:B------:R-:W-:Y:S05]  /*3320*/  BSYNC B0 ;  /* 0x0000000000007941 */ /* 0x000fea0003800000 */
.L_x_2487:
[----:B------:R-:W-:Y:S05]  /*3330*/  @!P6 BRA `(.L_x_2489) ;  /* 0x000000000028e947 */ /* 0x000fea0003800000 */
[----:B------:R-:W-:Y:S01]  /*3340*/  FMUL.FTZ R0, R4, -1.4426950216293334961 ;  /* 0xbfb8aa3b04007820 */ /* 0x000fe20000410000 */
[----:B-1234-:R-:W-:-:S05]  /*3350*/  FMUL.FTZ R6, R15, -1.4426950216293334961 ;  /* 0xbfb8aa3b0f067820 */ /* 0x01efca0000410000 */
        /* <DEDUP_REMOVED lines=8> */
.L_x_2489:
[----:B------:R-:W-:Y:S04]  /*33e0*/  BSSY B0, `(.L_x_2490) ;  /* 0x000000d000007945 */ /* 0x000fe80003800000 */
[----:B------:R-:W-:Y:S05]  /*33f0*/  @P4 BRA `(.L_x_2491) ;  /* 0x00000000002c4947 */ /* 0x000fea0003800000 */
[----:B------:R-:W-:Y:S01]  /*3400*/  ULDC.64 UR14, c[0x0][0x270] ;  /* 0x00009c00000e7ab9 */ /* 0x000fe20000000a00 */
[----:B------:R-:W-:Y:S01]  /*3410*/  MOV R3, R13 ;  /* 0x0000000d00037202 */ /* 0x000fe20000000f00 */
[----:B------:R-:W-:Y:S01]  /*3420*/  IMAD R19, R19, UR14, RZ ;  /* 0x0000000e13137c24 */ /* 0x000fe2000f8e02ff */
[----:B------:R-:W-:Y:S01]  /*3430*/  F2FP.F16.F32.PACK_AB R15, R15, R4 ;  /* 0x000000040f0f723e */ /* 0x000fe200000000ff */
[----:B-1234-:R-:W-:-:S04]  /*3440*/  IMAD.WIDE.U32 R6, R26, UR14, R2 ;  /* 0x0000000e1a067c25 */ /* 0x01efc8000f8e0002 */
[----:B------:R-:W-:Y:S01]  /*3450*/  IMAD R19, R26, UR15, R19 ;  /* 0x0000000f1a137c24 */ /* 0x000fe2000f8e0213 */
[----:B------:R-:W-:Y:S02]  /*3460*/  ULDC.64 UR14, c[0x0][0x210] ;  /* 0x00008400000e7ab9 */ /* 0x000fe40000000a00 */
[----:B------:R-:W-:Y:S02]  /*3470*/  LEA R2, P1, R6, UR14, 0x1 ;  /* 0x0000000e06027c11 */ /* 0x000fe4000f8208ff */
[----:B------:R-:W-:-:S04]  /*3480*/  IADD3 R19, R7, R19, RZ ;  /* 0x0000001307137210 */ /* 0x000fc80007ffe0ff */
[----:B------:R-:W-:-:S05]  /*3490*/  LEA.HI.X R3, R6, UR15, R19, 0x1, P1 ;  /* 0x0000000f06037c11 */ /* 0x000fca00088f0c13 */
[----:B------:R1:W-:Y:S02]  /*34a0*/  STG.E desc[UR10][R2.64], R15 ;  /* 0x0000000f02007986 */ /* 0x0003e4000c10190a */
.L_x_2491:
[----:B------:R-:W-:Y:S05]  /*34b0*/  BSYNC B0 ;  /* 0x0000000000007941 */ /* 0x000fea0003800000 */
.L_x_2490:
[----:B------:R-:W-:Y:S01]  /*34c0*/  ULDC UR7, c[0x0][0x10] ;  /* 0x0000040000077ab9 */ /* 0x000fe20000000800 */
[----:B------:R-:W-:Y:S02]  /*34d0*/  UIADD3 UR4, UR4, 0x1, URZ ;  /* 0x0000000104047890 */ /* 0x000fe4000fffe03f */
[----:B------:R-:W-:-:S04]  /*34e0*/  UIADD3 UR6, UR7, UR6, URZ ;  /* 0x0000000607067290 */ /* 0x000fc8000fffe03f */
[----:B------:R-:W-:-:S06]  /*34f0*/  UISETP.GE.AND UP0, UPT, UR6, UR5, UPT ;  /* 0x000000050600728c */ /* 0x000fcc000bf06270 */
[----:B------:R-:W-:-:S13]  /*3500*/  PLOP3.LUT P1, PT, PT, PT, UP0, 0x80, 0x0 ;  /* 0x000000000000781c */ /* 0x000fda0003f2f008 */
[----:B------:R-:W-:Y:S05]  /*3510*/  @!P1 BRA `(.L_x_2492) ;  /* 0xffffffcc005c9947 */ /* 0x000fea000383ffff */
[----:B------:R-:W-:Y:S05]  /*3520*/  EXIT ;  /* 0x000000000000794d */ /* 0x000fea0003800000 */
.L_x_2493:
        /* <DEDUP_REMOVED lines=13> */
.L_x_3274:


//--------------------- .text._Z35group_norm_nhwc_fwd_one_pass_kernelI11Fp16IOFp32WLi512ELi42ELi672EEv26Group_norm_nhwc_fwd_params --------------------------
	.section	.text._Z35group_norm_nhwc_fwd_one_pass_kernelI11Fp16IOFp32WLi512ELi42ELi672EEv26Group_norm_nhwc_fwd_params,"ax",@progbits
	.align	128
        .global         _Z35group_norm_nhwc_fwd_one_pass_kernelI11Fp16IOFp32WLi512ELi42ELi672EEv26Group_norm_nhwc_fwd_params
        .type           _Z35group_norm_nhwc_fwd_one_pass_kernelI11Fp16IOFp32WLi512ELi42ELi672EEv26Group_norm_nhwc_fwd_params,@function
        .size           _Z35group_norm_nhwc_fwd_one_pass_kernelI11Fp16IOFp32WLi512ELi42ELi672EEv26Group_norm_nhwc_fwd_params,(.L_x_3275 - _Z35group_norm_nhwc_fwd_one_pass_kernelI11Fp16IOFp32WLi512ELi42ELi672EEv26Group_norm_nhwc_fwd_params)
        .other          _Z35group_norm_nhwc_fwd_one_pass_kernelI11Fp16IOFp32WLi512ELi42ELi672EEv26Group_norm_nhwc_fwd_params,@"STO_CUDA_ENTRY STV_DEFAULT"
_Z35group_norm_nhwc_fwd_one_pass_kernelI11Fp16IOFp32WLi512ELi42ELi672EEv26Group_norm_nhwc_fwd_params:
.text._Z35group_norm_nhwc_fwd_one_pass_kernelI11Fp16IOFp32WLi512ELi42ELi672EEv26Group_norm_nhwc_fwd_params:
        /* <DEDUP_REMOVED lines=24> */
[----:B0-----:R-:W-:Y:S02]  /*0180*/  IMAD R2, R4, UR7, R7 ;  /* 0x0000000704027c24 */ /* 0x001fe4000f8e0207 */
[----:B------:R-:W0:Y:S03]  /*0190*/  S2R R4, SR_LANEID ;  /* 0x0000000000047919 */ /* 0x000e260000000000 */
[C---:B------:R-:W-:Y:S02]  /*01a0*/  ISETP.GE.U32.AND P0, PT, R2.reuse, UR8, PT ;  /* 0x0000000802007c0c */ /* 0x040fe4000bf06070 */
[----:B------:R-:W-:Y:S01]  /*01b0*/  SHF.R.S32.HI R3, RZ, 0x1f, R2 ;  /* 0x0000001fff037819 */ /* 0x000fe20000011402 */
[----:B-1----:R-:W-:Y:S01]  /*01c0*/  ULEA UR5, UR6, UR5, 0x18 ;  /* 0x0000000506057291 */ /* 0x002fe2000f8ec03f */
[----:B------:R-:W-:-:S02]  /*01d0*/  IADD3 R7, R2, 0x20, RZ ;  /* 0x0000002002077810 */ /* 0x000fc40007ffe0ff */
[----:B------:R-:W-:Y:S01]  /*01e0*/  ISETP.GE.AND.EX P0, PT, R3, UR9, PT, P0 ;  /* 0x0000000903007c0c */ /* 0x000fe2000bf06300 */
[----:B------:R-:W-:Y:S01]  /*01f0*/  ULDC.64 UR8, c[0x0][0x208] ;  /* 0x0000820000087ab9 */ /* 0x000fe20000000a00 */
[C---:B------:R-:W-:Y:S02]  /*0200*/  IADD3 R8, R2.reuse, 0x40, RZ ;  /* 0x0000004002087810 */ /* 0x040fe40007ffe0ff */
        /* <DEDUP_REMOVED lines=10> */
[C---:B------:R-:W-:Y:S02]  /*02b0*/  IADD3 R34, R2.reuse, 0x180, RZ ;  /* 0x0000018002227810 */ /* 0x040fe40007ffe0ff */
[C---:B------:R-:W-:Y:S02]  /*02c0*/  IADD3 R35, R2.reuse, 0x1a0, RZ ;  /* 0x000001a002237810 */ /* 0x040fe40007ffe0ff */
[C---:B------:R-:W-:Y:S02]  /*02d0*/  IADD3 R36, R2.reuse, 0x1c0, RZ ;  /* 0x000001c002247810 */ /* 0x040fe40007ffe0ff */
[----:B------:R-:W-:Y:S02]  /*02e0*/  IADD3 R37, R2, 0x1e0, RZ ;  /* 0x000001e002257810 */ /* 0x000fe40007ffe0ff */
[----:B0-----:R-:W-:-:S07]  /*02f0*/  LEA R38, R38, UR5, 0x3 ;  /* 0x0000000526267c11 */ /* 0x001fce000f8e18ff */
.L_x_2551:
[----:B-1234-:R-:W0:Y:S01]  /*0300*/  LDC R22, c[0x0][0x288] ;  /* 0x0000a200ff167b82 */ /* 0x01ee220000000800 */
[----:B------:R-:W-:Y:S01]  /*0310*/  ULDC.64 UR14, c[0x0][0x278] ;  /* 0x00009e00000e7ab9 */ /* 0x000fe20000000a00 */
[----:B------:R-:W-:Y:S01]  /*0320*/  SHF.R.S32.HI R39, RZ, 0x1f, R7 ;  /* 0x0000001fff277819 */ /* 0x000fe20000011407 */
[----:B------:R-:W-:Y:S01]  /*0330*/  ULDC.64 UR12, c[0x0][0x280] ;  /* 0x0000a000000c7ab9 */ /* 0x000fe20000000a00 */
[----:B------:R-:W-:Y:S02]  /*0340*/  SHF.R.S32.HI R41, RZ, 0x1f, R8 ;  /* 0x0000001fff297819 */ /* 0x000fe40000011408 */
[----:B------:R-:W-:Y:S02]  /*0350*/  SHF.R.S32.HI R43, RZ, 0x1f, R9 ;  /* 0x0000001fff2b7819 */ /* 0x000fe40000011409 */
[----:B------:R-:W-:Y:S01]  /*0360*/  SHF.R.S32.HI R23, RZ, 0x1f, R53 ;  /* 0x0000001fff177819 */ /* 0x000fe20000011435 */
[----:B------:R-:W1:Y:S01]  /*0370*/  @P0 LDC.64 R26, c[0x0][0x220] ;  /* 0x00008800ff1a0b82 */ /* 0x000e620000000a00 */
[----:B------:R-:W-:-:S02]  /*0380*/  SHF.R.S32.HI R45, RZ, 0x1f, R10 ;  /* 0x0000001fff2d7819 */ /* 0x000fc4000001140a */
[----:B------:R-:W-:Y:S02]  /*0390*/  SHF.R.S32.HI R47, RZ, 0x1f, R11 ;  /* 0x0000001fff2f7819 */ /* 0x000fe4000001140b */
[----:B------:R-:W-:Y:S02]  /*03a0*/  ISETP.GE.U32.AND P5, PT, R11, UR14, PT ;  /* 0x0000000e0b007c0c */ /* 0x000fe4000bfa6070 */
[----:B------:R-:W-:Y:S02]  /*03b0*/  MOV R42, RZ ;  /* 0x000000ff002a7202 */ /* 0x000fe40000000f00 */
[----:B------:R-:W-:-:S04]  /*03c0*/  ISETP.GE.AND.EX P5, PT, R47, UR15, PT, P5 ;  /* 0x0000000f2f007c0c */ /* 0x000fc8000bfa6350 */
[----:B------:R-:W-:Y:S02]  /*03d0*/  ISETP.GT.U32.OR P5, PT, R0, 0x29f, P5 ;  /* 0x0000029f0000780c */ /* 0x000fe40002fa4470 */
        /* <DEDUP_REMOVED lines=19> */
[----:B------:R-:W-:Y:S01]  /*0510*/  ISETP.NE.AND P2, PT, R22, RZ, PT ;  /* 0x000000ff1600720c */ /* 0x000fe20003f45270 */
[----:B------:R-:W0:Y:S10]  /*0520*/  @P0 LDC.64 R18, c[0x0][0x270] ;  /* 0x00009c00ff120b82 */ /* 0x000e340000000a00 */
[----:B------:R-:W-:-:S02]  /*0530*/  @P1 IADD3 R17, R17, 0x1, RZ ;  /* 0x0000000111111810 */ /* 0x000fc40007ffe0ff */
[----:B------:R-:W-:Y:S02]  /*0540*/  ISETP.GE.U32.AND P1, PT, R7, UR14, PT ;  /* 0x0000000e07007c0c */ /* 0x000fe4000bf26070 */
[----:B------:R-:W-:Y:S02]  /*0550*/  MOV R21, R17 ;  /* 0x0000001100157202 */ /* 0x000fe40000000f00 */
[----:B------:R-:W-:Y:S02]  /*0560*/  ISETP.GE.AND.EX P1, PT, R39, UR15, PT, P1 ;  /* 0x0000000f27007c0c */ /* 0x000fe4000bf26310 */
[----:B------:R-:W-:Y:S02]  /*0570*/  @!P3 IADD3 R21, -R21, RZ, RZ ;  /* 0x000000ff1515b210 */ /* 0x000fe40007ffe1ff */
[----:B------:R-:W-:Y:S02]  /*0580*/  ISETP.GT.U32.OR P1, PT, R0, 0x29f, P1 ;  /* 0x0000029f0000780c */ /* 0x000fe40000f24470 */
[----:B------:R-:W-:-:S02]  /*0590*/  @!P2 LOP3.LUT R21, RZ, R22, RZ, 0x33, !PT ;  /* 0x00000016ff15a212 */ /* 0x000fc400078e33ff */
[----:B------:R-:W-:Y:S02]  /*05a0*/  ISETP.GE.U32.AND P2, PT, R8, UR14, PT ;  /* 0x0000000e08007c0c */ /* 0x000fe4000bf46070 */
[----:B------:R-:W-:Y:S02]  /*05b0*/  IADD3 R40, -R21, RZ, RZ ;  /* 0x000000ff15287210 */ /* 0x000fe40007ffe1ff */
[----:B------:R-:W-:Y:S02]  /*05c0*/  ISETP.GE.AND.EX P2, PT, R41, UR15, PT, P2 ;  /* 0x0000000f29007c0c */ /* 0x000fe4000bf46320 */
[----:B------:R-:W-:Y:S01]  /*05d0*/  ISETP.GE.U32.AND P3, PT, R9, UR14, PT ;  /* 0x0000000e09007c0c */ /* 0x000fe2000bf66070 */
[----:B------:R-:W-:Y:S01]  /*05e0*/  IMAD R40, R22, R40, R5 ;  /* 0x0000002816287224 */ /* 0x000fe200078e0205 */
[----:B------:R-:W-:Y:S01]  /*05f0*/  ISETP.GT.U32.OR P2, PT, R0, 0x29f, P2 ;  /* 0x0000029f0000780c */ /* 0x000fe20001744470 */
[----:B------:R-:W2:Y:S01]  /*0600*/  @!P1 LDC.64 R16, c[0x0][0x270] ;  /* 0x00009c00ff109b82 */ /* 0x000ea20000000a00 */
[----:B------:R-:W-:Y:S01]  /*0610*/  SHF.R.S32.HI R20, RZ, 0x1f, R21 ;  /* 0x0000001fff147819 */ /* 0x000fe20000011415 */
[----:B------:R-:W-:Y:S01]  /*0620*/  IMAD R40, R40, 0x2a, RZ ;  /* 0x0000002a28287824 */ /* 0x000fe200078e02ff */
[----:B------:R-:W-:-:S03]  /*0630*/  ISETP.GE.AND.EX P3, PT, R43, UR15, PT, P3 ;  /* 0x0000000f2b007c0c */ /* 0x000fc6000bf66330 */
[----:B------:R-:W-:Y:S01]  /*0640*/  IMAD R20, R20, UR12, RZ ;  /* 0x0000000c14147c24 */ /* 0x000fe2000f8e02ff */
[----:B------:R-:W-:Y:S01]  /*0650*/  IADD3 R72, P4, R53, R40, RZ ;  /* 0x0000002835487210 */ /* 0x000fe20007f9e0ff */
[----:B------:R-:W3:Y:S01]  /*0660*/  @!P1 LDC.64 R50, c[0x0][0x220] ;  /* 0x00008800ff329b82 */ /* 0x000ee20000000a00 */
[----:B------:R-:W-:Y:S01]  /*0670*/  ISETP.GT.U32.OR P3, PT, R0, 0x29f, P3 ;  /* 0x0000029f0000780c */ /* 0x000fe20001f64470 */
[----:B------:R-:W-:Y:S01]  /*0680*/  IMAD R75, R21, UR13, R20 ;  /* 0x0000000d154b7c24 */ /* 0x000fe2000f8e0214 */
[----:B------:R-:W-:Y:S01]  /*0690*/  LEA.HI.X.SX32 R73, R40, R23, 0x1, P4 ;  /* 0x0000001728497211 */ /* 0x000fe200020f0eff */
[----:B0-----:R-:W-:Y:S01]  /*06a0*/  @P0 IMAD R20, R3, R18, RZ ;  /* 0x0000001203140224 */ /* 0x001fe200078e02ff */
[----:B------:R-:W-:Y:S01]  /*06b0*/  ISETP.GE.U32.AND P4, PT, R10, UR14, PT ;  /* 0x0000000e0a007c0c */ /* 0x000fe2000bf86070 */
[----:B------:R-:W-:Y:S02]  /*06c0*/  IMAD.WIDE.U32 R72, R21, UR12, R72 ;  /* 0x0000000c15487c25 */ /* 0x000fe4000f8e0048 */
[----:B------:R-:W0:Y:S01]  /*06d0*/  @!P2 LDC.64 R28, c[0x0][0x270] ;  /* 0x00009c00ff1cab82 */ /* 0x000e220000000a00 */
[----:B------:R-:W-:Y:S01]  /*06e0*/  ISETP.GE.AND.EX P4, PT, R45, UR15, PT, P4 ;  /* 0x0000000f2d007c0c */ /* 0x000fe2000bf86340 */
[----:B------:R-:W-:Y:S01]  /*06f0*/  @P0 IMAD R25, R2, R19, R20 ;  /* 0x0000001302190224 */ /* 0x000fe200078e0214 */
[----:B------:R-:W-:-:S02]  /*0700*/  IADD3 R75, R73, R75, RZ ;  /* 0x0000004b494b7210 */ /* 0x000fc40007ffe0ff */
[----:B------:R-:W-:Y:S01]  /*0710*/  @P0 MOV R74, R72 ;  /* 0x00000048004a0202 */ /* 0x000fe20000000f00 */
[----:B--2---:R-:W-:Y:S01]  /*0720*/  @!P1 IMAD R22, R39, R16, RZ ;  /* 0x0000001027169224 */ /* 0x004fe200078e02ff */
[----:B------:R-:W-:Y:S02]  /*0730*/  @!P1 MOV R20, R72 ;  /* 0x0000004800149202 */ /* 0x000fe40000000f00 */
[----:B------:R-:W-:Y:S01]  /*0740*/  @!P1 MOV R21, R75 ;  /* 0x0000004b00159202 */ /* 0x000fe20000000f00 */
[----:B------:R-:W-:Y:S01]  /*0750*/  @P0 IMAD.WIDE.U32 R18, R2, R18, R74 ;  /* 0x0000001202120225 */ /* 0x000fe200078e004a */
[----:B------:R-:W-:-:S03]  /*0760*/  ISETP.GT.U32.OR P4, PT, R0, 0x29f, P4 ;  /* 0x0000029f0000780c */ /* 0x000fc60002784470 */
[----:B------:R-:W-:Y:S01]  /*0770*/  @!P1 IMAD R31, R7, R17, R22 ;  /* 0x00000011071f9224 */ /* 0x000fe200078e0216 */
[----:B------:R-:W-:Y:S01]  /*0780*/  @P0 IADD3 R19, R19, R25, RZ ;  /* 0x0000001913130210 */ /* 0x000fe20007ffe0ff */
[----:B------:R-:W2:Y:S01]  /*0790*/  @!P3 LDC.64 R22, c[0x0][0x270] ;  /* 0x00009c00ff16bb82 */ /* 0x000ea20000000a00 */
[----:B------:R-:W-:Y:S01]  /*07a0*/  @!P1 IMAD.WIDE.U32 R16, R7, R16, R20 ;  /* 0x0000001007109225 */ /* 0x000fe200078e0014 */
[----:B-1----:R-:W-:-:S04]  /*07b0*/  @P0 LEA R26, P6, R18, R26, 0x1 ;  /* 0x0000001a121a0211 */ /* 0x002fc800078c08ff */
[----:B------:R-:W-:Y:S01]  /*07c0*/  @P0 LEA.HI.X R27, R18, R27, R19, 0x1, P6 ;  /* 0x0000001b121b0211 */ /* 0x000fe200030f0c13 */
[----:B0-----:R-:W-:Y:S01]  /*07d0*/  @!P2 IMAD R18, R41, R28, RZ ;  /* 0x0000001c2912a224 */ /* 0x001fe200078e02ff */
[----:B------:R-:W0:Y:S01]  /*07e0*/  @!P2 LDC.64 R24, c[0x0][0x220] ;  /* 0x00008800ff18ab82 */ /* 0x000e220000000a00 */
[----:B------:R-:W-:Y:S02]  /*07f0*/  @!P1 IADD3 R17, R17, R31, RZ ;  /* 0x0000001f11119210 */ /* 0x000fe40007ffe0ff */
[----:B---3--:R-:W-:Y:S01]  /*0800*/  @!P1 LEA R50, P6, R16, R50, 0x1 ;  /* 0x0000003210329211 */ /* 0x008fe200078c08ff */
[----:B------:R-:W-:-:S03]  /*0810*/  @!P2 IMAD R31, R8, R29, R18 ;  /* 0x0000001d081fa224 */ /* 0x000fc600078e0212 */
[----:B------:R-:W-:Y:S01]  /*0820*/  @!P1 LEA.HI.X R51, R16, R51, R17, 0x1, P6 ;  /* 0x0000003310339211 */ /* 0x000fe200030f0c11 */
[----:B------:R-:W1:Y:S01]  /*0830*/  @!P3 LDC.64 R20, c[0x0][0x220] ;  /* 0x00008800ff14bb82 */ /* 0x000e620000000a00 */
[----:B------:R-:W-:Y:S02]  /*0840*/  @!P2 MOV R16, R72 ;  /* 0x000000480010a202 */ /* 0x000fe40000000f00 */
[----:B------:R-:W-:Y:S01]  /*0850*/  @!P2 MOV R17, R75 ;  /* 0x0000004b0011a202 */ /* 0x000fe20000000f00 */
[----:B------:R3:W4:Y:S02]  /*0860*/  @!P1 LDG.E R42, desc[UR8][R50.64] ;  /* 0x00000008322a9981 */ /* 0x000724000c1e1900 */
[----:B------:R-:W-:-:S03]  /*0870*/  @!P2 IMAD.WIDE.U32 R28, R8, R28, R16 ;  /* 0x0000001c081ca225 */ /* 0x000fc600078e0010 */
[----:B------:R-:W5:Y:S01]  /*0880*/  @!P4 LDC.64 R16, c[0x0][0x270] ;  /* 0x00009c00ff10cb82 */ /* 0x000f620000000a00 */
[----:B--2---:R-:W-:Y:S01]  /*0890*/  @!P3 IMAD R18, R43, R22, RZ ;  /* 0x000000162b12b224 */ /* 0x004fe200078e02ff */
[----:B---3--:R-:W-:Y:S02]  /*08a0*/  @!P3 MOV R50, R72 ;  /* 0x000000480032b202 */ /* 0x008fe40000000f00 */
[----:B------:R-:W-:Y:S01]  /*08b0*/  @!P3 MOV R51, R75 ;  /* 0x0000004b0033b202 */ /* 0x000fe20000000f00 */
[----:B------:R-:W-:Y:S01]  /*08c0*/  @!P3 IMAD R55, R9, R23, R18 ;  /* 0x000000170937b224 */ /* 0x000fe200078e0212 */
[----:B------:R-:W-:Y:S02]  /*08d0*/  @!P2 IADD3 R29, R29, R31, RZ ;  /* 0x0000001f1d1da210 */ /* 0x000fe40007ffe0ff */
[----:B------:R-:W2:Y:S01]  /*08e0*/  @!P5 LDC.64 R18, c[0x0][0x270] ;  /* 0x00009c00ff12db82 */ /* 0x000ea20000000a00 */
[----:B0-----:R-:W-:Y:S01]  /*08f0*/  @!P2 LEA R30, P6, R28, R24, 0x1 ;  /* 0x000000181c1ea211 */ /* 0x001fe200078c08ff */
[----:B------:R-:W-:Y:S01]  /*0900*/  @!P3 IMAD.WIDE.U32 R22, R9, R22, R50 ;  /* 0x000000160916b225 */ /* 0x000fe200078e0032 */
[----:B------:R-:W-:-:S02]  /*0910*/  SHF.R.S32.HI R49, RZ, 0x1f, R12 ;  /* 0x0000001fff317819 */ /* 0x000fc4000001140c */
[----:B------:R-:W-:Y:S02]  /*0920*/  ISETP.GE.U32.AND P1, PT, R12, UR14, PT ;  /* 0x0000000e0c007c0c */ /* 0x000fe4000bf26070 */
[----:B------:R-:W-:Y:S02]  /*0930*/  @!P2 LEA.HI.X R31, R28, R25, R29, 0x1, P6 ;  /* 0x000000191c1fa211 */ /* 0x000fe400030f0c1d */
[----:B------:R-:W0:Y:S01]  /*0940*/  @!P4 LDC.64 R24, c[0x0][0x220] ;  /* 0x00008800ff18cb82 */ /* 0x000e220000000a00 */
[----:B------:R-:W-:Y:S02]  /*0950*/  ISETP.GE.AND.EX P1, PT, R49, UR15, PT, P1 ;  /* 0x0000000f31007c0c */ /* 0x000fe4000bf26310 */
[----:B------:R-:W-:Y:S02]  /*0960*/  MOV R44, RZ ;  /* 0x000000ff002c7202 */ /* 0x000fe40000000f00 */
[----:B------:R-:W-:Y:S02]  /*0970*/  @!P3 IADD3 R23, R23, R55, RZ ;  /* 0x000000371717b210 */ /* 0x000fe40007ffe0ff */
[----:B-1----:R-:W-:-:S02]  /*0980*/  @!P3 LEA R28, P6, R22, R20, 0x1 ;  /* 0x00000014161cb211 */ /* 0x002fc400078c08ff */
[----:B------:R-:W-:Y:S01]  /*0990*/  ISETP.GT.U32.OR P1, PT, R0, 0x29f, P1 ;  /* 0x0000029f0000780c */ /* 0x000fe20000f24470 */
[----:B------:R1:W3:Y:S01]  /*09a0*/  @!P2 LDG.E R44, desc[UR8][R30.64] ;  /* 0x000000081e2ca981 */ /* 0x0002e2000c1e1900 */
[----:B------:R-:W-:Y:S02]  /*09b0*/  MOV R46, RZ ;  /* 0x000000ff002e7202 */ /* 0x000fe40000000f00 */
[----:B------:R-:W-:Y:S02]  /*09c0*/  @!P3 LEA.HI.X R29, R22, R21, R23, 0x1, P6 ;  /* 0x00000015161db211 */ /* 0x000fe400030f0c17 */
[----:B------:R-:W-:Y:S01]  /*09d0*/  SHF.R.S32.HI R51, RZ, 0x1f, R13 ;  /* 0x0000001fff337819 */ /* 0x000fe2000001140d */
[----:B------:R-:W0:Y:S01]  /*09e0*/  @!P5 LDC.64 R20, c[0x0][0x220] ;  /* 0x00008800ff14db82 */ /* 0x000e220000000a00 */
[----:B------:R-:W-:Y:S01]  /*09f0*/  ISETP.GE.U32.AND P2, PT, R13, UR14, PT ;  /* 0x0000000e0d007c0c */ /* 0x000fe2000bf46070 */
[----:B-----5:R-:W-:Y:S01]  /*0a00*/  @!P4 IMAD R22, R45, R16, RZ ;  /* 0x000000102d16c224 */ /* 0x020fe200078e02ff */
[----:B------:R5:W3:Y:S02]  /*0a10*/  @!P3 LDG.E R46, desc[UR8][R28.64] ;  /* 0x000000081c2eb981 */ /* 0x000ae4000c1e1900 */
[----:B------:R-:W-:Y:S01]  /*0a20*/  ISETP.GE.AND.EX P2, PT, R51, UR15, PT, P2 ;  /* 0x0000000f33007c0c */ /* 0x000fe2000bf46320 */
[----:B------:R-:W-:Y:S01]  /*0a30*/  @!P4 IMAD R57, R10, R17, R22 ;  /* 0x000000110a39c224 */ /* 0x000fe200078e0216 */
[----:B-1----:R-:W-:Y:S01]  /*0a40*/  @!P5 MOV R30, R72 ;  /* 0x00000048001ed202 */ /* 0x002fe20000000f00 */
[----:B------:R-:W1:Y:S01]  /*0a50*/  @!P1 LDC.64 R22, c[0x0][0x270] ;  /* 0x00009c00ff169b82 */ /* 0x000e620000000a00 */
[----:B------:R-:W-:-:S02]  /*0a60*/  ISETP.GT.U32.OR P2, PT, R0, 0x29f, P2 ;  /* 0x0000029f0000780c */ /* 0x000fc40001744470 */
[----:B-----5:R-:W-:Y:S02]  /*0a70*/  @!P4 MOV R28, R72 ;  /* 0x00000048001cc202 */ /* 0x020fe40000000f00 */
[-C--:B------:R-:W-:Y:S01]  /*0a80*/  @!P4 MOV R29, R75.reuse ;  /* 0x0000004b001dc202 */ /* 0x080fe20000000f00 */
[----:B--2---:R-:W-:Y:S01]  /*0a90*/  @!P5 IMAD R48, R47, R18, RZ ;  /* 0x000000122f30d224 */ /* 0x004fe200078e02ff */
[----:B------:R-:W-:Y:S01]  /*0aa0*/  @!P5 MOV R31, R75 ;  /* 0x0000004b001fd202 */ /* 0x000fe20000000f00 */
[----:B------:R-:W-:Y:S01]  /*0ab0*/  @!P4 IMAD.WIDE.U32 R16, R10, R16, R28 ;  /* 0x000000100a10c225 */ /* 0x000fe200078e001c */
[----:B------:R-:W-:Y:S02]  /*0ac0*/  SHF.R.S32.HI R55, RZ, 0x1f, R14 ;  /* 0x0000001fff377819 */ /* 0x000fe4000001140e */
[----:B------:R-:W-:Y:S01]  /*0ad0*/  ISETP.GE.U32.AND P3, PT, R14, UR14, PT ;  /* 0x0000000e0e007c0c */ /* 0x000fe2000bf66070 */
[----:B------:R-:W-:Y:S01]  /*0ae0*/  @!P5 IMAD R19, R11, R19, R48 ;  /* 0x000000130b13d224 */ /* 0x000fe200078e0230 */
[----:B------:R-:W-:Y:S01]  /*0af0*/  @!P4 IADD3 R17, R17, R57, RZ ;  /* 0x000000391111c210 */ /* 0x000fe20007ffe0ff */
[----:B------:R-:W-:Y:S01]  /*0b00*/  @!P5 IMAD.WIDE.U32 R30, R11, R18, R30 ;  /* 0x000000120b1ed225 */ /* 0x000fe200078e001e */
[----:B0-----:R-:W-:-:S02]  /*0b10*/  @!P4 LEA R24, P6, R16, R24, 0x1 ;  /* 0x000000181018c211 */ /* 0x001fc400078c08ff */
[----:B------:R-:W-:Y:S02]  /*0b20*/  ISETP.GE.AND.EX P3, PT, R55, UR15, PT, P3 ;  /* 0x0000000f37007c0c */ /* 0x000fe4000bf66330 */
[----:B------:R-:W-:Y:S02]  /*0b30*/  @!P4 LEA.HI.X R25, R16, R25, R17, 0x1, P6 ;  /* 0x000000191019c211 */ /* 0x000fe400030f0c11 */
[----:B------:R-:W-:Y:S01]  /*0b40*/  ISETP.GT.U32.OR P3, PT, R0, 0x29f, P3 ;  /* 0x0000029f0000780c */ /* 0x000fe20001f64470 */
[----:B------:R-:W0:Y:S01]  /*0b50*/  @!P1 LDC.64 R16, c[0x0][0x220] ;  /* 0x00008800ff109b82 */ /* 0x000e220000000a00 */
[----:B------:R-:W-:Y:S02]  /*0b60*/  @!P5 IADD3 R29, R31, R19, RZ ;  /* 0x000000131f1dd210 */ /* 0x000fe40007ffe0ff */
[----:B------:R-:W-:-:S05]  /*0b70*/  MOV R48, RZ ;  /* 0x000000ff00307202 */ /* 0x000fca0000000f00 */
[----:B------:R-:W2:Y:S01]  /*0b80*/  @!P2 LDC.64 R18, c[0x0][0x270] ;  /* 0x00009c00ff12ab82 */ /* 0x000ea20000000a00 */
[C---:B------:R-:W-:Y:S01]  /*0b90*/  @!P5 LEA R28, P6, R30.reuse, R20, 0x1 ;  /* 0x000000141e1cd211 */ /* 0x040fe200078c08ff */
[----:B------:R5:W3:Y:S01]  /*0ba0*/  @!P4 LDG.E R48, desc[UR8][R24.64] ;  /* 0x000000081830c981 */ /* 0x000ae2000c1e1900 */
[----:B------:R-:W-:Y:S02]  /*0bb0*/  MOV R50, RZ ;  /* 0x000000ff00327202 */ /* 0x000fe40000000f00 */
[----:B------:R-:W-:Y:S01]  /*0bc0*/  @!P5 LEA.HI.X R29, R30, R21, R29, 0x1, P6 ;  /* 0x000000151e1dd211 */ /* 0x000fe200030f0c1d */
[----:B-1----:R-:W-:Y:S01]  /*0bd0*/  @!P1 IMAD R30, R49, R22, RZ ;  /* 0x00000016311e9224 */ /* 0x002fe200078e02ff */
[----:B------:R-:W-:Y:S01]  /*0be0*/  SHF.R.S32.HI R57, RZ, 0x1f, R15 ;  /* 0x0000001fff397819 */ /* 0x000fe2000001140f */
[----:B------:R-:W1:Y:S01]  /*0bf0*/  @!P3 LDC.64 R20, c[0x0][0x270] ;  /* 0x00009c00ff14bb82 */ /* 0x000e620000000a00 */
[----:B------:R-:W-:Y:S01]  /*0c00*/  ISETP.GE.U32.AND P4, PT, R15, UR14, PT ;  /* 0x0000000e0f007c0c */ /* 0x000fe2000bf86070 */
[----:B------:R2:W3:Y:S01]  /*0c10*/  @!P5 LDG.E R50, desc[UR8][R28.64] ;  /* 0x000000081c32d981 */ /* 0x0004e2000c1e1900 */
[----:B-----5:R-:W-:-:S02]  /*0c20*/  @!P1 MOV R24, R72 ;  /* 0x0000004800189202 */ /* 0x020fc40000000f00 */
[----:B------:R-:W-:Y:S01]  /*0c30*/  @!P1 MOV R25, R75 ;  /* 0x0000004b00199202 */ /* 0x000fe20000000f00 */
[C---:B------:R-:W-:Y:S01]  /*0c40*/  @!P1 IMAD R31, R12.reuse, R23, R30 ;  /* 0x000000170c1f9224 */ /* 0x040fe200078e021e */
[----:B------:R-:W-:Y:S01]  /*0c50*/  ISETP.GE.AND.EX P5, PT, R57, UR15, PT, P4 ;  /* 0x0000000f39007c0c */ /* 0x000fe2000bfa6340 */
[----:B------:R-:W-:-:S03]  /*0c60*/  @!P1 IMAD.WIDE.U32 R22, R12, R22, R24 ;  /* 0x000000160c169225 */ /* 0x000fc600078e0018 */
[----:B------:R-:W-:Y:S01]  /*0c70*/  ISETP.GT.U32.OR P5, PT, R0, 0x29f, P5 ;  /* 0x0000029f0000780c */ /* 0x000fe20002fa4470 */
[----:B------:R-:W5:Y:S01]  /*0c80*/  @!P2 LDC.64 R24, c[0x0][0x220] ;  /* 0x00008800ff18ab82 */ /* 0x000f620000000a00 */
[----:B------:R-:W-:Y:S02]  /*0c90*/  SHF.R.S32.HI R59, RZ, 0x1f, R32 ;  /* 0x0000001fff3b7819 */ /* 0x000fe40000011420 */
[----:B------:R-:W-:Y:S02]  /*0ca0*/  ISETP.GE.U32.AND P4, PT, R32, UR14, PT ;  /* 0x0000000e20007c0c */ /* 0x000fe4000bf86070 */
[----:B------:R-:W-:Y:S01]  /*0cb0*/  @!P1 IADD3 R23, R23, R31, RZ ;  /* 0x0000001f17179210 */ /* 0x000fe20007ffe0ff */
[----:B--2---:R-:W-:Y:S01]  /*0cc0*/  @!P2 IMAD R28, R51, R18, RZ ;  /* 0x00000012331ca224 */ /* 0x004fe200078e02ff */
[C---:B0-----:R-:W-:Y:S02]  /*0cd0*/  @!P1 LEA R62, P6, R22.reuse, R16, 0x1 ;  /* 0x00000010163e9211 */ /* 0x041fe400078c08ff */
[----:B------:R-:W-:Y:S01]  /*0ce0*/  ISETP.GE.AND.EX P4, PT, R59, UR15, PT, P4 ;  /* 0x0000000f3b007c0c */ /* 0x000fe2000bf86340 */
[----:B------:R-:W-:Y:S01]  /*0cf0*/  @!P2 IMAD R19, R13, R19, R28 ;  /* 0x000000130d13a224 */ /* 0x000fe200078e021c */
[----:B------:R-:W-:-:S02]  /*0d00*/  @!P1 LEA.HI.X R63, R22, R17, R23, 0x1, P6 ;  /* 0x00000011163f9211 */ /* 0x000fc400030f0c17 */
[----:B------:R-:W0:Y:S01]  /*0d10*/  @!P3 LDC.64 R22, c[0x0][0x220] ;  /* 0x00008800ff16bb82 */ /* 0x000e220000000a00 */
[----:B------:R-:W-:Y:S02]  /*0d20*/  ISETP.GT.U32.OR P4, PT, R0, 0x29f, P4 ;  /* 0x0000029f0000780c */ /* 0x000fe40002784470 */
[----:B------:R-:W-:Y:S02]  /*0d30*/  @!P2 MOV R28, R72 ;  /* 0x00000048001ca202 */ /* 0x000fe40000000f00 */
[----:B------:R-:W-:-:S03]  /*0d40*/  @!P2 MOV R29, R75 ;  /* 0x0000004b001da202 */ /* 0x000fc60000000f00 */
[----:B------:R-:W2:Y:S01]  /*0d50*/  @!P5 LDC.64 R16, c[0x0][0x270] ;  /* 0x00009c00ff10db82 */ /* 0x000ea20000000a00 */
[----:B------:R-:W-:Y:S01]  /*0d60*/  @!P2 IMAD.WIDE.U32 R28, R13, R18, R28 ;  /* 0x000000120d1ca225 */ /* 0x000fe200078e001c */
[----:B------:R-:W-:-:S03]  /*0d70*/  MOV R54, RZ ;  /* 0x000000ff00367202 */ /* 0x000fc60000000f00 */
[----:B-1----:R-:W-:Y:S01]  /*0d80*/  @!P3 IMAD R18, R55, R20, RZ ;  /* 0x000000143712b224 */ /* 0x002fe200078e02ff */
[----:B------:R-:W-:Y:S02]  /*0d90*/  MOV R52, RZ ;  /* 0x000000ff00347202 */ /* 0x000fe40000000f00 */
[----:B------:R-:W-:Y:S01]  /*0da0*/  SHF.R.S32.HI R61, RZ, 0x1f, R33 ;  /* 0x0000001fff3d7819 */ /* 0x000fe20000011421 */
[----:B------:R-:W-:Y:S01]  /*0db0*/  @!P3 IMAD R65, R14, R21, R18 ;  /* 0x000000150e41b224 */ /* 0x000fe200078e0212 */
[----:B------:R-:W-:Y:S01]  /*0dc0*/  @!P2 IADD3 R21, R29, R19, RZ ;  /* 0x000000131d15a210 */ /* 0x000fe20007ffe0ff */
[----:B------:R-:W3:Y:S01]  /*0dd0*/  @!P1 LDG.E R54, desc[UR8][R62.64] ;  /* 0x000000083e369981 */ /* 0x000ee2000c1e1900 */
[----:B------:R-:W-:Y:S01]  /*0de0*/  ISETP.GE.U32.AND P6, PT, R33, UR14, PT ;  /* 0x0000000e21007c0c */ /* 0x000fe2000bfc6070 */
[----:B------:R-:W1:Y:S01]  /*0df0*/  @!P4 LDC.64 R18, c[0x0][0x270] ;  /* 0x00009c00ff12cb82 */ /* 0x000e620000000a00 */
[----:B------:R-:W-:Y:S01]  /*0e00*/  @!P3 MOV R30, R72 ;  /* 0x00000048001eb202 */ /* 0x000fe20000000f00 */
[----:B------:R5:W3:Y:S01]  /*0e10*/  @P0 LDG.E R52, desc[UR8][R26.64] ;  /* 0x000000081a340981 */ /* 0x000ae2000c1e1900 */
[----:B------:R-:W-:-:S02]  /*0e20*/  @!P3 MOV R31, R75 ;  /* 0x0000004b001fb202 */ /* 0x000fc40000000f00 */
[----:B------:R-:W-:Y:S01]  /*0e30*/  ISETP.GE.AND.EX P1, PT, R61, UR15, PT, P6 ;  /* 0x0000000f3d007c0c */ /* 0x000fe2000bf26360 */
[----:B------:R-:W-:-:S03]  /*0e40*/  @!P3 IMAD.WIDE.U32 R30, R14, R20, R30 ;  /* 0x000000140e1eb225 */ /* 0x000fc600078e001e */
[----:B------:R-:W-:Y:S02]  /*0e50*/  ISETP.GT.U32.OR P1, PT, R0, 0x29f, P1 ;  /* 0x0000029f0000780c */ /* 0x000fe40000f24470 */
[C---:B-----5:R-:W-:Y:S02]  /*0e60*/  @!P2 LEA R26, P6, R28.reuse, R24, 0x1 ;  /* 0x000000181c1aa211 */ /* 0x060fe400078c08ff */
[----:B------:R-:W-:Y:S02]  /*0e70*/  @!P3 IADD3 R24, R31, R65, RZ ;  /* 0x000000411f18b210 */ /* 0x000fe40007ffe0ff */
[----:B------:R-:W-:Y:S02]  /*0e80*/  @!P2 LEA.HI.X R27, R28, R25, R21, 0x1, P6 ;  /* 0x000000191c1ba211 */ /* 0x000fe400030f0c15 */
[----:B------:R-:W-:Y:S01]  /*0e90*/  MOV R56, RZ ;  /* 0x000000ff00387202 */ /* 0x000fe20000000f00 */
[----:B------:R-:W5:Y:S01]  /*0ea0*/  @!P5 LDC.64 R20, c[0x0][0x220] ;  /* 0x00008800ff14db82 */ /* 0x000f620000000a00 */
[----:B0-----:R-:W-:Y:S01]  /*0eb0*/  @!P3 LEA R28, P6, R30, R22, 0x1 ;  /* 0x000000161e1cb211 */ /* 0x001fe200078c08ff */
[----:B--2---:R-:W-:-:S03]  /*0ec0*/  @!P5 IMAD R22, R57, R16, RZ ;  /* 0x000000103916d224 */ /* 0x004fc600078e02ff */
[----:B------:R-:W-:Y:S01]  /*0ed0*/  @!P3 LEA.HI.X R29, R30, R23, R24, 0x1, P6 ;  /* 0x000000171e1db211 */ /* 0x000fe200030f0c18 */
[----:B------:R0:W2:Y:S02]  /*0ee0*/  @!P2 LDG.E R56, desc[UR8][R26.64] ;  /* 0x000000081a38a981 */ /* 0x0000a4000c1e1900 */
[----:B------:R-:W5:Y:S01]  /*0ef0*/  @!P4 LDC.64 R24, c[0x0][0x220] ;  /* 0x00008800ff18cb82 */ /* 0x000f620000000a00 */
[----:B------:R-:W-:Y:S01]  /*0f00*/  SHF.R.S32.HI R63, RZ, 0x1f, R34 ;  /* 0x0000001fff3f7819 */ /* 0x000fe20000011422 */
[----:B------:R-:W-:Y:S01]  /*0f10*/  @!P5 IMAD R31, R15, R17, R22 ;  /* 0x000000110f1fd224 */ /* 0x000fe200078e0216 */
[----:B------:R-:W-:Y:S02]  /*0f20*/  ISETP.GE.U32.AND P2, PT, R34, UR14, PT ;  /* 0x0000000e22007c0c */ /* 0x000fe4000bf46070 */
[----:B------:R-:W-:Y:S02]  /*0f30*/  MOV R58, RZ ;  /* 0x000000ff003a7202 */ /* 0x000fe40000000f00 */
[----:B0-----:R-:W-:Y:S01]  /*0f40*/  @!P5 MOV R26, R72 ;  /* 0x00000048001ad202 */ /* 0x001fe20000000f00 */
[----:B------:R-:W0:Y:S01]  /*0f50*/  @!P1 LDC.64 R22, c[0x0][0x270] ;  /* 0x00009c00ff169b82 */ /* 0x000e220000000a00 */
[----:B------:R-:W-:-:S02]  /*0f60*/  @!P5 MOV R27, R75 ;  /* 0x0000004b001bd202 */ /* 0x000fc40000000f00 */
[----:B------:R5:W2:Y:S01]  /*0f70*/  @!P3 LDG.E R58, desc[UR8][R28.64] ;  /* 0x000000081c3ab981 */ /* 0x000aa2000c1e1900 */
[----:B------:R-:W-:Y:S02]  /*0f80*/  ISETP.GE.AND.EX P2, PT, R63, UR15, PT, P2 ;  /* 0x0000000f3f007c0c */ /* 0x000fe4000bf46320 */
[----:B------:R-:W-:Y:S01]  /*0f90*/  SHF.R.S32.HI R65, RZ, 0x1f, R35 ;  /* 0x0000001fff417819 */ /* 0x000fe20000011423 */
[----:B------:R-:W-:Y:S01]  /*0fa0*/  @!P5 IMAD.WIDE.U32 R16, R15, R16, R26 ;  /* 0x000000100f10d225 */ /* 0x000fe200078e001a */
[----:B------:R-:W-:-:S03]  /*0fb0*/  ISETP.GE.U32.AND P6, PT, R35, UR14, PT ;  /* 0x0000000e23007c0c */ /* 0x000fc6000bfc6070 */
[----:B-1----:R-:W-:Y:S01]  /*0fc0*/  @!P4 IMAD R26, R59, R18, RZ ;  /* 0x000000123b1ac224 */ /* 0x002fe200078e02ff */
[----:B------:R-:W-:Y:S02]  /*0fd0*/  ISETP.GT.U32.OR P2, PT, R0, 0x29f, P2 ;  /* 0x0000029f0000780c */ /* 0x000fe40001744470 */
[----:B------:R-:W-:Y:S01]  /*0fe0*/  ISETP.GE.AND.EX P3, PT, R65, UR15, PT, P6 ;  /* 0x0000000f41007c0c */ /* 0x000fe2000bf66360 */
[----:B------:R-:W-:Y:S01]  /*0ff0*/  @!P4 IMAD R67, R32, R19, R26 ;  /* 0x000000132043c224 */ /* 0x000fe200078e021a */
[----:B------:R-:W-:Y:S02]  /*1000*/  @!P4 MOV R26, R72 ;  /* 0x00000048001ac202 */ /* 0x000fe40000000f00 */
[----:B------:R-:W-:Y:S02]  /*1010*/  @!P4 MOV R27, R75 ;  /* 0x0000004b001bc202 */ /* 0x000fe40000000f00 */
[----:B------:R-:W-:Y:S02]  /*1020*/  ISETP.GT.U32.OR P3, PT, R0, 0x29f, P3 ;  /* 0x0000029f0000780c */ /* 0x000fe40001f64470 */
[----:B------:R-:W-:Y:S01]  /*1030*/  @!P5 IADD3 R17, R17, R31, RZ ;  /* 0x0000001f1111d210 */ /* 0x000fe20007ffe0ff */
[----:B------:R-:W-:Y:S01]  /*1040*/  @!P4 IMAD.WIDE.U32 R26, R32, R18, R26 ;  /* 0x00000012201ac225 */ /* 0x000fe200078e001a */
[C---:B-----5:R-:W-:Y:S01]  /*1050*/  @!P5 LEA R30, P6, R16.reuse, R20, 0x1 ;  /* 0x00000014101ed211 */ /* 0x060fe200078c08ff */
[----:B------:R-:W1:Y:S03]  /*1060*/  @!P1 LDC.64 R18, c[0x0][0x220] ;  /* 0x00008800ff129b82 */ /* 0x000e660000000a00 */
[----:B------:R-:W-:-:S02]  /*1070*/  @!P5 LEA.HI.X R31, R16, R21, R17, 0x1, P6 ;  /* 0x00000015101fd211 */ /* 0x000fc400030f0c11 */
[----:B------:R-:W-:Y:S02]  /*1080*/  @!P4 IADD3 R20, R27, R67, RZ ;  /* 0x000000431b14c210 */ /* 0x000fe40007ffe0ff */
[C---:B------:R-:W-:Y:S01]  /*1090*/  @!P4 LEA R28, P6, R26.reuse, R24, 0x1 ;  /* 0x000000181a1cc211 */ /* 0x040fe200078c08ff */
[----:B------:R-:W5:Y:S01]  /*10a0*/  @!P2 LDC.64 R16, c[0x0][0x270] ;  /* 0x00009c00ff10ab82 */ /* 0x000f620000000a00 */
[----:B0-----:R-:W-:Y:S02]  /*10b0*/  @!P1 IMAD R24, R61, R22, RZ ;  /* 0x000000163d189224 */ /* 0x001fe400078e02ff */
[----:B------:R-:W-:Y:S02]  /*10c0*/  @!P4 LEA.HI.X R29, R26, R25, R20, 0x1, P6 ;  /* 0x000000191a1dc211 */ /* 0x000fe400030f0c14 */
[----:B------:R-:W-:-:S03]  /*10d0*/  MOV R60, RZ ;  /* 0x000000ff003c7202 */ /* 0x000fc60000000f00 */
[----:B------:R-:W0:Y:S01]  /*10e0*/  @!P3 LDC.64 R20, c[0x0][0x270] ;  /* 0x00009c00ff14bb82 */ /* 0x000e220000000a00 */
[----:B------:R-:W-:Y:S01]  /*10f0*/  SHF.R.S32.HI R67, RZ, 0x1f, R36 ;  /* 0x0000001fff437819 */ /* 0x000fe20000011424 */
[----:B------:R-:W-:Y:S01]  /*1100*/  @!P1 IMAD R71, R33, R23, R24 ;  /* 0x0000001721479224 */ /* 0x000fe200078e0218 */
[----:B------:R-:W-:Y:S01]  /*1110*/  ISETP.GE.U32.AND P6, PT, R36, UR14, PT ;  /* 0x0000000e24007c0c */ /* 0x000fe2000bfc6070 */
[----:B------:R1:W2:Y:S01]  /*1120*/  @!P5 LDG.E R60, desc[UR8][R30.64] ;  /* 0x000000081e3cd981 */ /* 0x0002a2000c1e1900 */
[----:B------:R-:W-:Y:S02]  /*1130*/  @!P1 MOV R26, R72 ;  /* 0x00000048001a9202 */ /* 0x000fe40000000f00 */
[----:B------:R-:W-:Y:S01]  /*1140*/  @!P1 MOV R27, R75 ;  /* 0x0000004b001b9202 */ /* 0x000fe20000000f00 */
[----:B------:R-:W4:Y:S01]  /*1150*/  @!P2 LDC.64 R24, c[0x0][0x220] ;  /* 0x00008800ff18ab82 */ /* 0x000f220000000a00 */
[----:B------:R-:W-:Y:S02]  /*1160*/  MOV R62, RZ ;  /* 0x000000ff003e7202 */ /* 0x000fe40000000f00 */
[----:B------:R-:W-:Y:S01]  /*1170*/  ISETP.GE.AND.EX P6, PT, R67, UR15, PT, P6 ;  /* 0x0000000f43007c0c */ /* 0x000fe2000bfc6360 */
[----:B------:R-:W-:Y:S01]  /*1180*/  @!P1 IMAD.WIDE.U32 R26, R33, R22, R26 ;  /* 0x00000016211a9225 */ /* 0x000fe200078e001a */
[----:B------:R-:W-:-:S02]  /*1190*/  SHF.R.S32.HI R69, RZ, 0x1f, R37 ;  /* 0x0000001fff457819 */ /* 0x000fc40000011425 */
[----:B------:R-:W-:Y:S01]  /*11a0*/  ISETP.GE.U32.AND P5, PT, R37, UR14, PT ;  /* 0x0000000e25007c0c */ /* 0x000fe2000bfa6070 */
[----:B------:R-:W4:Y:S01]  /*11b0*/  @!P3 LDC.64 R22, c[0x0][0x220] ;  /* 0x00008800ff16bb82 */ /* 0x000f220000000a00 */
[----:B------:R-:W-:Y:S01]  /*11c0*/  ISETP.GT.U32.OR P6, PT, R0, 0x29f, P6 ;  /* 0x0000029f0000780c */ /* 0x000fe200037c4470 */
[----:B------:R0:W2:Y:S01]  /*11d0*/  @!P4 LDG.E R62, desc[UR8][R28.64] ;  /* 0x000000081c3ec981 */ /* 0x0000a2000c1e1900 */
[----:B------:R-:W-:Y:S02]  /*11e0*/  ISETP.GE.AND.EX P5, PT, R69, UR15, PT, P5 ;  /* 0x0000000f45007c0c */ /* 0x000fe4000bfa6350 */
[----:B------:R-:W-:Y:S02]  /*11f0*/  @!P1 IADD3 R27, R27, R71, RZ ;  /* 0x000000471b1b9210 */ /* 0x000fe40007ffe0ff */
[----:B-1----:R-:W-:Y:S02]  /*1200*/  @!P1 LEA R30, P4, R26, R18, 0x1 ;  /* 0x000000121a1e9211 */ /* 0x002fe400078808ff */
[----:B------:R-:W-:Y:S01]  /*1210*/  ISETP.GT.U32.OR P5, PT, R0, 0x29f, P5 ;  /* 0x0000029f0000780c */ /* 0x000fe20002fa4470 */
[----:B-----5:R-:W-:Y:S01]  /*1220*/  @!P2 IMAD R18, R63, R16, RZ ;  /* 0x000000103f12a224 */ /* 0x020fe200078e02ff */
[----:B------:R-:W-:-:S02]  /*1230*/  @!P1 LEA.HI.X R31, R26, R19, R27, 0x1, P4 ;  /* 0x000000131a1f9211 */ /* 0x000fc400020f0c1b */
[----:B------:R-:W-:Y:S02]  /*1240*/  @!P2 MOV R26, R72 ;  /* 0x00000048001aa202 */ /* 0x000fe40000000f00 */
[----:B------:R-:W-:Y:S01]  /*1250*/  @!P2 MOV R27, R75 ;  /* 0x0000004b001ba202 */ /* 0x000fe20000000f00 */
[C---:B------:R-:W-:Y:S01]  /*1260*/  @!P2 IMAD R71, R34.reuse, R17, R18 ;  /* 0x000000112247a224 */ /* 0x040fe200078e0212 */
[----:B------:R-:W-:Y:S01]  /*1270*/  MOV R64, RZ ;  /* 0x000000ff00407202 */ /* 0x000fe20000000f00 */
[----:B0-----:R-:W-:Y:S01]  /*1280*/  @!P3 IMAD R66, R65, R20, RZ ;  /* 0x000000144142b224 */ /* 0x001fe200078e02ff */
[----:B------:R-:W0:Y:S01]  /*1290*/  @!P6 LDC.64 R18, c[0x0][0x270] ;  /* 0x00009c00ff12eb82 */ /* 0x000e220000000a00 */
[----:B------:R-:W-:Y:S01]  /*12a0*/  @!P2 IMAD.WIDE.U32 R26, R34, R16, R26 ;  /* 0x00000010221aa225 */ /* 0x000fe200078e001a */
[----:B------:R-:W-:Y:S02]  /*12b0*/  @!P3 MOV R28, R72 ;  /* 0x00000048001cb202 */ /* 0x000fe40000000f00 */
[----:B------:R-:W-:Y:S01]  /*12c0*/  @!P3 MOV R29, R75 ;  /* 0x0000004b001db202 */ /* 0x000fe20000000f00 */
[----:B------:R-:W-:Y:S01]  /*12d0*/  @!P3 IMAD R77, R35, R21, R66 ;  /* 0x00000015234db224 */ /* 0x000fe200078e0242 */
[----:B------:R-:W5:Y:S01]  /*12e0*/  @!P1 LDG.E R64, desc[UR8][R30.64] ;  /* 0x000000081e409981 */ /* 0x000f62000c1e1900 */
[----:B------:R-:W-:Y:S01]  /*12f0*/  @!P2 IADD3 R21, R27, R71, RZ ;  /* 0x000000471b15a210 */ /* 0x000fe20007ffe0ff */
[----:B------:R-:W1:Y:S01]  /*1300*/  @!P5 LDC.64 R16, c[0x0][0x270] ;  /* 0x00009c00ff10db82 */ /* 0x000e620000000a00 */
[----:B----4-:R-:W-:Y:S01]  /*1310*/  @!P2 LEA R24, P1, R26, R24, 0x1 ;  /* 0x000000181a18a211 */ /* 0x010fe200078208ff */
[----:B------:R-:W-:-:S03]  /*1320*/  @!P3 IMAD.WIDE.U32 R28, R35, R20, R28 ;  /* 0x00000014231cb225 */ /* 0x000fc600078e001c */
[----:B------:R-:W-:Y:S02]  /*1330*/  @!P2 LEA.HI.X R25, R26, R25, R21, 0x1, P1 ;  /* 0x000000191a19a211 */ /* 0x000fe400008f0c15 */
[----:B------:R-:W-:Y:S01]  /*1340*/  @!P3 IADD3 R27, R29, R77, RZ ;  /* 0x0000004d1d1bb210 */ /* 0x000fe20007ffe0ff */
[----:B------:R-:W4:Y:S01]  /*1350*/  @!P6 LDC.64 R20, c[0x0][0x220] ;  /* 0x00008800ff14eb82 */ /* 0x000f220000000a00 */
[C---:B------:R-:W-:Y:S02]  /*1360*/  @!P3 LEA R26, P1, R28.reuse, R22, 0x1 ;  /* 0x000000161c1ab211 */ /* 0x040fe400078208ff */
[----:B------:R-:W-:Y:S02]  /*1370*/  MOV R66, RZ ;  /* 0x000000ff00427202 */ /* 0x000fe40000000f00 */
[----:B------:R-:W-:-:S03]  /*1380*/  @!P3 LEA.HI.X R27, R28, R23, R27, 0x1, P1 ;  /* 0x000000171c1bb211 */ /* 0x000fc600008f0c1b */
[----:B------:R-:W4:Y:S01]  /*1390*/  @!P5 LDC.64 R22, c[0x0][0x220] ;  /* 0x00008800ff16db82 */ /* 0x000f220000000a00 */
[----:B------:R0:W5:Y:S02]  /*13a0*/  @!P2 LDG.E R66, desc[UR8][R24.64] ;  /* 0x000000081842a981 */ /* 0x000164000c1e1900 */
[----:B0-----:R-:W-:Y:S01]  /*13b0*/  @!P6 IMAD R28, R67, R18, RZ ;  /* 0x00000012431ce224 */ /* 0x001fe200078e02ff */
[----:B------:R-:W-:-:S03]  /*13c0*/  MOV R68, RZ ;  /* 0x000000ff00447202 */ /* 0x000fc60000000f00 */
[C---:B------:R-:W-:Y:S01]  /*13d0*/  @!P6 IMAD R29, R36.reuse, R19, R28 ;  /* 0x00000013241de224 */ /* 0x040fe200078e021c */
[----:B------:R-:W-:Y:S02]  /*13e0*/  @!P6 MOV R24, R72 ;  /* 0x000000480018e202 */ /* 0x000fe40000000f00 */
[-C--:B------:R-:W-:Y:S01]  /*13f0*/  @!P6 MOV R25, R75.reuse ;  /* 0x0000004b0019e202 */ /* 0x080fe20000000f00 */
[----:B-1----:R-:W-:Y:S01]  /*1400*/  @!P5 IMAD R28, R69, R16, RZ ;  /* 0x00000010451cd224 */ /* 0x002fe200078e02ff */
[----:B------:R0:W5:Y:S01]  /*1410*/  @!P3 LDG.E R68, desc[UR8][R26.64] ;  /* 0x000000081a44b981 */ /* 0x000162000c1e1900 */
[----:B------:R-:W-:Y:S01]  /*1420*/  @!P6 IMAD.WIDE.U32 R18, R36, R18, R24 ;  /* 0x000000122412e225 */ /* 0x000fe200078e0018 */
[----:B------:R-:W-:Y:S02]  /*1430*/  @!P5 MOV R24, R72 ;  /* 0x000000480018d202 */ /* 0x000fe40000000f00 */
[----:B------:R-:W-:Y:S01]  /*1440*/  @!P5 MOV R25, R75 ;  /* 0x0000004b0019d202 */ /* 0x000fe20000000f00 */
[----:B------:R-:W-:Y:S01]  /*1450*/  @!P5 IMAD R31, R37, R17, R28 ;  /* 0x00000011251fd224 */ /* 0x000fe200078e021c */
[----:B------:R-:W-:-:S02]  /*1460*/  @!P6 IADD3 R17, R19, R29, RZ ;  /* 0x0000001d1311e210 */ /* 0x000fc40007ffe0ff */
[C---:B----4-:R-:W-:Y:S01]  /*1470*/  @!P6 LEA R20, P1, R18.reuse, R20, 0x1 ;  /* 0x000000141214e211 */ /* 0x050fe200078208ff */
[----:B------:R-:W-:Y:S01]  /*1480*/  @!P5 IMAD.WIDE.U32 R24, R37, R16, R24 ;  /* 0x000000102518d225 */ /* 0x000fe200078e0018 */
[----:B------:R-:W-:Y:S02]  /*1490*/  CS2R R70, SRZ ;  /* 0x0000000000467805 */ /* 0x000fe4000001ff00 */
[----:B------:R-:W-:Y:S02]  /*14a0*/  @!P6 LEA.HI.X R21, R18, R21, R17, 0x1, P1 ;  /* 0x000000151215e211 */ /* 0x000fe400008f0c11 */
[----:B------:R-:W-:Y:S02]  /*14b0*/  @!P5 IADD3 R16, R25, R31, RZ ;  /* 0x0000001f1910d210 */ /* 0x000fe40007ffe0ff */
[C---:B------:R-:W-:Y:S01]  /*14c0*/  @!P5 LEA R22, P1, R24.reuse, R22, 0x1 ;  /* 0x000000161816d211 */ /* 0x040fe200078208ff */
[----:B------:R1:W4:Y:S03]  /*14d0*/  @!P6 LDG.E R70, desc[UR8][R20.64] ;  /* 0x000000081446e981 */ /* 0x000326000c1e1900 */
[----:B------:R-:W-:-:S05]  /*14e0*/  @!P5 LEA.HI.X R23, R24, R23, R16, 0x1, P1 ;  /* 0x000000171817d211 */ /* 0x000fca00008f0c10 */
[----:B------:R3:W4:Y:S01]  /*14f0*/  @!P5 LDG.E R71, desc[UR8][R22.64] ;  /* 0x000000081647d981 */ /* 0x000722000c1e1900 */
[--C-:B------:R-:W-:Y:S02]  /*1500*/  HADD2.F32 R24, -RZ, R42.reuse.H1_H1 ;  /* 0x3000002aff187230 */ /* 0x100fe40000004100 */
[----:B------:R-:W-:-:S03]  /*1510*/  HADD2.F32 R19, -RZ, R42.H0_H0 ;  /* 0x2000002aff137230 */ /* 0x000fc60000004100 */
[----:B0-----:R-:W-:Y:S02]  /*1520*/  FMUL.FTZ R26, R24, R24 ;  /* 0x00000018181a7220 */ /* 0x001fe40000410000 */
[C---:B-1----:R-:W-:Y:S02]  /*1530*/  FADD.FTZ R21, R19.reuse, R24 ;  /* 0x0000001813157221 */ /* 0x042fe40000010000 */
[----:B------:R-:W-:Y:S01]  /*1540*/  FFMA.FTZ R26, R19, R19, R26 ;  /* 0x00000013131a7223 */ /* 0x000fe2000001001a */
[----:B---3--:R-:W-:Y:S02]  /*1550*/  HADD2.F32 R19, -RZ, R44.H1_H1 ;  /* 0x3000002cff137230 */ /* 0x008fe40000004100 */
[--C-:B------:R-:W-:Y:S02]  /*1560*/  HADD2.F32 R23, -RZ, R46.reuse.H1_H1 ;  /* 0x3000002eff177230 */ /* 0x100fe40000004100 */
[----:B------:R-:W-:Y:S02]  /*1570*/  HADD2.F32 R20, -RZ, R46.H0_H0 ;  /* 0x2000002eff147230 */ /* 0x000fe40000004100 */
[----:B------:R-:W-:-:S02]  /*1580*/  HADD2.F32 R22, -RZ, R48.H1_H1 ;  /* 0x30000030ff167230 */ /* 0x000fc40000004100 */
[--C-:B------:R-:W-:Y:S02]  /*1590*/  HADD2.F32 R16, -RZ, R52.reuse.H0_H0 ;  /* 0x20000034ff107230 */ /* 0x100fe40000004100 */
[----:B------:R-:W-:-:S05]  /*15a0*/  HADD2.F32 R17, -RZ, R52.H1_H1 ;  /* 0x30000034ff117230 */ /* 0x000fca0000004100 */
[----:B------:R-:W-:Y:S01]  /*15b0*/  FADD.FTZ R18, R16, R17 ;  /* 0x0000001110127221 */ /* 0x000fe20000010000 */
[----:B------:R-:W-:-:S03]  /*15c0*/  FMUL.FTZ R17, R17, R17 ;  /* 0x0000001111117220 */ /* 0x000fc60000410000 */
[----:B------:R-:W-:Y:S01]  /*15d0*/  FADD.FTZ R18, RZ, R18 ;  /* 0x00000012ff127221 */ /* 0x000fe20000010000 */
[----:B------:R-:W-:Y:S01]  /*15e0*/  FFMA.FTZ R17, R16, R16, R17 ;  /* 0x0000001010117223 */ /* 0x000fe20000010011 */
[----:B------:R-:W-:Y:S02]  /*15f0*/  HADD2.F32 R16, -RZ, R44.H0_H0 ;  /* 0x2000002cff107230 */ /* 0x000fe40000004100 */
[----:B------:R-:W-:Y:S01]  /*1600*/  FADD.FTZ R18, R18, R21 ;  /* 0x0000001512127221 */ /* 0x000fe20000010000 */
[----:B------:R-:W-:Y:S01]  /*1610*/  FMUL.FTZ R21, R19, R19 ;  /* 0x0000001313157220 */ /* 0x000fe20000410000 */
[----:B------:R-:W-:Y:S01]  /*1620*/  FADD.FTZ R17, RZ, R17 ;  /* 0x00000011ff117221 */ /* 0x000fe20000010000 */
[C---:B------:R-:W-:Y:S02]  /*1630*/  FADD.FTZ R19, R16.reuse, R19 ;  /* 0x0000001310137221 */ /* 0x040fe40000010000 */
[----:B------:R-:W-:Y:S01]  /*1640*/  FFMA.FTZ R16, R16, R16, R21 ;  /* 0x0000001010107223 */ /* 0x000fe20000010015 */
[----:B------:R-:W-:Y:S01]  /*1650*/  FADD.FTZ R17, R17, R26 ;  /* 0x0000001a11117221 */ /* 0x000fe20000010000 */
[----:B------:R-:W-:Y:S01]  /*1660*/  FADD.FTZ R18, R18, R19 ;  /* 0x0000001312127221 */ /* 0x000fe20000010000 */
[----:B------:R-:W-:-:S02]  /*1670*/  FMUL.FTZ R19, R23, R23 ;  /* 0x0000001717137220 */ /* 0x000fc40000410000 */
[----:B------:R-:W-:Y:S01]  /*1680*/  FADD.FTZ R16, R17, R16 ;  /* 0x0000001011107221 */ /* 0x000fe20000010000 */
[----:B------:R-:W-:Y:S02]  /*1690*/  HADD2.F32 R17, -RZ, R48.H0_H0 ;  /* 0x20000030ff117230 */ /* 0x000fe40000004100 */
[C---:B------:R-:W-:Y:S01]  /*16a0*/  FFMA.FTZ R19, R20.reuse, R20, R19 ;  /* 0x0000001414137223 */ /* 0x040fe20000010013 */
[----:B------:R-:W-:Y:S01]  /*16b0*/  FADD.FTZ R23, R20, R23 ;  /* 0x0000001714177221 */ /* 0x000fe20000010000 */
[----:B------:R-:W-:Y:S01]  /*16c0*/  FMUL.FTZ R20, R22, R22 ;  /* 0x0000001616147220 */ /* 0x000fe20000410000 */
[--C-:B------:R-:W-:Y:S02]  /*16d0*/  HADD2.F32 R21, -RZ, R50.reuse.H1_H1 ;  /* 0x30000032ff157230 */ /* 0x100fe40000004100 */
[----:B------:R-:W-:Y:S01]  /*16e0*/  FADD.FTZ R16, R16, R19 ;  /* 0x0000001310107221 */ /* 0x000fe20000010000 */
[C---:B------:R-:W-:Y:S01]  /*16f0*/  FADD.FTZ R19, R17.reuse, R22 ;  /* 0x0000001611137221 */ /* 0x040fe20000010000 */
[----:B------:R-:W-:Y:S01]  /*1700*/  FFMA.FTZ R17, R17, R17, R20 ;  /* 0x0000001111117223 */ /* 0x000fe20000010014 */
[----:B------:R-:W-:Y:S01]  /*1710*/  FADD.FTZ R18, R18, R23 ;  /* 0x0000001712127221 */ /* 0x000fe20000010000 */
[----:B------:R-:W-:-:S02]  /*1720*/  HADD2.F32 R20, -RZ, R50.H0_H0 ;  /* 0x20000032ff147230 */ /* 0x000fc40000004100 */
[----:B------:R-:W-:Y:S01]  /*1730*/  FMUL.FTZ R23, R21, R21 ;  /* 0x0000001515177220 */ /* 0x000fe20000410000 */
[----:B------:R-:W-:Y:S02]  /*1740*/  FADD.FTZ R16, R16, R17 ;  /* 0x0000001110107221 */ /* 0x000fe40000010000 */
[C---:B------:R-:W-:Y:S01]  /*1750*/  FADD.FTZ R21, R20.reuse, R21 ;  /* 0x0000001514157221 */ /* 0x040fe20000010000 */
[----:B------:R-:W-:Y:S01]  /*1760*/  FFMA.FTZ R23, R20, R20, R23 ;  /* 0x0000001414177223 */ /* 0x000fe20000010017 */
[--C-:B------:R-:W-:Y:S02]  /*1770*/  HADD2.F32 R20, -RZ, R54.reuse.H1_H1 ;  /* 0x30000036ff147230 */ /* 0x100fe40000004100 */
[----:B------:R-:W-:Y:S01]  /*1780*/  FADD.FTZ R18, R18, R19 ;  /* 0x0000001312127221 */ /* 0x000fe20000010000 */
[----:B------:R-:W-:Y:S02]  /*1790*/  HADD2.F32 R17, -RZ, R54.H0_H0 ;  /* 0x20000036ff117230 */ /* 0x000fe40000004100 */
[----:B------:R-:W-:Y:S01]  /*17a0*/  FMUL.FTZ R22, R20, R20 ;  /* 0x0000001414167220 */ /* 0x000fe20000410000 */
[----:B------:R-:W-:-:S02]  /*17b0*/  FADD.FTZ R18, R18, R21 ;  /* 0x0000001512127221 */ /* 0x000fc40000010000 */
[C---:B------:R-:W-:Y:S01]  /*17c0*/  FADD.FTZ R19, R17.reuse, R20 ;  /* 0x0000001411137221 */ /* 0x040fe20000010000 */
[--C-:B--2---:R-:W-:Y:S02]  /*17d0*/  HADD2.F32 R21, -RZ, R56.reuse.H1_H1 ;  /* 0x30000038ff157230 */ /* 0x104fe40000004100 */
[----:B------:R-:W-:Y:S01]  /*17e0*/  FADD.FTZ R16, R16, R23 ;  /* 0x0000001710107221 */ /* 0x000fe20000010000 */
[----:B------:R-:W-:Y:S02]  /*17f0*/  HADD2.F32 R20, -RZ, R56.H0_H0 ;  /* 0x20000038ff147230 */ /* 0x000fe40000004100 */
[----:B------:R-:W-:Y:S01]  /*1800*/  FFMA.FTZ R17, R17, R17, R22 ;  /* 0x0000001111117223 */ /* 0x000fe20000010016 */
[----:B------:R-:W-:Y:S01]  /*1810*/  FADD.FTZ R18, R18, R19 ;  /* 0x0000001312127221 */ /* 0x000fe20000010000 */
[--C-:B------:R-:W-:Y:S02]  /*1820*/  HADD2.F32 R22, -RZ, R58.reuse.H1_H1 ;  /* 0x3000003aff167230 */ /* 0x100fe40000004100 */
[----:B------:R-:W-:Y:S01]  /*1830*/  FMUL.FTZ R19, R21, R21 ;  /* 0x0000001515137220 */ /* 0x000fe20000410000 */
[----:B------:R-:W-:Y:S01]  /*1840*/  FADD.FTZ R16, R16, R17 ;  /* 0x0000001110107221 */ /* 0x000fe20000010000 */
[----:B------:R-:W-:Y:S01]  /*1850*/  FADD.FTZ R21, R20, R21 ;  /* 0x0000001514157221 */ /* 0x000fe20000010000 */
[----:B------:R-:W-:-:S02]  /*1860*/  HADD2.F32 R17, -RZ, R58.H0_H0 ;  /* 0x2000003aff117230 */ /* 0x000fc40000004100 */
[----:B------:R-:W-:Y:S01]  /*1870*/  FFMA.FTZ R19, R20, R20, R19 ;  /* 0x0000001414137223 */ /* 0x000fe20000010013 */
[----:B------:R-:W-:Y:S01]  /*1880*/  FMUL.FTZ R20, R22, R22 ;  /* 0x0000001616147220 */ /* 0x000fe20000410000 */
[----:B------:R-:W-:Y:S01]  /*1890*/  FADD.FTZ R18, R18, R21 ;  /* 0x0000001512127221 */ /* 0x000fe20000010000 */
[C---:B------:R-:W-:Y:S01]  /*18a0*/  FADD.FTZ R21, R17.reuse, R22 ;  /* 0x0000001611157221 */ /* 0x040fe20000010000 */
[----:B------:R-:W-:Y:S01]  /*18b0*/  FADD.FTZ R16, R16, R19 ;  /* 0x0000001310107221 */ /* 0x000fe20000010000 */
[----:B------:R-:W-:Y:S02]  /*18c0*/  FFMA.FTZ R17, R17, R17, R20 ;  /* 0x0000001111117223 */ /* 0x000fe40000010014 */
[----:B------:R-:W-:Y:S02]  /*18d0*/  FADD.FTZ R18, R18, R21 ;  /* 0x0000001512127221 */ /* 0x000fe40000010000 */
[----:B------:R-:W-:Y:S01]  /*18e0*/  FADD.FTZ R16, R16, R17 ;  /* 0x0000001110107221 */ /* 0x000fe20000010000 */
[----:B------:R-:W-:-:S02]  /*18f0*/  HADD2.F32 R24, -RZ, R60.H1_H1 ;  /* 0x3000003cff187230 */ /* 0x000fc40000004100 */
[----:B------:R-:W-:-:S03]  /*1900*/  HADD2.F32 R19, -RZ, R60.H0_H0 ;  /* 0x2000003cff137230 */ /* 0x000fc60000004100 */
[----:B------:R-:W-:Y:S02]  /*1910*/  FMUL.FTZ R20, R24, R24 ;  /* 0x0000001818147220 */ /* 0x000fe40000410000 */
[C---:B------:R-:W-:Y:S02]  /*1920*/  FADD.FTZ R17, R19.reuse, R24 ;  /* 0x0000001813117221 */ /* 0x040fe40000010000 */
[----:B------:R-:W-:Y:S01]  /*1930*/  FFMA.FTZ R19, R19, R19, R20 ;  /* 0x0000001313137223 */ /* 0x000fe20000010014 */
[--C-:B------:R-:W-:Y:S02]  /*1940*/  HADD2.F32 R21, -RZ, R62.reuse.H1_H1 ;  /* 0x3000003eff157230 */ /* 0x100fe40000004100 */
[----:B------:R-:W-:-:S03]  /*1950*/  HADD2.F32 R20, -RZ, R62.H0_H0 ;  /* 0x2000003eff147230 */ /* 0x000fc60000004100 */
[----:B------:R-:W-:Y:S01]  /*1960*/  FMUL.FTZ R23, R21, R21 ;  /* 0x0000001515177220 */ /* 0x000fe20000410000 */
[----:B------:R-:W-:Y:S01]  /*1970*/  FADD.FTZ R17, R18, R17 ;  /* 0x0000001112117221 */ /* 0x000fe20000010000 */
[----:B------:R-:W-:Y:S01]  /*1980*/  FADD.FTZ R18, R20, R21 ;  /* 0x0000001514127221 */ /* 0x000fe20000010000 */
[----:B------:R-:W-:Y:S01]  /*1990*/  FADD.FTZ R16, R16, R19 ;  /* 0x0000001310107221 */ /* 0x000fe20000010000 */
[----:B------:R-:W-:Y:S02]  /*19a0*/  FFMA.FTZ R23, R20, R20, R23 ;  /* 0x0000001414177223 */ /* 0x000fe40000010017 */
[----:B------:R-:W-:Y:S02]  /*19b0*/  FADD.FTZ R17, R17, R18 ;  /* 0x0000001211117221 */ /* 0x000fe40000010000 */
[----:B------:R-:W-:Y:S01]  /*19c0*/  FADD.FTZ R16, R16, R23 ;  /* 0x0000001710107221 */ /* 0x000fe20000010000 */
[--C-:B-----5:R-:W-:Y:S02]  /*19d0*/  HADD2.F32 R20, -RZ, R64.reuse.H1_H1 ;  /* 0x30000040ff147230 */ /* 0x120fe40000004100 */
[----:B------:R-:W-:-:S03]  /*19e0*/  HADD2.F32 R19, -RZ, R64.H0_H0 ;  /* 0x20000040ff137230 */ /* 0x000fc60000004100 */
[----:B------:R-:W-:Y:S02]  /*19f0*/  FMUL.FTZ R18, R20, R20 ;  /* 0x0000001414127220 */ /* 0x000fe40000410000 */
[C---:B------:R-:W-:Y:S02]  /*1a00*/  FADD.FTZ R20, R19.reuse, R20 ;  /* 0x0000001413147221 */ /* 0x040fe40000010000 */
[----:B------:R-:W-:Y:S02]  /*1a10*/  FFMA.FTZ R19, R19, R19, R18 ;  /* 0x0000001313137223 */ /* 0x000fe40000010012 */
[----:B------:R-:W-:Y:S01]  /*1a20*/  FADD.FTZ R17, R17, R20 ;  /* 0x0000001411117221 */ /* 0x000fe20000010000 */
[--C-:B------:R-:W-:Y:S02]  /*1a30*/  HADD2.F32 R22, -RZ, R66.reuse.H1_H1 ;  /* 0x30000042ff167230 */ /* 0x100fe40000004100 */
[----:B------:R-:W-:Y:S02]  /*1a40*/  HADD2.F32 R21, -RZ, R66.H0_H0 ;  /* 0x20000042ff157230 */ /* 0x000fe40000004100 */
[----:B------:R-:W-:Y:S01]  /*1a50*/  FADD.FTZ R16, R16, R19 ;  /* 0x0000001310107221 */ /* 0x000fe20000010000 */
[----:B------:R-:W-:-:S02]  /*1a60*/  FMUL.FTZ R18, R22, R22 ;  /* 0x0000001616127220 */ /* 0x000fc40000410000 */
[C---:B------:R-:W-:Y:S02]  /*1a70*/  FADD.FTZ R22, R21.reuse, R22 ;  /* 0x0000001615167221 */ /* 0x040fe40000010000 */
[----:B------:R-:W-:Y:S01]  /*1a80*/  FFMA.FTZ R21, R21, R21, R18 ;  /* 0x0000001515157223 */ /* 0x000fe20000010012 */
[--C-:B------:R-:W-:Y:S02]  /*1a90*/  HADD2.F32 R20, -RZ, R68.reuse.H1_H1 ;  /* 0x30000044ff147230 */ /* 0x100fe40000004100 */
[----:B------:R-:W-:-:S03]  /*1aa0*/  HADD2.F32 R19, -RZ, R68.H0_H0 ;  /* 0x20000044ff137230 */ /* 0x000fc60000004100 */
[----:B------:R-:W-:Y:S01]  /*1ab0*/  FMUL.FTZ R18, R20, R20 ;  /* 0x0000001414127220 */ /* 0x000fe20000410000 */
[----:B------:R-:W-:Y:S01]  /*1ac0*/  FADD.FTZ R16, R16, R21 ;  /* 0x0000001510107221 */ /* 0x000fe20000010000 */
[C---:B------:R-:W-:Y:S02]  /*1ad0*/  FADD.FTZ R20, R19.reuse, R20 ;  /* 0x0000001413147221 */ /* 0x040fe40000010000 */
[----:B------:R-:W-:Y:S01]  /*1ae0*/  FFMA.FTZ R19, R19, R19, R18 ;  /* 0x0000001313137223 */ /* 0x000fe20000010012 */
[----:B------:R-:W-:-:S03]  /*1af0*/  FADD.FTZ R17, R17, R22 ;  /* 0x0000001611117221 */ /* 0x000fc60000010000 */
[----:B------:R-:W-:Y:S01]  /*1b00*/  FADD.FTZ R16, R16, R19 ;  /* 0x0000001310107221 */ /* 0x000fe20000010000 */
[--C-:B----4-:R-:W-:Y:S02]  /*1b10*/  HADD2.F32 R23, -RZ, R70.reuse.H1_H1 ;  /* 0x30000046ff177230 */ /* 0x110fe40000004100 */
[----:B------:R-:W-:-:S03]  /*1b20*/  HADD2.F32 R18, -RZ, R70.H0_H0 ;  /* 0x20000046ff127230 */ /* 0x000fc60000004100 */
[----:B------:R-:W-:Y:S01]  /*1b30*/  FMUL.FTZ R21, R23, R23 ;  /* 0x0000001717157220 */ /* 0x000fe20000410000 */
[----:B------:R-:W-:Y:S01]  /*1b40*/  FADD.FTZ R17, R17, R20 ;  /* 0x0000001411117221 */ /* 0x000fe20000010000 */
[--C-:B------:R-:W-:Y:S02]  /*1b50*/  HADD2.F32 R19, -RZ, R71.reuse.H1_H1 ;  /* 0x30000047ff137230 */ /* 0x100fe40000004100 */
[C---:B------:R-:W-:Y:S01]  /*1b60*/  FADD.FTZ R20, R18.reuse, R23 ;  /* 0x0000001712147221 */ /* 0x040fe20000010000 */
[----:B------:R-:W-:Y:S01]  /*1b70*/  FFMA.FTZ R21, R18, R18, R21 ;  /* 0x0000001212157223 */ /* 0x000fe20000010015 */
[----:B------:R-:W-:Y:S02]  /*1b80*/  HADD2.F32 R18, -RZ, R71.H0_H0 ;  /* 0x20000047ff127230 */ /* 0x000fe40000004100 */
[----:B------:R-:W-:Y:S01]  /*1b90*/  FMUL.FTZ R23, R19, R19 ;  /* 0x0000001313177220 */ /* 0x000fe20000410000 */
[----:B------:R-:W-:-:S03]  /*1ba0*/  FADD.FTZ R16, R16, R21 ;  /* 0x0000001510107221 */ /* 0x000fc60000010000 */
[C---:B------:R-:W-:Y:S01]  /*1bb0*/  FFMA.FTZ R23, R18.reuse, R18, R23 ;  /* 0x0000001212177223 */ /* 0x040fe20000010017 */
[----:B------:R-:W-:Y:S01]  /*1bc0*/  FADD.FTZ R17, R17, R20 ;  /* 0x0000001411117221 */ /* 0x000fe20000010000 */
[----:B------:R-:W-:Y:S02]  /*1bd0*/  FADD.FTZ R20, R18, R19 ;  /* 0x0000001312147221 */ /* 0x000fe40000010000 */
        /* <DEDUP_REMOVED lines=43> */
[----:B------:R-:W-:Y:S01]  /*1e90*/  FADD.FTZ R16, R16, R19 ;  /* 0x0000001310107221 */ /* 0x000fe20000010000 */
[----:B0-----:R-:W0:Y:S02]  /*1ea0*/  LDS.128 R20, [UR5+0x50] ;  /* 0x00005005ff147984 */ /* 0x001e240008000c00 */
[----:B--2---:R-:W-:Y:S01]  /*1eb0*/  FADD.FTZ R17, R17, R28 ;  /* 0x0000001c11117221 */ /* 0x004fe20000010000 */
[----:B------:R-:W-:-:S03]  /*1ec0*/  FADD.FTZ R16, R16, R29 ;  /* 0x0000001d10107221 */ /* 0x000fc60000010000 */
[----:B------:R-:W-:Y:S01]  /*1ed0*/  FADD.FTZ R17, R17, R30 ;  /* 0x0000001e11117221 */ /* 0x000fe20000010000 */
[----:B------:R-:W-:-:S03]  /*1ee0*/  FADD.FTZ R16, R16, R31 ;  /* 0x0000001f10107221 */ /* 0x000fc60000010000 */
[----:B---3--:R-:W-:Y:S01]  /*1ef0*/  FADD.FTZ R29, R17, R24 ;  /* 0x00000018111d7221 */ /* 0x008fe20000010000 */
[----:B------:R-:W-:Y:S02]  /*1f00*/  FADD.FTZ R24, R16, R25 ;  /* 0x0000001910187221 */ /* 0x000fe40000010000 */
[----:B------:R-:W1:Y:S01]  /*1f10*/  LDS.128 R16, [UR5+0x60] ;  /* 0x00006005ff107984 */ /* 0x000e620008000c00 */
[----:B------:R-:W-:Y:S01]  /*1f20*/  FADD.FTZ R29, R29, R26 ;  /* 0x0000001a1d1d7221 */ /* 0x000fe20000010000 */
[----:B------:R-:W-:Y:S02]  /*1f30*/  FADD.FTZ R28, R24, R27 ;  /* 0x0000001b181c7221 */ /* 0x000fe40000010000 */
[----:B------:R-:W2:Y:S01]  /*1f40*/  LDS.128 R24, [UR5+0x70] ;  /* 0x00007005ff187984 */ /* 0x000ea20008000c00 */
[----:B0-----:R-:W-:Y:S01]  /*1f50*/  FADD.FTZ R29, R29, R20 ;  /* 0x000000141d1d7221 */ /* 0x001fe20000010000 */
[----:B------:R-:W-:-:S03]  /*1f60*/  FADD.FTZ R20, R28, R21 ;  /* 0x000000151c147221 */ /* 0x000fc60000010000 */
[----:B------:R-:W-:Y:S01]  /*1f70*/  FADD.FTZ R21, R29, R22 ;  /* 0x000000161d157221 */ /* 0x000fe20000010000 */
[----:B------:R-:W-:Y:S01]  /*1f80*/  FADD.FTZ R20, R20, R23 ;  /* 0x0000001714147221 */ /* 0x000fe20000010000 */
[----:B------:R-:W0:Y:S02]  /*1f90*/  LDS.128 R28, [UR5+0x80] ;  /* 0x00008005ff1c7984 */ /* 0x000e240008000c00 */
        /* <DEDUP_REMOVED lines=8> */
[----:B------:R-:W-:-:S03]  /*2020*/  FADD.FTZ R24, R20, R27 ;  /* 0x0000001b14187221 */ /* 0x000fc60000010000 */
[----:B0-----:R-:W-:Y:S01]  /*2030*/  FADD.FTZ R25, R21, R28 ;  /* 0x0000001c15197221 */ /* 0x001fe20000010000 */
[----:B------:R-:W-:Y:S01]  /*2040*/  FADD.FTZ R28, R24, R29 ;  /* 0x0000001d181c7221 */ /* 0x000fe20000010000 */
[----:B------:R-:W0:Y:S02]  /*2050*/  LDS.128 R20, [UR5+0xa0] ;  /* 0x0000a005ff147984 */ /* 0x000e240008000c00 */
[----:B------:R-:W-:Y:S01]  /*2060*/  FADD.FTZ R29, R25, R30 ;  /* 0x0000001e191d7221 */ /* 0x000fe20000010000 */
[----:B------:R-:W-:Y:S01]  /*2070*/  FADD.FTZ R28, R28, R31 ;  /* 0x0000001f1c1c7221 */ /* 0x000fe20000010000 */
[----:B------:R-:W2:Y:S02]  /*2080*/  LDS.128 R24, [UR5+0xb0] ;  /* 0x0000b005ff187984 */ /* 0x000ea40008000c00 */
[----:B-1----:R-:W-:Y:S01]  /*2090*/  FADD.FTZ R29, R29, R16 ;  /* 0x000000101d1d7221 */ /* 0x002fe20000010000 */
[----:B------:R-:W-:-:S03]  /*20a0*/  FADD.FTZ R28, R28, R17 ;  /* 0x000000111c1c7221 */ /* 0x000fc60000010000 */
[----:B------:R-:W-:Y:S01]  /*20b0*/  FADD.FTZ R29, R29, R18 ;  /* 0x000000121d1d7221 */ /* 0x000fe20000010000 */
[----:B------:R-:W-:-:S03]  /*20c0*/  FADD.FTZ R28, R28, R19 ;  /* 0x000000131c1c7221 */ /* 0x000fc60000010000 */
[----:B0-----:R-:W-:Y:S01]  /*20d0*/  FADD.FTZ R29, R29, R20 ;  /* 0x000000141d1d7221 */ /* 0x001fe20000010000 */
[----:B------:R-:W-:-:S03]  /*20e0*/  FADD.FTZ R28, R28, R21 ;  /* 0x000000151c1c7221 */ /* 0x000fc60000010000 */
[----:B------:R-:W-:Y:S01]  /*20f0*/  FADD.FTZ R29, R29, R22 ;  /* 0x000000161d1d7221 */ /* 0x000fe20000010000 */
[----:B------:R-:W-:-:S03]  /*2100*/  FADD.FTZ R28, R28, R23 ;  /* 0x000000171c1c7221 */ /* 0x000fc60000010000 */
[----:B--2---:R-:W-:Y:S01]  /*2110*/  FADD.FTZ R29, R29, R24 ;  /* 0x000000181d1d7221 */ /* 0x004fe20000010000 */
[----:B------:R-:W-:-:S03]  /*2120*/  FADD.FTZ R28, R28, R25 ;  /* 0x000000191c1c7221 */ /* 0x000fc60000010000 */
[----:B------:R-:W-:Y:S01]  /*2130*/  FADD.FTZ R20, R29, R26 ;  /* 0x0000001a1d147221 */ /* 0x000fe20000010000 */
[----:B------:R-:W-:-:S07]  /*2140*/  FADD.FTZ R21, R28, R27 ;  /* 0x0000001b1c157221 */ /* 0x000fce0000010000 */
.L_x_2495:
[----:B------:R-:W-:Y:S05]  /*2150*/  BSYNC B0 ;  /* 0x0000000000007941 */ /* 0x000fea0003800000 */
.L_x_2494:
        /* <DEDUP_REMOVED lines=13> */
[----:B--2---:R-:W-:-:S04]  /*2230*/  IMAD R25, R25, UR7, R24 ;  /* 0x0000000719197c24 */ /* 0x004fc8000f8e0218 */
[----:B---3--:R-:W-:Y:S01]  /*2240*/  IMAD.WIDE R18, R23, 0x4, R18 ;  /* 0x0000000417127825 */ /* 0x008fe200078e0212 */
[----:B------:R-:W-:Y:S02]  /*2250*/  IADD3 R23, R22, R24, RZ ;  /* 0x0000001816177210 */ /* 0x000fe40007ffe0ff */
[----:B------:R-:W-:-:S03]  /*2260*/  MOV R22, 0xffffffff ;  /* 0xffffffff00167802 */ /* 0x000fc60000000f00 */
[----:B----4-:R-:W-:Y:S01]  /*2270*/  IMAD.WIDE.U32 R16, R23, 0x4, R16 ;  /* 0x0000000417107825 */ /* 0x010fe200078e0010 */
        /* <DEDUP_REMOVED lines=10> */
.L_x_2498:
[----:B-1----:R-:W2:Y:S04]  /*2320*/  LDG.E.STRONG.GPU R18, desc[UR8][R16.64] ;  /* 0x0000000810127981 */ /* 0x002ea8000c1ef900 */
[----:B--2---:R-:W-:Y:S01]  /*2330*/  CCTL.IVALL ;  /* 0x00000000ff00798f */ /* 0x004fe20002000000 */
[----:B------:R-:W-:Y:S05]  /*2340*/  YIELD ;  /* 0x0000000000007946 */ /* 0x000fea0003800000 */
[----:B------:R-:W-:-:S13]  /*2350*/  ISETP.NE.AND P1, PT, R18, R23, PT ;  /* 0x000000171200720c */ /* 0x000fda0003f25270 */
[----:B------:R-:W-:Y:S05]  /*2360*/  @P1 BRA `(.L_x_2498) ;  /* 0xfffffffc00ec1947 */ /* 0x000fea000383ffff */
.L_x_2497:
        /* <DEDUP_REMOVED lines=11> */
.L_x_2500:
[C---:B------:R-:W-:Y:S02]  /*2420*/  ISETP.EQ.OR P1, PT, R28.reuse, UR7, P3 ;  /* 0x000000071c007c0c */ /* 0x040fe40009f22670 */
[C---:B------:R-:W-:Y:S02]  /*2430*/  IADD3 R31, R28.reuse, 0x1, RZ ;  /* 0x000000011c1f7810 */ /* 0x040fe40007ffe0ff */
[----:B------:R-:W-:Y:S02]  /*2440*/  IADD3 R27, R28, 0x2, RZ ;  /* 0x000000021c1b7810 */ /* 0x000fe40007ffe0ff */
[----:B------:R-:W-:Y:S02]  /*2450*/  ISETP.EQ.OR P2, PT, R31, UR7, P3 ;  /* 0x000000071f007c0c */ /* 0x000fe40009f42670 */
[----:B------:R-:W-:-:S05]  /*2460*/  ISETP.EQ.OR P4, PT, R27, UR7, P3 ;  /* 0x000000071b007c0c */ /* 0x000fca0009f82670 */
[----:B------:R-:W1:Y:S01]  /*2470*/  @!P1 LDC R23, c[0x0][0x10] ;  /* 0x00000400ff179b82 */ /* 0x000e620000000800 */
[----:B------:R-:W2:Y:S01]  /*2480*/  @!P1 S2R R24, SR_CTAID.Y ;  /* 0x0000000000189919 */ /* 0x000ea20000002600 */
[----:B------:R-:W-:-:S04]  /*2490*/  @!P1 LOP3.LUT R22, R6, 0x1, RZ, 0xc0, !PT ;  /* 0x0000000106169812 */ /* 0x000fc800078ec0ff */
[----:B------:R-:W3:Y:S01]  /*24a0*/  @!P2 S2R R19, SR_CTAID.Y ;  /* 0x000000000013a919 */ /* 0x000ee20000002600 */
[----:B------:R-:W-:Y:S01]  /*24b0*/  @!P2 LOP3.LUT R77, R6, 0x1, RZ, 0xc0, !PT ;  /* 0x00000001064da812 */ /* 0x000fe200078ec0ff */
[----:B------:R-:W4:Y:S08]  /*24c0*/  @!P2 LDC R18, c[0x0][0x10] ;  /* 0x00000400ff12ab82 */ /* 0x000f300000000800 */
[----:B------:R-:W5:Y:S01]  /*24d0*/  @!P1 LDC.64 R16, c[0x0][0x248] ;  /* 0x00009200ff109b82 */ /* 0x000f620000000a00 */
[----:B-1----:R-:W-:-:S04]  /*24e0*/  @!P1 IMAD R22, R22, R23, RZ ;  /* 0x0000001716169224 */ /* 0x002fc800078e02ff */
[----:B------:R-:W-:Y:S02]  /*24f0*/  @!P1 IMAD R22, R22, R29, RZ ;  /* 0x0000001d16169224 */ /* 0x000fe400078e02ff */
[----:B----4-:R-:W-:-:S03]  /*2500*/  @!P2 IMAD R26, R77, R18, RZ ;  /* 0x000000124d1aa224 */ /* 0x010fc600078e02ff */
[----:B------:R-:W-:Y:S01]  /*2510*/  @!P1 SHF.L.U32 R25, R22, 0x1, RZ ;  /* 0x0000000116199819 */ /* 0x000fe200000006ff */
[----:B--2---:R-:W-:Y:S01]  /*2520*/  @!P1 IMAD R23, R23, R28, R24 ;  /* 0x0000001c17179224 */ /* 0x004fe200078e0218 */
[----:B------:R-:W1:Y:S01]  /*2530*/  @!P4 S2R R22, SR_CTAID.Y ;  /* 0x000000000016c919 */ /* 0x000e620000002600 */
[----:B------:R-:W1:Y:S01]  /*2540*/  @!P4 LDC R24, c[0x0][0x10] ;  /* 0x00000400ff18cb82 */ /* 0x000e620000000800 */
[----:B------:R-:W-:Y:S02]  /*2550*/  @!P2 IMAD R26, R26, R29, RZ ;  /* 0x0000001d1a1aa224 */ /* 0x000fe400078e02ff */
[----:B---3--:R-:W-:Y:S02]  /*2560*/  @!P2 IMAD R31, R31, R18, R19 ;  /* 0x000000121f1fa224 */ /* 0x008fe400078e0213 */
[----:B-----5:R-:W-:Y:S01]  /*2570*/  @!P1 IMAD.WIDE R16, R25, 0x4, R16 ;  /* 0x0000000419109825 */ /* 0x020fe200078e0210 */
[----:B------:R-:W-:Y:S02]  /*2580*/  @!P4 LOP3.LUT R25, R6, 0x1, RZ, 0xc0, !PT ;  /* 0x000000010619c812 */ /* 0x000fe400078ec0ff */
[----:B------:R-:W2:Y:S01]  /*2590*/  @!P2 LDC.64 R18, c[0x0][0x248] ;  /* 0x00009200ff12ab82 */ /* 0x000ea20000000a00 */
[----:B------:R-:W-:Y:S01]  /*25a0*/  @!P1 IMAD.WIDE.U32 R16, R23, 0x8, R16 ;  /* 0x0000000817109825 */ /* 0x000fe200078e0010 */
[----:B------:R-:W-:-:S05]  /*25b0*/  @!P2 SHF.L.U32 R23, R26, 0x1, RZ ;  /* 0x000000011a17a819 */ /* 0x000fca00000006ff */
[----:B------:R-:W0:Y:S01]  /*25c0*/  @!P1 LDG.E.64 R16, desc[UR8][R16.64] ;  /* 0x0000000810109981 */ /* 0x000e22000c1e1b00 */
[-C--:B-1----:R-:W-:Y:S02]  /*25d0*/  @!P4 IMAD R27, R27, R24.reuse, R22 ;  /* 0x000000181b1bc224 */ /* 0x082fe400078e0216 */
[----:B------:R-:W-:Y:S01]  /*25e0*/  @!P4 IMAD R24, R25, R24, RZ ;  /* 0x000000181918c224 */ /* 0x000fe200078e02ff */
[----:B------:R-:W-:Y:S01]  /*25f0*/  IADD3 R25, R28, 0x3, RZ ;  /* 0x000000031c197810 */ /* 0x000fe20007ffe0ff */
[----:B--2---:R-:W-:Y:S02]  /*2600*/  @!P2 IMAD.WIDE R18, R23, 0x4, R18 ;  /* 0x000000041712a825 */ /* 0x004fe400078e0212 */
[----:B------:R-:W1:Y:S01]  /*2610*/  @!P4 LDC.64 R22, c[0x0][0x248] ;  /* 0x00009200ff16cb82 */ /* 0x000e620000000a00 */
[----:B------:R-:W-:Y:S01]  /*2620*/  ISETP.EQ.OR P5, PT, R25, UR7, P3 ;  /* 0x0000000719007c0c */ /* 0x000fe20009fa2670 */
[----:B------:R-:W-:Y:S02]  /*2630*/  @!P4 IMAD R26, R24, R29, RZ ;  /* 0x0000001d181ac224 */ /* 0x000fe400078e02ff */
[----:B------:R-:W-:-:S03]  /*2640*/  @!P2 IMAD.WIDE.U32 R18, R31, 0x8, R18 ;  /* 0x000000081f12a825 */ /* 0x000fc600078e0012 */
[----:B------:R-:W-:-:S03]  /*2650*/  @!P4 SHF.L.U32 R31, R26, 0x1, RZ ;  /* 0x000000011a1fc819 */ /* 0x000fc600000006ff */
[----:B------:R-:W2:Y:S04]  /*2660*/  @!P2 LDG.E.64 R18, desc[UR8][R18.64] ;  /* 0x000000081212a981 */ /* 0x000ea8000c1e1b00 */
[----:B------:R-:W3:Y:S01]  /*2670*/  @!P5 S2R R24, SR_CTAID.Y ;  /* 0x000000000018d919 */ /* 0x000ee20000002600 */
[----:B-1----:R-:W-:Y:S02]  /*2680*/  @!P4 IMAD.WIDE R22, R31, 0x4, R22 ;  /* 0x000000041f16c825 */ /* 0x002fe400078e0216 */
[----:B------:R-:W3:Y:S02]  /*2690*/  @!P5 LDC R31, c[0x0][0x10] ;  /* 0x00000400ff1fdb82 */ /* 0x000ee40000000800 */
[----:B------:R-:W-:Y:S01]  /*26a0*/  @!P4 IMAD.WIDE.U32 R26, R27, 0x8, R22 ;  /* 0x000000081b1ac825 */ /* 0x000fe200078e0016 */
[----:B------:R-:W-:-:S03]  /*26b0*/  @!P5 LOP3.LUT R22, R6, 0x1, RZ, 0xc0, !PT ;  /* 0x000000010616d812 */ /* 0x000fc600078ec0ff */
[-C--:B---3--:R-:W-:Y:S02]  /*26c0*/  @!P5 IMAD R25, R25, R31.reuse, R24 ;  /* 0x0000001f1919d224 */ /* 0x088fe400078e0218 */
[----:B------:R-:W-:Y:S02]  /*26d0*/  @!P5 IMAD R24, R22, R31, RZ ;  /* 0x0000001f1618d224 */ /* 0x000fe400078e02ff */
[----:B------:R-:W1:Y:S02]  /*26e0*/  @!P5 LDC.64 R22, c[0x0][0x248] ;  /* 0x00009200ff16db82 */ /* 0x000e640000000a00 */
[----:B------:R-:W-:-:S05]  /*26f0*/  @!P5 IMAD R24, R24, R29, RZ ;  /* 0x0000001d1818d224 */ /* 0x000fca00078e02ff */
[----:B------:R-:W-:-:S05]  /*2700*/  @!P5 SHF.L.U32 R31, R24, 0x1, RZ ;  /* 0x00000001181fd819 */ /* 0x000fca00000006ff */
[----:B-1----:R-:W-:-:S04]  /*2710*/  @!P5 IMAD.WIDE R22, R31, 0x4, R22 ;  /* 0x000000041f16d825 */ /* 0x002fc800078e0216 */
[----:B------:R-:W-:Y:S02]  /*2720*/  @!P5 IMAD.WIDE.U32 R24, R25, 0x8, R22 ;  /* 0x000000081918d825 */ /* 0x000fe400078e0016 */
[----:B------:R-:W3:Y:S04]  /*2730*/  @!P4 LDG.E.64 R22, desc[UR8][R26.64] ;  /* 0x000000081a16c981 */ /* 0x000ee8000c1e1b00 */
[----:B------:R-:W4:Y:S01]  /*2740*/  @!P5 LDG.E.64 R24, desc[UR8][R24.64] ;  /* 0x000000081818d981 */ /* 0x000f22000c1e1b00 */
[----:B------:R-:W-:Y:S02]  /*2750*/  IADD3 R30, R30, -0x4, RZ ;  /* 0xfffffffc1e1e7810 */ /* 0x000fe40007ffe0ff */
[----:B------:R-:W-:Y:S01]  /*2760*/  IADD3 R28, R28, 0x4, RZ ;  /* 0x000000041c1c7810 */ /* 0x000fe20007ffe0ff */
[----:B0-----:R-:W-:Y:S01]  /*2770*/  @!P1 FADD.FTZ R20, R20, R16 ;  /* 0x0000001014149221 */ /* 0x001fe20000010000 */
[----:B------:R-:W-:Y:S01]  /*2780*/  @!P1 FADD.FTZ R21, R21, R17 ;  /* 0x0000001115159221 */ /* 0x000fe20000010000 */
[----:B------:R-:W-:-:S02]  /*2790*/  ISETP.NE.AND P1, PT, R30, RZ, PT ;  /* 0x000000ff1e00720c */ /* 0x000fc40003f25270 */
[----:B--2---:R-:W-:Y:S01]  /*27a0*/  @!P2 FADD.FTZ R20, R20, R18 ;  /* 0x000000121414a221 */ /* 0x004fe20000010000 */
[----:B------:R-:W-:-:S03]  /*27b0*/  @!P2 FADD.FTZ R21, R21, R19 ;  /* 0x000000131515a221 */ /* 0x000fc60000010000 */
[----:B---3--:R-:W-:Y:S01]  /*27c0*/  @!P4 FADD.FTZ R20, R20, R22 ;  /* 0x000000161414c221 */ /* 0x008fe20000010000 */
[----:B------:R-:W-:-:S03]  /*27d0*/  @!P4 FADD.FTZ R21, R21, R23 ;  /* 0x000000171515c221 */ /* 0x000fc60000010000 */
[----:B----4-:R-:W-:Y:S01]  /*27e0*/  @!P5 FADD.FTZ R20, R20, R24 ;  /* 0x000000181414d221 */ /* 0x010fe20000010000 */
[----:B------:R-:W-:Y:S02]  /*27f0*/  @!P5 FADD.FTZ R21, R21, R25 ;  /* 0x000000191515d221 */ /* 0x000fe40000010000 */
[----:B------:R-:W-:Y:S05]  /*2800*/  @P1 BRA `(.L_x_2500) ;  /* 0xfffffffc00041947 */ /* 0x000fea000383ffff */
.L_x_2499:
        /* <DEDUP_REMOVED lines=19> */
.L_x_2502:
[----:B------:R-:W-:Y:S05]  /*2940*/  BSYNC B0 ;  /* 0x0000000000007941 */ /* 0x000fea0003800000 */
.L_x_2501:
        /* <DEDUP_REMOVED lines=13> */
[----:B-1----:R-:W-:-:S02]  /*2a20*/  @!P2 IMAD R25, R25, R22, R16 ;  /* 0x000000161919a224 */ /* 0x002fc400078e0210 */
[----:B------:R-:W-:-:S05]  /*2a30*/  @!P2 IMAD R22, R17, R22, RZ ;  /* 0x000000161116a224 */ /* 0x000fca00078e02ff */
[----:B------:R-:W1:Y:S01]  /*2a40*/  @!P1 LDC.64 R16, c[0x0][0x248] ;  /* 0x00009200ff109b82 */ /* 0x000e620000000a00 */
[-C--:B---3--:R-:W-:Y:S02]  /*2a50*/  @!P1 IMAD R28, R23, R26.reuse, RZ ;  /* 0x0000001a171c9224 */ /* 0x088fe400078e02ff */
[-C--:B------:R-:W-:Y:S02]  /*2a60*/  @!P2 IMAD R22, R22, R29.reuse, RZ ;  /* 0x0000001d1616a224 */ /* 0x080fe400078e02ff */
[----:B------:R-:W-:Y:S02]  /*2a70*/  @!P1 IMAD R28, R28, R29, RZ ;  /* 0x0000001d1c1c9224 */ /* 0x000fe400078e02ff */
[----:B--2---:R-:W-:Y:S01]  /*2a80*/  @!P1 IMAD R27, R27, R26, R24 ;  /* 0x0000001a1b1b9224 */ /* 0x004fe200078e0218 */
[----:B------:R-:W-:-:S05]  /*2a90*/  @!P2 SHF.L.U32 R23, R22, 0x1, RZ ;  /* 0x000000011617a819 */ /* 0x000fca00000006ff */
[----:B----4-:R-:W-:Y:S01]  /*2aa0*/  @!P2 IMAD.WIDE R22, R23, 0x4, R18 ;  /* 0x000000041716a825 */ /* 0x010fe200078e0212 */
[----:B------:R-:W-:-:S05]  /*2ab0*/  @!P1 SHF.L.U32 R19, R28, 0x1, RZ ;  /* 0x000000011c139819 */ /* 0x000fca00000006ff */
        /* <DEDUP_REMOVED lines=9> */
.L_x_2496:
        /* <DEDUP_REMOVED lines=22> */
[----:B-1----:R-:W-:Y:S01]  /*2cb0*/  MOV R24, 0x3f800000 ;  /* 0x3f80000000187802 */ /* 0x002fe20000000f00 */
[----:B0-----:R-:W-:Y:S01]  /*2cc0*/  HADD2.F32 R21, -RZ, R52.H0_H0 ;  /* 0x20000034ff157230 */ /* 0x001fe20000004100 */
[----:B------:R-:W-:Y:S01]  /*2cd0*/  ISETP.NE.AND P5, PT, RZ, UR10, PT ;  /* 0x0000000aff007c0c */ /* 0x000fe2000bfa5270 */
[----:B------:R-:W0:Y:S01]  /*2ce0*/  LDS.64 R22, [UR5+0xc8] ;  /* 0x0000c805ff167984 */ /* 0x000e220008000a00 */
[----:B------:R-:W-:-:S02]  /*2cf0*/  HADD2.F32 R25, -RZ, R42.H1_H1 ;  /* 0x3000002aff197230 */ /* 0x000fc40000004100 */
[----:B0-----:R-:W-:-:S04]  /*2d00*/  FMUL.FTZ R22, R22, UR6 ;  /* 0x0000000616167c20 */ /* 0x001fc80008410000 */
[----:B------:R-:W-:Y:S01]  /*2d10*/  FMUL.FTZ R30, R22, R22 ;  /* 0x00000016161e7220 */ /* 0x000fe20000410000 */
[----:B------:R-:W-:-:S03]  /*2d20*/  FADD.FTZ R21, R21, -R22 ;  /* 0x8000001615157221 */ /* 0x000fc60000010000 */
[----:B------:R-:W-:-:S05]  /*2d30*/  FFMA.FTZ R23, R23, UR6, -R30 ;  /* 0x0000000617177c23 */ /* 0x000fca000801081e */
[----:B------:R-:W-:-:S13]  /*2d40*/  FSETP.GTU.FTZ.AND P1, PT, R23, RZ, PT ;  /* 0x000000ff1700720b */ /* 0x000fda0003f3c000 */
[----:B------:R-:W0:Y:S02]  /*2d50*/  @P1 LDC R30, c[0x0][0x238] ;  /* 0x00008e00ff1e1b82 */ /* 0x000e240000000800 */
[----:B0-----:R-:W-:Y:S01]  /*2d60*/  @P1 FADD.FTZ R20, R23, R30 ;  /* 0x0000001e17141221 */ /* 0x001fe20000010000 */
[----:B------:R-:W-:-:S03]  /*2d70*/  HADD2.F32 R23, -RZ, R52.H1_H1 ;  /* 0x30000034ff177230 */ /* 0x000fc60000004100 */
[----:B------:R-:W0:Y:S02]  /*2d80*/  @P1 MUFU.RSQ R24, R20 ;  /* 0x0000001400181308 */ /* 0x000e240000001400 */
[----:B------:R-:W-:Y:S01]  /*2d90*/  FADD.FTZ R23, R23, -R22 ;  /* 0x8000001617177221 */ /* 0x000fe20000010000 */
[----:B0-----:R-:W-:-:S03]  /*2da0*/  FMUL.FTZ R21, R21, R24 ;  /* 0x0000001815157220 */ /* 0x001fc60000410000 */
[----:B------:R-:W-:Y:S01]  /*2db0*/  FMUL.FTZ R26, R23, R24 ;  /* 0x00000018171a7220 */ /* 0x000fe20000410000 */
[----:B------:R-:W-:Y:S02]  /*2dc0*/  HADD2.F32 R23, -RZ, R42.H0_H0 ;  /* 0x2000002aff177230 */ /* 0x000fe40000004100 */
        /* <DEDUP_REMOVED lines=13> */
.L_x_2503:
        /* <DEDUP_REMOVED lines=14> */
.L_x_2505:
[----:B------:R-:W-:Y:S05]  /*2f80*/  BSYNC B0 ;  /* 0x0000000000007941 */ /* 0x000fea0003800000 */
.L_x_2504:
[----:B------:R-:W-:Y:S01]  /*2f90*/  ULDC.64 UR12, c[0x0][0x278] ;  /* 0x00009e00000c7ab9 */ /* 0x000fe20000000a00 */
[--C-:B------:R-:W-:Y:S01]  /*2fa0*/  FADD.FTZ R21, R23, -R22.reuse ;  /* 0x8000001617157221 */ /* 0x100fe20000010000 */
[----:B------:R-:W-:Y:S01]  /*2fb0*/  ISETP.GE.U32.AND P1, PT, R7, UR12, PT ;  /* 0x0000000c07007c0c */ /* 0x000fe2000bf26070 */
[--C-:B------:R-:W-:Y:S01]  /*2fc0*/  FADD.FTZ R25, R25, -R22.reuse ;  /* 0x8000001619197221 */ /* 0x100fe20000010000 */
[----:B------:R-:W-:Y:S01]  /*2fd0*/  ISETP.GE.U32.AND P2, PT, R8, UR12, PT ;  /* 0x0000000c08007c0c */ /* 0x000fe2000bf46070 */
[--C-:B0-----:R-:W-:Y:S01]  /*2fe0*/  HADD2.F32 R27, -RZ, R44.reuse.H0_H0 ;  /* 0x2000002cff1b7230 */ /* 0x101fe20000004100 */
[----:B------:R-:W-:Y:S01]  /*2ff0*/  ISETP.GE.U32.AND P3, PT, R9, UR12, PT ;  /* 0x0000000c09007c0c */ /* 0x000fe2000bf66070 */
[----:B------:R-:W-:Y:S01]  /*3000*/  HADD2.F32 R31, -RZ, R44.H1_H1 ;  /* 0x3000002cff1f7230 */ /* 0x000fe20000004100 */
[----:B------:R-:W-:Y:S01]  /*3010*/  ISETP.GE.AND.EX P1, PT, R39, UR13, PT, P1 ;  /* 0x0000000d27007c0c */ /* 0x000fe2000bf26310 */
[-C--:B------:R-:W-:Y:S01]  /*3020*/  FMUL.FTZ R21, R21, R24.reuse ;  /* 0x0000001815157220 */ /* 0x080fe20000410000 */
[----:B------:R-:W-:Y:S01]  /*3030*/  ISETP.GE.AND.EX P2, PT, R41, UR13, PT, P2 ;  /* 0x0000000d29007c0c */ /* 0x000fe2000bf46320 */
[----:B------:R-:W-:Y:S01]  /*3040*/  FMUL.FTZ R20, R25, R24 ;  /* 0x0000001819147220 */ /* 0x000fe20000410000 */
[----:B------:R-:W-:Y:S01]  /*3050*/  ISETP.GE.AND.EX P3, PT, R43, UR13, PT, P3 ;  /* 0x0000000d2b007c0c */ /* 0x000fe2000bf66330 */
[--C-:B------:R-:W-:Y:S01]  /*3060*/  HADD2.F32 R29, -RZ, R46.reuse.H0_H0 ;  /* 0x2000002eff1d7230 */ /* 0x100fe20000004100 */
[C---:B------:R-:W-:Y:S01]  /*3070*/  ISETP.GT.U32.OR P1, PT, R0.reuse, 0x29f, P1 ;  /* 0x0000029f0000780c */ /* 0x040fe20000f24470 */
[----:B------:R-:W-:Y:S01]  /*3080*/  HADD2.F32 R23, -RZ, R46.H1_H1 ;  /* 0x3000002eff177230 */ /* 0x000fe20000004100 */
[C---:B------:R-:W-:Y:S01]  /*3090*/  ISETP.GT.U32.OR P2, PT, R0.reuse, 0x29f, P2 ;  /* 0x0000029f0000780c */ /* 0x040fe20001744470 */
[--C-:B------:R-:W-:Y:S01]  /*30a0*/  FADD.FTZ R25, R27, -R22.reuse ;  /* 0x800000161b197221 */ /* 0x100fe20000010000 */
[----:B------:R-:W-:Y:S01]  /*30b0*/  ISETP.GT.U32.OR P3, PT, R0, 0x29f, P3 ;  /* 0x0000029f0000780c */ /* 0x000fe20001f64470 */
[----:B------:R-:W-:Y:S01]  /*30c0*/  FADD.FTZ R31, R31, -R22 ;  /* 0x800000161f1f7221 */ /* 0x000fe20000010000 */
[----:B------:R-:W-:Y:S01]  /*30d0*/  FFMA.FTZ R28, R16, R21, R18 ;  /* 0x00000015101c7223 */ /* 0x000fe20000010012 */
[----:B------:R-:W-:Y:S01]  /*30e0*/  FFMA.FTZ R77, R17, R20, R19 ;  /* 0x00000014114d7223 */ /* 0x000fe20000010013 */
[----:B------:R-:W-:Y:S09]  /*30f0*/  @!P5 BRA `(.L_x_2506) ;  /* 0x000000000028d947 */ /* 0x000ff20003800000 */
        /* <DEDUP_REMOVED lines=10> */
.L_x_2506:
        /* <DEDUP_REMOVED lines=14> */
.L_x_2508:
[----:B------:R-:W-:Y:S05]  /*3280*/  BSYNC B0 ;  /* 0x0000000000007941 */ /* 0x000fea0003800000 */
.L_x_2507:
[-C--:B------:R-:W-:Y:S01]  /*3290*/  FMUL.FTZ R25, R25, R24.reuse ;  /* 0x0000001819197220 */ /* 0x080fe20000410000 */
[----:B------:R-:W-:Y:S01]  /*32a0*/  FMUL.FTZ R28, R31, R24 ;  /* 0x000000181f1c7220 */ /* 0x000fe20000410000 */
[--C-:B------:R-:W-:Y:S01]  /*32b0*/  FADD.FTZ R29, R29, -R22.reuse ;  /* 0x800000161d1d7221 */ /* 0x100fe20000010000 */
[----:B------:R-:W-:Y:S01]  /*32c0*/  FADD.FTZ R23, R23, -R22 ;  /* 0x8000001617177221 */ /* 0x000fe20000010000 */
        /* <DEDUP_REMOVED lines=13> */
.L_x_2509:
        /* <DEDUP_REMOVED lines=10> */
[----:B0-----:R-:W-:-:S02]  /*3440*/  LEA R26, P1, R20, UR14, 0x1 ;  /* 0x0000000e141a7c11 */ /* 0x001fc4000f8208ff */
[----:B------:R-:W-:-:S04]  /*3450*/  IADD3 R41, R21, R41, RZ ;  /* 0x0000002915297210 */ /* 0x000fc80007ffe0ff */
[----:B------:R-:W-:-:S05]  /*3460*/  LEA.HI.X R27, R20, UR15, R41, 0x1, P1 ;  /* 0x0000000f141b7c11 */ /* 0x000fca00088f0c29 */
[----:B------:R1:W-:Y:S02]  /*3470*/  STG.E desc[UR8][R26.64], R25 ;  /* 0x000000191a007986 */ /* 0x0003e4000c101908 */
.L_x_2511:
[----:B------:R-:W-:Y:S05]  /*3480*/  BSYNC B0 ;  /* 0x0000000000007941 */ /* 0x000fea0003800000 */
.L_x_2510:
[-C--:B------:R-:W-:Y:S01]  /*3490*/  FMUL.FTZ R29, R29, R24.reuse ;  /* 0x000000181d1d7220 */ /* 0x080fe20000410000 */
[----:B01----:R-:W-:Y:S01]  /*34a0*/  FMUL.FTZ R26, R23, R24 ;  /* 0x00000018171a7220 */ /* 0x003fe20000410000 */
[--C-:B------:R-:W-:Y:S02]  /*34b0*/  HADD2.F32 R21, -RZ, R48.reuse.H0_H0 ;  /* 0x20000030ff157230 */ /* 0x100fe40000004100 */
[----:B------:R-:W-:Y:S02]  /*34c0*/  HADD2.F32 R23, -RZ, R48.H1_H1 ;  /* 0x30000030ff177230 */ /* 0x000fe40000004100 */
[----:B------:R-:W-:Y:S01]  /*34d0*/  FFMA.FTZ R20, R16, R29, R18 ;  /* 0x0000001d10147223 */ /* 0x000fe20000010012 */
        /* <DEDUP_REMOVED lines=12> */
.L_x_2512:
        /* <DEDUP_REMOVED lines=14> */
.L_x_2514:
[----:B------:R-:W-:Y:S05]  /*3680*/  BSYNC B0 ;  /* 0x0000000000007941 */ /* 0x000fea0003800000 */
.L_x_2513:
[--C-:B0-----:R-:W-:Y:S01]  /*3690*/  HADD2.F32 R25, -RZ, R50.reuse.H0_H0 ;  /* 0x20000032ff197230 */ /* 0x101fe20000004100 */
[----:B------:R-:W-:Y:S01]  /*36a0*/  ISETP.GE.U32.AND P1, PT, R10, UR12, PT ;  /* 0x0000000c0a007c0c */ /* 0x000fe2000bf26070 */
[----:B------:R-:W-:Y:S01]  /*36b0*/  HADD2.F32 R29, -RZ, R50.H1_H1 ;  /* 0x30000032ff1d7230 */ /* 0x000fe20000004100 */
[----:B------:R-:W-:Y:S01]  /*36c0*/  ISETP.GE.U32.AND P2, PT, R11, UR12, PT ;  /* 0x0000000c0b007c0c */ /* 0x000fe2000bf46070 */
[--C-:B------:R-:W-:Y:S01]  /*36d0*/  FADD.FTZ R21, R21, -R22.reuse ;  /* 0x8000001615157221 */ /* 0x100fe20000010000 */
[----:B------:R-:W-:Y:S01]  /*36e0*/  FADD.FTZ R23, R23, -R22 ;  /* 0x8000001617177221 */ /* 0x000fe20000010000 */
[----:B------:R-:W-:Y:S01]  /*36f0*/  HADD2.F32 R20, -RZ, R60.H0_H0 ;  /* 0x2000003cff147230 */ /* 0x000fe20000004100 */
[----:B------:R-:W-:Y:S01]  /*3700*/  ISETP.GE.AND.EX P1, PT, R45, UR13, PT, P1 ;  /* 0x0000000d2d007c0c */ /* 0x000fe2000bf26310 */
[----:B------:R-:W-:Y:S01]  /*3710*/  HADD2.F32 R26, -RZ, R62.H0_H0 ;  /* 0x2000003eff1a7230 */ /* 0x000fe20000004100 */
[----:B------:R-:W-:Y:S01]  /*3720*/  ISETP.GE.AND.EX P2, PT, R47, UR13, PT, P2 ;  /* 0x0000000d2f007c0c */ /* 0x000fe2000bf46320 */
[----:B------:R-:W-:-:S02]  /*3730*/  HADD2.F32 R28, -RZ, R64.H0_H0 ;  /* 0x20000040ff1c7230 */ /* 0x000fc40000004100 */
[--C-:B------:R-:W-:Y:S01]  /*3740*/  FADD.FTZ R46, R25, -R22.reuse ;  /* 0x80000016192e7221 */ /* 0x100fe20000010000 */
[----:B------:R-:W-:Y:S02]  /*3750*/  HADD2.F32 R30, -RZ, R66.H0_H0 ;  /* 0x20000042ff1e7230 */ /* 0x000fe40000004100 */
[----:B------:R-:W-:Y:S01]  /*3760*/  FADD.FTZ R48, R29, -R22 ;  /* 0x800000161d307221 */ /* 0x000fe20000010000 */
[----:B------:R-:W-:Y:S02]  /*3770*/  HADD2.F32 R40, -RZ, R68.H0_H0 ;  /* 0x20000044ff287230 */ /* 0x000fe40000004100 */
[-C--:B------:R-:W-:Y:S01]  /*3780*/  FMUL.FTZ R21, R21, R24.reuse ;  /* 0x0000001815157220 */ /* 0x080fe20000410000 */
[----:B------:R-:W-:Y:S02]  /*3790*/  HADD2.F32 R42, -RZ, R70.H0_H0 ;  /* 0x20000046ff2a7230 */ /* 0x000fe40000004100 */
[----:B------:R-:W-:Y:S01]  /*37a0*/  FMUL.FTZ R52, R23, R24 ;  /* 0x0000001817347220 */ /* 0x000fe20000410000 */
[----:B------:R-:W-:Y:S01]  /*37b0*/  HADD2.F32 R44, -RZ, R71.H0_H0 ;  /* 0x20000047ff2c7230 */ /* 0x000fe20000004100 */
[C---:B------:R-:W-:Y:S01]  /*37c0*/  ISETP.GT.U32.OR P1, PT, R0.reuse, 0x29f, P1 ;  /* 0x0000029f0000780c */ /* 0x040fe20000f24470 */
[--C-:B------:R-:W-:Y:S01]  /*37d0*/  HADD2.F32 R27, -RZ, R54.reuse.H0_H0 ;  /* 0x20000036ff1b7230 */ /* 0x100fe20000004100 */
[----:B------:R-:W-:Y:S01]  /*37e0*/  ISETP.GT.U32.OR P2, PT, R0, 0x29f, P2 ;  /* 0x0000029f0000780c */ /* 0x000fe20001744470 */
[----:B------:R-:W-:-:S02]  /*37f0*/  HADD2.F32 R39, -RZ, R54.H1_H1 ;  /* 0x30000036ff277230 */ /* 0x000fc40000004100 */
[--C-:B------:R-:W-:Y:S01]  /*3800*/  FADD.FTZ R25, R20, -R22.reuse ;  /* 0x8000001614197221 */ /* 0x100fe20000010000 */
[--C-:B------:R-:W-:Y:S02]  /*3810*/  HADD2.F32 R31, -RZ, R56.reuse.H0_H0 ;  /* 0x20000038ff1f7230 */ /* 0x100fe40000004100 */
[--C-:B------:R-:W-:Y:S01]  /*3820*/  FADD.FTZ R27, R27, -R22.reuse ;  /* 0x800000161b1b7221 */ /* 0x100fe20000010000 */
[----:B------:R-:W-:Y:S02]  /*3830*/  HADD2.F32 R41, -RZ, R56.H1_H1 ;  /* 0x30000038ff297230 */ /* 0x000fe40000004100 */
[--C-:B------:R-:W-:Y:S01]  /*3840*/  FADD.FTZ R39, R39, -R22.reuse ;  /* 0x8000001627277221 */ /* 0x100fe20000010000 */
[--C-:B------:R-:W-:Y:S02]  /*3850*/  HADD2.F32 R43, -RZ, R58.reuse.H0_H0 ;  /* 0x2000003aff2b7230 */ /* 0x100fe40000004100 */
[----:B------:R-:W-:Y:S01]  /*3860*/  FADD.FTZ R31, R31, -R22 ;  /* 0x800000161f1f7221 */ /* 0x000fe20000010000 */
[----:B------:R-:W-:-:S02]  /*3870*/  HADD2.F32 R77, -RZ, R58.H1_H1 ;  /* 0x3000003aff4d7230 */ /* 0x000fc40000004100 */
[--C-:B------:R-:W-:Y:S01]  /*3880*/  FADD.FTZ R41, R41, -R22.reuse ;  /* 0x8000001629297221 */ /* 0x100fe20000010000 */
[----:B------:R-:W-:Y:S02]  /*3890*/  HADD2.F32 R60, -RZ, R60.H1_H1 ;  /* 0x3000003cff3c7230 */ /* 0x000fe40000004100 */
[--C-:B------:R-:W-:Y:S01]  /*38a0*/  FADD.FTZ R43, R43, -R22.reuse ;  /* 0x800000162b2b7221 */ /* 0x100fe20000010000 */
[----:B------:R-:W-:Y:S02]  /*38b0*/  HADD2.F32 R62, -RZ, R62.H1_H1 ;  /* 0x3000003eff3e7230 */ /* 0x000fe40000004100 */
[--C-:B------:R-:W-:Y:S01]  /*38c0*/  FADD.FTZ R77, R77, -R22.reuse ;  /* 0x800000164d4d7221 */ /* 0x100fe20000010000 */
[----:B------:R-:W-:Y:S02]  /*38d0*/  HADD2.F32 R64, -RZ, R64.H1_H1 ;  /* 0x30000040ff407230 */ /* 0x000fe40000004100 */
        /* <DEDUP_REMOVED lines=8> */
[--C-:B------:R-:W-:Y:S01]  /*3960*/  FADD.FTZ R64, R64, -R22.reuse ;  /* 0x8000001640407221 */ /* 0x100fe20000010000 */
[--C-:B------:R-:W-:Y:S01]  /*3970*/  FADD.FTZ R30, R30, -R22.reuse ;  /* 0x800000161e1e7221 */ /* 0x100fe20000010000 */
[--C-:B------:R-:W-:Y:S01]  /*3980*/  FADD.FTZ R66, R66, -R22.reuse ;  /* 0x8000001642427221 */ /* 0x100fe20000010000 */
[--C-:B------:R-:W-:Y:S01]  /*3990*/  FADD.FTZ R40, R40, -R22.reuse ;  /* 0x8000001628287221 */ /* 0x100fe20000010000 */
[--C-:B------:R-:W-:Y:S01]  /*39a0*/  FADD.FTZ R68, R68, -R22.reuse ;  /* 0x8000001644447221 */ /* 0x100fe20000010000 */
[--C-:B------:R-:W-:Y:S01]  /*39b0*/  FADD.FTZ R42, R42, -R22.reuse ;  /* 0x800000162a2a7221 */ /* 0x100fe20000010000 */
[--C-:B------:R-:W-:Y:S01]  /*39c0*/  FADD.FTZ R70, R70, -R22.reuse ;  /* 0x8000001646467221 */ /* 0x100fe20000010000 */
[--C-:B------:R-:W-:Y:S01]  /*39d0*/  FADD.FTZ R44, R44, -R22.reuse ;  /* 0x800000162c2c7221 */ /* 0x100fe20000010000 */
[----:B------:R-:W-:Y:S01]  /*39e0*/  FADD.FTZ R71, R71, -R22 ;  /* 0x8000001647477221 */ /* 0x000fe20000010000 */
[-C--:B------:R-:W-:Y:S01]  /*39f0*/  FMUL.FTZ R46, R46, R24.reuse ;  /* 0x000000182e2e7220 */ /* 0x080fe20000410000 */
[----:B------:R-:W-:Y:S01]  /*3a00*/  FMUL.FTZ R48, R48, R24 ;  /* 0x0000001830307220 */ /* 0x000fe20000410000 */
        /* <DEDUP_REMOVED lines=13> */
.L_x_2515:
[----:B------:R-:W-:Y:S04]  /*3ae0*/  BSSY B0, `(.L_x_2516) ;  /* 0x000000e000007945 */ /* 0x000fe80003800000 */
[----:B------:R-:W-:Y:S05]  /*3af0*/  @P1 BRA `(.L_x_2517) ;  /* 0x0000000000301947 */ /* 0x000fea0003800000 */
[----:B------:R-:W-:Y:S01]  /*3b00*/  ULDC.64 UR14, c[0x0][0x270] ;  /* 0x00009c00000e7ab9 */ /* 0x000fe20000000a00 */
[----:B------:R-:W-:Y:S01]  /*3b10*/  MOV R20, R72 ;  /* 0x0000004800147202 */ /* 0x000fe20000000f00 */
[----:B------:R-:W-:Y:S01]  /*3b20*/  IMAD R45, R45, UR14, RZ ;  /* 0x0000000e2d2d7c24 */ /* 0x000fe2000f8e02ff */
[----:B------:R-:W-:-:S03]  /*3b30*/  MOV R21, R75 ;  /* 0x0000004b00157202 */ /* 0x000fc60000000f00 */
[C---:B------:R-:W-:Y:S02]  /*3b40*/  IMAD R45, R10.reuse, UR15, R45 ;  /* 0x0000000f0a2d7c24 */ /* 0x040fe4000f8e022d */
[----:B------:R-:W-:Y:S01]  /*3b50*/  IMAD.WIDE.U32 R20, R10, UR14, R20 ;  /* 0x0000000e0a147c25 */ /* 0x000fe2000f8e0014 */
[----:B------:R-:W-:-:S04]  /*3b60*/  ULDC.64 UR14, c[0x0][0x210] ;  /* 0x00008400000e7ab9 */ /* 0x000fc80000000a00 */
[----:B------:R-:W-:Y:S02]  /*3b70*/  IADD3 R45, R21, R45, RZ ;  /* 0x0000002d152d7210 */ /* 0x000fe40007ffe0ff */
[----:B------:R-:W-:Y:S02]  /*3b80*/  LEA R22, P1, R20, UR14, 0x1 ;  /* 0x0000000e14167c11 */ /* 0x000fe4000f8208ff */
[----:B------:R-:W-:Y:S02]  /*3b90*/  F2FP.F16.F32.PACK_AB R21, R52, R50 ;  /* 0x000000323415723e */ /* 0x000fe400000000ff */
[----:B------:R-:W-:-:S05]  /*3ba0*/  LEA.HI.X R23, R20, UR15, R45, 0x1, P1 ;  /* 0x0000000f14177c11 */ /* 0x000fca00088f0c2d */
[----:B------:R0:W-:Y:S04]  /*3bb0*/  STG.E desc[UR8][R22.64], R21 ;  /* 0x0000001516007986 */ /* 0x0001e8000c101908 */
.L_x_2517:
[----:B------:R-:W-:Y:S05]  /*3bc0*/  BSYNC B0 ;  /* 0x0000000000007941 */ /* 0x000fea0003800000 */
.L_x_2516:
        /* <DEDUP_REMOVED lines=13> */
.L_x_2518:
[----:B------:R-:W-:Y:S04]  /*3ca0*/  BSSY B0, `(.L_x_2519) ;  /* 0x000000e000007945 */ /* 0x000fe80003800000 */
[----:B------:R-:W-:Y:S05]  /*3cb0*/  @P2 BRA `(.L_x_2520) ;  /* 0x0000000000302947 */ /* 0x000fea0003800000 */
[----:B------:R-:W-:Y:S01]  /*3cc0*/  ULDC.64 UR14, c[0x0][0x270] ;  /* 0x00009c00000e7ab9 */ /* 0x000fe20000000a00 */
[----:B------:R-:W-:Y:S01]  /*3cd0*/  MOV R20, R72 ;  /* 0x0000004800147202 */ /* 0x000fe20000000f00 */
[----:B0-----:R-:W-:Y:S01]  /*3ce0*/  IMAD R22, R47, UR14, RZ ;  /* 0x0000000e2f167c24 */ /* 0x001fe2000f8e02ff */
        /* <DEDUP_REMOVED lines=9> */
.L_x_2520:
[----:B------:R-:W-:Y:S05]  /*3d80*/  BSYNC B0 ;  /* 0x0000000000007941 */ /* 0x000fea0003800000 */
.L_x_2519:
[----:B------:R-:W-:Y:S01]  /*3d90*/  ISETP.GE.U32.AND P6, PT, R12, UR12, PT ;  /* 0x0000000c0c007c0c */ /* 0x000fe2000bfc6070 */
[-C--:B0-----:R-:W-:Y:S01]  /*3da0*/  FMUL.FTZ R21, R27, R24.reuse ;  /* 0x000000181b157220 */ /* 0x081fe20000410000 */
[----:B------:R-:W-:Y:S01]  /*3db0*/  ISETP.GE.U32.AND P1, PT, R13, UR12, PT ;  /* 0x0000000c0d007c0c */ /* 0x000fe2000bf26070 */
[-C--:B------:R-:W-:Y:S01]  /*3dc0*/  FMUL.FTZ R20, R39, R24.reuse ;  /* 0x0000001827147220 */ /* 0x080fe20000410000 */
[----:B------:R-:W-:Y:S01]  /*3dd0*/  ISETP.GE.U32.AND P2, PT, R14, UR12, PT ;  /* 0x0000000c0e007c0c */ /* 0x000fe2000bf46070 */
[-C--:B------:R-:W-:Y:S01]  /*3de0*/  FMUL.FTZ R50, R41, R24.reuse ;  /* 0x0000001829327220 */ /* 0x080fe20000410000 */
[----:B------:R-:W-:Y:S01]  /*3df0*/  ISETP.GE.U32.AND P3, PT, R15, UR12, PT ;  /* 0x0000000c0f007c0c */ /* 0x000fe2000bf66070 */
[-C--:B------:R-:W-:Y:S01]  /*3e00*/  FMUL.FTZ R48, R29, R24.reuse ;  /* 0x000000181d307220 */ /* 0x080fe20000410000 */
[----:B------:R-:W-:Y:S01]  /*3e10*/  ISETP.GE.U32.AND P4, PT, R32, UR12, PT ;  /* 0x0000000c20007c0c */ /* 0x000fe2000bf86070 */
[-C--:B------:R-:W-:Y:S01]  /*3e20*/  FMUL.FTZ R31, R31, R24.reuse ;  /* 0x000000181f1f7220 */ /* 0x080fe20000410000 */
[----:B------:R-:W-:Y:S01]  /*3e30*/  ISETP.GE.AND.EX P6, PT, R49, UR13, PT, P6 ;  /* 0x0000000d31007c0c */ /* 0x000fe2000bfc6360 */
        /* <DEDUP_REMOVED lines=9> */
[-C--:B------:R-:W-:Y:S01]  /*3ed0*/  FMUL.FTZ R29, R28, R24.reuse ;  /* 0x000000181c1d7220 */ /* 0x080fe20000410000 */
[-C--:B------:R-:W-:Y:S01]  /*3ee0*/  FMUL.FTZ R64, R64, R24.reuse ;  /* 0x0000001840407220 */ /* 0x080fe20000410000 */
[-C--:B------:R-:W-:Y:S01]  /*3ef0*/  FMUL.FTZ R39, R30, R24.reuse ;  /* 0x000000181e277220 */ /* 0x080fe20000410000 */
[-C--:B------:R-:W-:Y:S01]  /*3f00*/  FMUL.FTZ R66, R66, R24.reuse ;  /* 0x0000001842427220 */ /* 0x080fe20000410000 */
[-C--:B------:R-:W-:Y:S01]  /*3f10*/  FMUL.FTZ R41, R40, R24.reuse ;  /* 0x0000001828297220 */ /* 0x080fe20000410000 */
[-C--:B------:R-:W-:Y:S01]  /*3f20*/  FMUL.FTZ R68, R68, R24.reuse ;  /* 0x0000001844447220 */ /* 0x080fe20000410000 */
[-C--:B-1----:R-:W-:Y:S01]  /*3f30*/  FMUL.FTZ R45, R42, R24.reuse ;  /* 0x000000182a2d7220 */ /* 0x082fe20000410000 */
[-C--:B------:R-:W-:Y:S01]  /*3f40*/  FMUL.FTZ R70, R70, R24.reuse ;  /* 0x0000001846467220 */ /* 0x080fe20000410000 */
[-C--:B------:R-:W-:Y:S01]  /*3f50*/  FMUL.FTZ R47, R44, R24.reuse ;  /* 0x000000182c2f7220 */ /* 0x080fe20000410000 */
[----:B------:R-:W-:Y:S01]  /*3f60*/  FMUL.FTZ R24, R71, R24 ;  /* 0x0000001847187220 */ /* 0x000fe20000410000 */
[----:B------:R-:W-:Y:S01]  /*3f70*/  ISETP.GT.U32.OR P6, PT, R0, 0x29f, P6 ;  /* 0x0000029f0000780c */ /* 0x000fe200037c4470 */
[----:B------:R-:W-:Y:S01]  /*3f80*/  FFMA.FTZ R26, R16, R21, R18 ;  /* 0x00000015101a7223 */ /* 0x000fe20000010012 */
[C---:B------:R-:W-:Y:S01]  /*3f90*/  ISETP.GT.U32.OR P1, PT, R0.reuse, 0x29f, P1 ;  /* 0x0000029f0000780c */ /* 0x040fe20000f24470 */
[----:B------:R-:W-:Y:S01]  /*3fa0*/  FFMA.FTZ R71, R17, R20, R19 ;  /* 0x0000001411477223 */ /* 0x000fe20000010013 */
        /* <DEDUP_REMOVED lines=14> */
.L_x_2521:
        /* <DEDUP_REMOVED lines=14> */
.L_x_2523:
[----:B------:R-:W-:Y:S05]  /*4170*/  BSYNC B0 ;  /* 0x0000000000007941 */ /* 0x000fea0003800000 */
.L_x_2522:
        /* <DEDUP_REMOVED lines=13> */
.L_x_2524:
        /* <DEDUP_REMOVED lines=14> */
.L_x_2526:
[----:B------:R-:W-:Y:S05]  /*4330*/  BSYNC B0 ;  /* 0x0000000000007941 */ /* 0x000fea0003800000 */
.L_x_2525:
[----:B------:R-:W-:Y:S01]  /*4340*/  FFMA.FTZ R43, R16, R43, R18 ;  /* 0x0000002b102b7223 */ /* 0x000fe20000010012 */
[----:B------:R-:W-:Y:S01]  /*4350*/  FFMA.FTZ R46, R17, R46, R19 ;  /* 0x0000002e112e7223 */ /* 0x000fe20000010013 */
[----:B------:R-:W-:Y:S06]  /*4360*/  @!P5 BRA `(.L_x_2527) ;  /* 0x000000000028d947 */ /* 0x000fec0003800000 */
        /* <DEDUP_REMOVED lines=10> */
.L_x_2527:
        /* <DEDUP_REMOVED lines=10> */
[----:B01----:R-:W-:-:S02]  /*44b0*/  LEA R22, P1, R20, UR14, 0x1 ;  /* 0x0000000e14167c11 */ /* 0x003fc4000f8208ff */
[----:B------:R-:W-:-:S04]  /*44c0*/  IADD3 R55, R21, R55, RZ ;  /* 0x0000003715377210 */ /* 0x000fc80007ffe0ff */
[----:B------:R-:W-:-:S05]  /*44d0*/  LEA.HI.X R23, R20, UR15, R55, 0x1, P1 ;  /* 0x0000000f14177c11 */ /* 0x000fca00088f0c37 */
[----:B------:R2:W-:Y:S02]  /*44e0*/  STG.E desc[UR8][R22.64], R43 ;  /* 0x0000002b16007986 */ /* 0x0005e4000c101908 */
.L_x_2529:
[----:B------:R-:W-:Y:S05]  /*44f0*/  BSYNC B0 ;  /* 0x0000000000007941 */ /* 0x000fea0003800000 */
.L_x_2528:
[----:B------:R-:W-:Y:S01]  /*4500*/  FFMA.FTZ R25, R16, R25, R18 ;  /* 0x0000001910197223 */ /* 0x000fe20000010012 */
        /* <DEDUP_REMOVED lines=12> */
.L_x_2530:
[----:B------:R-:W-:Y:S04]  /*45d0*/  BSSY B0, `(.L_x_2531) ;  /* 0x000000e000007945 */ /* 0x000fe80003800000 */
[----:B------:R-:W-:Y:S05]  /*45e0*/  @P3 BRA `(.L_x_2532) ;  /* 0x0000000000303947 */ /* 0x000fea0003800000 */
[----:B------:R-:W-:Y:S01]  /*45f0*/  ULDC.64 UR14, c[0x0][0x270] ;  /* 0x00009c00000e7ab9 */ /* 0x000fe20000000a00 */
[----:B------:R-:W-:Y:S01]  /*4600*/  MOV R20, R72 ;  /* 0x0000004800147202 */ /* 0x000fe20000000f00 */
[----:B012---:R-:W-:Y:S01]  /*4610*/  IMAD R22, R57, UR14, RZ ;  /* 0x0000000e39167c24 */ /* 0x007fe2000f8e02ff */
        /* <DEDUP_REMOVED lines=9> */
.L_x_2532:
[----:B------:R-:W-:Y:S05]  /*46b0*/  BSYNC B0 ;  /* 0x0000000000007941 */ /* 0x000fea0003800000 */
.L_x_2531:
        /* <DEDUP_REMOVED lines=13> */
.L_x_2533:
        /* <DEDUP_REMOVED lines=10> */
[----:B0123--:R-:W-:-:S02]  /*4830*/  LEA R22, P1, R20, UR14, 0x1 ;  /* 0x0000000e14167c11 */ /* 0x00ffc4000f8208ff */
[----:B------:R-:W-:-:S04]  /*4840*/  IADD3 R59, R21, R59, RZ ;  /* 0x0000003b153b7210 */ /* 0x000fc80007ffe0ff */
[----:B------:R-:W-:-:S05]  /*4850*/  LEA.HI.X R23, R20, UR15, R59, 0x1, P1 ;  /* 0x0000000f14177c11 */ /* 0x000fca00088f0c3b */
[----:B------:R4:W-:Y:S02]  /*4860*/  STG.E desc[UR8][R22.64], R27 ;  /* 0x0000001b16007986 */ /* 0x0009e4000c101908 */
.L_x_2535:
[----:B------:R-:W-:Y:S05]  /*4870*/  BSYNC B0 ;  /* 0x0000000000007941 */ /* 0x000fea0003800000 */
.L_x_2534:
        /* <DEDUP_REMOVED lines=17> */
[--C-:B------:R-:W-:Y:S01]  /*4990*/  FFMA.FTZ R24, R17, R24, R19.reuse ;  /* 0x0000001811187223 */ /* 0x100fe20000010013 */
        /* <DEDUP_REMOVED lines=10> */
[----:B------:R-:W5:Y:S08]  /*4a40*/  MUFU.EX2 R16, R16 ;  /* 0x0000001000107308 */ /* 0x000f700000000800 */
[----:B------:R-:W0:Y:S01]  /*4a50*/  MUFU.EX2 R19, R19 ;  /* 0x0000001300137308 */ /* 0x000e220000000800 */
[----:B-----5:R-:W-:-:S07]  /*4a60*/  FADD.FTZ R17, R16, 1 ;  /* 0x3f80000010117421 */ /* 0x020fce0000010000 */
[----:B------:R-:W5:Y:S01]  /*4a70*/  MUFU.RCP R18, R17 ;  /* 0x0000001100127308 */ /* 0x000f620000001000 */
[----:B0-----:R-:W-:-:S07]  /*4a80*/  FADD.FTZ R20, R19, 1 ;  /* 0x3f80000013147421 */ /* 0x001fce0000010000 */
[----:B------:R-:W0:Y:S01]  /*4a90*/  MUFU.RCP R21, R20 ;  /* 0x0000001400157308 */ /* 0x000e220000001000 */
[----:B-----5:R-:W-:Y:S01]  /*4aa0*/  FMUL.FTZ R29, R29, R18 ;  /* 0x000000121d1d7220 */ /* 0x020fe20000410000 */
[----:B0-----:R-:W-:-:S07]  /*4ab0*/  FMUL.FTZ R64, R64, R21 ;  /* 0x0000001540407220 */ /* 0x001fce0000410000 */
.L_x_2536:
        /* <DEDUP_REMOVED lines=14> */
.L_x_2538:
[----:B------:R-:W-:Y:S05]  /*4ba0*/  BSYNC B0 ;  /* 0x0000000000007941 */ /* 0x000fea0003800000 */
.L_x_2537:
[----:B------:R-:W-:Y:S05]  /*4bb0*/  @!P5 BRA `(.L_x_2539) ;  /* 0x000000000028d947 */ /* 0x000fea0003800000 */
[----:B------:R-:W-:Y:S01]  /*4bc0*/  FMUL.FTZ R16, R39, -1.4426950216293334961 ;  /* 0xbfb8aa3b27107820 */ /* 0x000fe20000410000 */
[----:B0-----:R-:W-:-:S05]  /*4bd0*/  FMUL.FTZ R19, R66, -1.4426950216293334961 ;  /* 0xbfb8aa3b42137820 */ /* 0x001fca0000410000 */
[----:B------:R-:W0:Y:S08]  /*4be0*/  MUFU.EX2 R16, R16 ;  /* 0x0000001000107308 */ /* 0x000e300000000800 */
[----:B------:R-:W5:Y:S01]  /*4bf0*/  MUFU.EX2 R19, R19 ;  /* 0x0000001300137308 */ /* 0x000f620000000800 */
[----:B0-----:R-:W-:-:S07]  /*4c00*/  FADD.FTZ R17, R16, 1 ;  /* 0x3f80000010117421 */ /* 0x001fce0000010000 */
[----:B------:R-:W0:Y:S01]  /*4c10*/  MUFU.RCP R18, R17 ;  /* 0x0000001100127308 */ /* 0x000e220000001000 */
[----:B-----5:R-:W-:-:S07]  /*4c20*/  FADD.FTZ R20, R19, 1 ;  /* 0x3f80000013147421 */ /* 0x020fce0000010000 */
[----:B------:R-:W5:Y:S01]  /*4c30*/  MUFU.RCP R21, R20 ;  /* 0x0000001400157308 */ /* 0x000f620000001000 */
[----:B0-----:R-:W-:Y:S01]  /*4c40*/  FMUL.FTZ R39, R39, R18 ;  /* 0x0000001227277220 */ /* 0x001fe20000410000 */
[----:B-----5:R-:W-:-:S07]  /*4c50*/  FMUL.FTZ R66, R66, R21 ;  /* 0x0000001542427220 */ /* 0x020fce0000410000 */
.L_x_2539:
        /* <DEDUP_REMOVED lines=14> */
.L_x_2541:
[----:B------:R-:W-:Y:S05]  /*4d40*/  BSYNC B0 ;  /* 0x0000000000007941 */ /* 0x000fea0003800000 */
.L_x_2540:
[----:B------:R-:W-:Y:S05]  /*4d50*/  @!P5 BRA `(.L_x_2542) ;  /* 0x000000000028d947 */ /* 0x000fea0003800000 */
[----:B0-----:R-:W-:Y:S01]  /*4d60*/  FMUL.FTZ R16, R41, -1.4426950216293334961 ;  /* 0xbfb8aa3b29107820 */ /* 0x001fe20000410000 */
[----:B------:R-:W-:-:S05]  /*4d70*/  FMUL.FTZ R19, R68, -1.4426950216293334961 ;  /* 0xbfb8aa3b44137820 */ /* 0x000fca0000410000 */
        /* <DEDUP_REMOVED lines=8> */
.L_x_2542:
[----:B------:R-:W-:Y:S04]  /*4e00*/  BSSY B0, `(.L_x_2543) ;  /* 0x000000e000007945 */ /* 0x000fe80003800000 */
[----:B------:R-:W-:Y:S05]  /*4e10*/  @P2 BRA `(.L_x_2544) ;  /* 0x0000000000302947 */ /* 0x000fea0003800000 */
[----:B------:R-:W-:Y:S01]  /*4e20*/  ULDC.64 UR12, c[0x0][0x270] ;  /* 0x00009c00000c7ab9 */ /* 0x000fe20000000a00 */
[----:B0-----:R-:W-:Y:S01]  /*4e30*/  MOV R16, R72 ;  /* 0x0000004800107202 */ /* 0x001fe20000000f00 */
[----:B------:R-:W-:Y:S01]  /*4e40*/  IMAD R20, R65, UR12, RZ ;  /* 0x0000000c41147c24 */ /* 0x000fe2000f8e02ff */
[----:B------:R-:W-:Y:S02]  /*4e50*/  MOV R17, R75 ;  /* 0x0000004b00117202 */ /* 0x000fe40000000f00 */
        /* <DEDUP_REMOVED lines=8> */
.L_x_2544:
[----:B------:R-:W-:Y:S05]  /*4ee0*/  BSYNC B0 ;  /* 0x0000000000007941 */ /* 0x000fea0003800000 */
.L_x_2543:
        /* <DEDUP_REMOVED lines=11> */
.L_x_2545:
        /* <DEDUP_REMOVED lines=14> */
.L_x_2547:
[----:B------:R-:W-:Y:S05]  /*5080*/  BSYNC B0 ;  /* 0x0000000000007941 */ /* 0x000fea0003800000 */
.L_x_2546:
        /* <DEDUP_REMOVED lines=11> */
.L_x_2548:
[----:B------:R-:W-:Y:S04]  /*5140*/  BSSY B0, `(.L_x_2549) ;  /* 0x000000d000007945 */ /* 0x000fe80003800000 */
[----:B------:R-:W-:Y:S05]  /*5150*/  @P4 BRA `(.L_x_2550) ;  /* 0x00000000002c4947 */ /* 0x000fea0003800000 */
[----:B------:R-:W-:Y:S01]  /*5160*/  ULDC.64 UR12, c[0x0][0x270] ;  /* 0x00009c00000c7ab9 */ /* 0x000fe20000000a00 */
[----:B------:R-:W-:Y:S01]  /*5170*/  MOV R73, R75 ;  /* 0x0000004b00497202 */ /* 0x000fe20000000f00 */
[----:B0-----:R-:W-:Y:S01]  /*5180*/  IMAD R16, R69, UR12, RZ ;  /* 0x0000000c45107c24 */ /* 0x001fe2000f8e02ff */
        /* <DEDUP_REMOVED lines=8> */
.L_x_2550:
[----:B------:R-:W-:Y:S05]  /*5210*/  BSYNC B0 ;  /* 0x0000000000007941 */ /* 0x000fea0003800000 */
.L_x_2549:
[----:B0-----:R-:W0:Y:S01]  /*5220*/  LDC R16, c[0x0][0x10] ;  /* 0x00000400ff107b82 */ /* 0x001e220000000800 */
[----:B------:R-:W-:Y:S02]  /*5230*/  IADD3 R6, R6, 0x1, RZ ;  /* 0x0000000106067810 */ /* 0x000fe40007ffe0ff */
[----:B0-----:R-:W-:-:S04]  /*5240*/  IADD3 R5, R16, R5, RZ ;  /* 0x0000000510057210 */ /* 0x001fc80007ffe0ff */
[----:B------:R-:W-:-:S13]  /*5250*/  ISETP.GE.AND P1, PT, R5, UR4, PT ;  /* 0x0000000405007c0c */ /* 0x000fda000bf26270 */
[----:B------:R-:W-:Y:S05]  /*5260*/  @!P1 BRA `(.L_x_2551) ;  /* 0xffffffb000249947 */ /* 0x000fea000383ffff */
[----:B------:R-:W-:Y:S05]  /*5270*/  EXIT ;  /* 0x000000000000794d */ /* 0x000fea0003800000 */
.L_x_2552:
        /* <DEDUP_REMOVED lines=16> */
.L_x_3275:


//--------------------- .text._Z35group_norm_nhwc_fwd_one_pass_kernelI11Fp16IOBf16WLi64ELi42ELi672EEv26Group_norm_nhwc_fwd_params --------------------------
	.section	.text._Z35group_norm_nhwc_fwd_one_pass_kernelI11Fp16IOBf16WLi64ELi42ELi672EEv26Group_norm_nhwc_fwd_params,"ax",@progbits
	.align	128
        .global         _Z35group_norm_nhwc_fwd_one_pass_kernelI11Fp16IOBf16WLi64ELi42ELi672EEv26Group_norm_nhwc_fwd_params
        .type           _Z35group_norm_nhwc_fwd_one_pass_kernelI11Fp16IOBf16WLi64ELi42ELi672EEv26Group_norm_nhwc_fwd_params,@function
        .size           _Z35group_norm_nhwc_fwd_one_pass_kernelI11Fp16IOBf16WLi64ELi42ELi672EEv26Group_norm_nhwc_fwd_params,(.L_x_3276 - _Z35group_norm_nhwc_fwd_one_pass_kernelI11Fp16IOBf16WLi64ELi42ELi672EEv26Group_norm_nhwc_fwd_params)
        .other          _Z35group_norm_nhwc_fwd_one_pass_kernelI11Fp16IOBf16WLi64ELi42ELi672EEv26Group_norm_nhwc_fwd_params,@"STO_CUDA_ENTRY STV_DEFAULT"
_Z35group_norm_nhwc_fwd_one_pass_kernelI11Fp16IOBf16WLi64ELi42ELi672EEv26Group_norm_nhwc_fwd_params:
.text._Z35group_norm_nhwc_fwd_one_pass_kernelI11Fp16IOBf16WLi64ELi42ELi672EEv26Group_norm_nhwc_fwd_params:
        /* <DEDUP_REMOVED lines=33> */
.L_x_2568:
        /* <DEDUP_REMOVED lines=167> */
.L_x_2554:
[----:B------:R-:W-:Y:S05]  /*0c80*/  BSYNC B0 ;  /* 0x0000000000007941 */ /* 0x000fea0003800000 */
.L_x_2553:
        /* <DEDUP_REMOVED lines=28> */
.L_x_2557:
[----:B-1----:R-:W2:Y:S04]  /*0e50*/  LDG.E.STRONG.GPU R6, desc[UR8][R4.64] ;  /* 0x0000000804067981 */ /* 0x002ea8000c1ef900 */
[----:B--2---:R-:W-:Y:S01]  /*0e60*/  CCTL.IVALL ;  /* 0x00000000ff00798f */ /* 0x004fe20002000000 */
[----:B------:R-:W-:Y:S05]  /*0e70*/  YIELD ;  /* 0x0000000000007946 */ /* 0x000fea0003800000 */
[----:B------:R-:W-:-:S13]  /*0e80*/  ISETP.NE.AND P1, PT, R6, R9, PT ;  /* 0x000000090600720c */ /* 0x000fda0003f25270 */
[----:B------:R-:W-:Y:S05]  /*0e90*/  @P1 BRA `(.L_x_2557) ;  /* 0xfffffffc00ec1947 */ /* 0x000fea000383ffff */
.L_x_2556:
        /* <DEDUP_REMOVED lines=11> */
.L_x_2559:
        /* <DEDUP_REMOVED lines=63> */
.L_x_2558:
        /* <DEDUP_REMOVED lines=19> */
.L_x_2561:
[----:B------:R-:W-:Y:S05]  /*1470*/  BSYNC B0 ;  /* 0x0000000000007941 */ /* 0x000fea0003800000 */
.L_x_2560:
[----:B------:R-:W-:Y:S05]  /*1480*/  @!P3 BRA `(.L_x_2555) ;  /* 0x000000000080b947 */ /* 0x000fea0003800000 */
[C---:B------:R-:W-:Y:S02]  /*1490*/  IADD3 R4, R11.reuse, 0x1, RZ ;  /* 0x000000010b047810 */ /* 0x040fe40007ffe0ff */
[----:B------:R-:W-:Y:S02]  /*14a0*/  IADD3 R12, R11, 0x2, RZ ;  /* 0x000000020b0c7810 */ /* 0x000fe40007ffe0ff */
[----:B------:R-:W-:Y:S02]  /*14b0*/  ISETP.EQ.OR P3, PT, R4, UR7, P2 ;  /* 0x0000000704007c0c */ /* 0x000fe40009762670 */
[----:B------:R-:W-:Y:S02]  /*14c0*/  LOP3.LUT R5, R10, 0x3, RZ, 0xc0, !PT ;  /* 0x000000030a057812 */ /* 0x000fe400078ec0ff */
[----:B------:R-:W-:-:S04]  /*14d0*/  ISETP.EQ.OR P1, PT, R12, UR7, P2 ;  /* 0x000000070c007c0c */ /* 0x000fc80009722670 */
[----:B------:R-:W-:-:S05]  /*14e0*/  ISETP.EQ.OR P1, PT, R5, 0x2, P1 ;  /* 0x000000020500780c */ /* 0x000fca0000f22670 */
[----:B------:R-:W1:Y:S01]  /*14f0*/  @!P3 S2R R13, SR_CTAID.Y ;  /* 0x00000000000db919 */ /* 0x000e620000002600 */
        /* <DEDUP_REMOVED lines=25> */
.L_x_2555:
        /* <DEDUP_REMOVED lines=18> */
[----:B------:R-:W-:Y:S01]  /*17b0*/  @!P1 STG.E.64 desc[UR8][R10.64], R6 ;  /* 0x000000060a009986 */ /* 0x000fe2000c101b08 */
[----:B------:R-:W-:Y:S06]  /*17c0*/  BAR.SYNC.DEFER_BLOCKING 0x0 ;  /* 0x0000000000007b1d */ /* 0x000fec0000010000 */
[----:B------:R-:W2:Y:S04]  /*17d0*/  LDG.E.U16 R3, desc[UR8][R8.64] ;  /* 0x0000000808037981 */ /* 0x000ea8000c1e1500 */
[----:B------:R-:W3:Y:S04]  /*17e0*/  LDG.E.U16 R15, desc[UR8][R4.64] ;  /* 0x00000008040f7981 */ /* 0x000ee8000c1e1500 */
[----:B------:R1:W4:Y:S04]  /*17f0*/  LDG.E.U16 R14, desc[UR8][R8.64+0x2] ;  /* 0x00000208080e7981 */ /* 0x000328000c1e1500 */
[----:B------:R5:W4:Y:S04]  /*1800*/  LDG.E.U16 R25, desc[UR8][R4.64+0x2] ;  /* 0x0000020804197981 */ /* 0x000b28000c1e1500 */
[----:B------:R-:W0:Y:S02]  /*1810*/  LDS.64 R12, [UR5+0xc8] ;  /* 0x0000c805ff0c7984 */ /* 0x000e240008000a00 */
[----:B0-----:R-:W-:-:S04]  /*1820*/  FMUL.FTZ R12, R12, UR6 ;  /* 0x000000060c0c7c20 */ /* 0x001fc80008410000 */
[----:B------:R-:W-:-:S04]  /*1830*/  FMUL.FTZ R6, R12, R12 ;  /* 0x0000000c0c067220 */ /* 0x000fc80000410000 */
[----:B------:R-:W-:-:S05]  /*1840*/  FFMA.FTZ R13, R13, UR6, -R6 ;  /* 0x000000060d0d7c23 */ /* 0x000fca0008010806 */
[----:B------:R-:W-:-:S13]  /*1850*/  FSETP.GTU.FTZ.AND P1, PT, R13, RZ, PT ;  /* 0x000000ff0d00720b */ /* 0x000fda0003f3c000 */
[----:B------:R-:W0:Y:S01]  /*1860*/  @P1 LDC R6, c[0x0][0x238] ;  /* 0x00008e00ff061b82 */ /* 0x000e220000000800 */
[--C-:B------:R-:W-:Y:S02]  /*1870*/  HADD2.F32 R7, -RZ, R17.reuse.H0_H0 ;  /* 0x20000011ff077230 */ /* 0x100fe40000004100 */
[----:B------:R-:W-:Y:S02]  /*1880*/  HADD2.F32 R17, -RZ, R17.H1_H1 ;  /* 0x30000011ff117230 */ /* 0x000fe40000004100 */
[--C-:B------:R-:W-:Y:S02]  /*1890*/  HADD2.F32 R11, -RZ, R16.reuse.H1_H1 ;  /* 0x30000010ff0b7230 */ /* 0x100fe40000004100 */
[----:B-1----:R-:W-:Y:S02]  /*18a0*/  HADD2.F32 R9, -RZ, R16.H0_H0 ;  /* 0x20000010ff097230 */ /* 0x002fe40000004100 */
[----:B0-----:R-:W-:Y:S01]  /*18b0*/  @P1 FADD.FTZ R13, R13, R6 ;  /* 0x000000060d0d1221 */ /* 0x001fe20000010000 */
[----:B------:R-:W-:-:S06]  /*18c0*/  MOV R6, 0x3f800000 ;  /* 0x3f80000000067802 */ /* 0x000fcc0000000f00 */
[----:B------:R-:W0:Y:S01]  /*18d0*/  @P1 MUFU.RSQ R6, R13 ;  /* 0x0000000d00061308 */ /* 0x000e220000001400 */
[----:B------:R-:W-:Y:S01]  /*18e0*/  ISETP.NE.AND P1, PT, RZ, UR10, PT ;  /* 0x0000000aff007c0c */ /* 0x000fe2000bf25270 */
[--C-:B-----5:R-:W-:Y:S01]  /*18f0*/  FADD.FTZ R5, R7, -R12.reuse ;  /* 0x8000000c07057221 */ /* 0x120fe20000010000 */
[--C-:B------:R-:W-:Y:S01]  /*1900*/  FADD.FTZ R7, R17, -R12.reuse ;  /* 0x8000000c11077221 */ /* 0x100fe20000010000 */
[--C-:B------:R-:W-:Y:S01]  /*1910*/  FADD.FTZ R17, R11, -R12.reuse ;  /* 0x8000000c0b117221 */ /* 0x100fe20000010000 */
[----:B------:R-:W-:Y:S02]  /*1920*/  FADD.FTZ R9, R9, -R12 ;  /* 0x8000000c09097221 */ /* 0x000fe40000010000 */
[-C--:B0-----:R-:W-:Y:S01]  /*1930*/  FMUL.FTZ R7, R7, R6.reuse ;  /* 0x0000000607077220 */ /* 0x081fe20000410000 */
[-C--:B------:R-:W-:Y:S01]  /*1940*/  FMUL.FTZ R17, R17, R6.reuse ;  /* 0x0000000611117220 */ /* 0x080fe20000410000 */
[-C--:B------:R-:W-:Y:S01]  /*1950*/  FMUL.FTZ R4, R5, R6.reuse ;  /* 0x0000000605047220 */ /* 0x080fe20000410000 */
[----:B------:R-:W-:Y:S01]  /*1960*/  FMUL.FTZ R6, R9, R6 ;  /* 0x0000000609067220 */ /* 0x000fe20000410000 */
[----:B------:R-:W-:-:S02]  /*1970*/  IADD3 R9, R22, 0x20, RZ ;  /* 0x0000002016097810 */ /* 0x000fc40007ffe0ff */
[----:B--2---:R-:W-:Y:S02]  /*1980*/  SHF.L.U32 R11, R3, 0x10, RZ ;  /* 0x00000010030b7819 */ /* 0x004fe400000006ff */
[----:B---3--:R-:W-:Y:S02]  /*1990*/  SHF.L.U32 R15, R15, 0x10, RZ ;  /* 0x000000100f0f7819 */ /* 0x008fe400000006ff */
[----:B----4-:R-:W-:Y:S02]  /*19a0*/  SHF.L.U32 R14, R14, 0x10, RZ ;  /* 0x000000100e0e7819 */ /* 0x010fe400000006ff */
[----:B------:R-:W-:Y:S01]  /*19b0*/  SHF.L.U32 R25, R25, 0x10, RZ ;  /* 0x0000001019197819 */ /* 0x000fe200000006ff */
[C-C-:B------:R-:W-:Y:S01]  /*19c0*/  FFMA.FTZ R3, R11.reuse, R6, R15.reuse ;  /* 0x000000060b037223 */ /* 0x140fe2000001000f */
[----:B------:R-:W-:-:S03]  /*19d0*/  FFMA.FTZ R11, R11, R4, R15 ;  /* 0x000000040b0b7223 */ /* 0x000fc6000001000f */
        /* <DEDUP_REMOVED lines=13> */
.L_x_2562:
        /* <DEDUP_REMOVED lines=15> */
.L_x_2564:
[----:B------:R-:W-:Y:S05]  /*1ba0*/  BSYNC B0 ;  /* 0x0000000000007941 */ /* 0x000fea0003800000 */
.L_x_2563:
        /* <DEDUP_REMOVED lines=11> */
.L_x_2565:
        /* <DEDUP_REMOVED lines=19> */
.L_x_2567:
[----:B------:R-:W-:Y:S05]  /*1d90*/  BSYNC B0 ;  /* 0x0000000000007941 */ /* 0x000fea0003800000 */
.L_x_2566:
[----:B------:R-:W1:Y:S01]  /*1da0*/  LDC R4, c[0x0][0x10] ;  /* 0x00000400ff047b82 */ /* 0x000e620000000800 */
[----:B------:R-:W-:Y:S02]  /*1db0*/  IADD3 R18, R18, 0x1, RZ ;  /* 0x0000000112127810 */ /* 0x000fe40007ffe0ff */
[----:B-1----:R-:W-:-:S04]  /*1dc0*/  IADD3 R23, R4, R23, RZ ;  /* 0x0000001704177210 */ /* 0x002fc80007ffe0ff */
[----:B------:R-:W-:-:S13]  /*1dd0*/  ISETP.GE.AND P1, PT, R23, UR4, PT ;  /* 0x0000000417007c0c */ /* 0x000fda000bf26270 */
[----:B------:R-:W-:Y:S05]  /*1de0*/  @!P1 BRA `(.L_x_2568) ;  /* 0xffffffe400089947 */ /* 0x000fea000383ffff */
[----:B------:R-:W-:Y:S05]  /*1df0*/  EXIT ;  /* 0x000000000000794d */ /* 0x000fea0003800000 */
.L_x_2569:
        /* <DEDUP_REMOVED lines=16> */
.L_x_3276:


//--------------------- .text._Z35group_norm_nhwc_fwd_one_pass_kernelI11Fp16IOBf16WLi128ELi42ELi672EEv26Group_norm_nhwc_fwd_params --------------------------
	.section	.text._Z35group_norm_nhwc_fwd_one_pass_kernelI11Fp16IOBf16WLi128ELi42ELi672EEv26Group_norm_nhwc_fwd_params,"ax",@progbits
	.align	128
        .global         _Z35group_norm_nhwc_fwd_one_pass_kernelI11Fp16IOBf16WLi128ELi42ELi672EEv26Group_norm_nhwc_fwd_params
        .type           _Z35group_norm_nhwc_fwd_one_pass_kernelI11Fp16IOBf16WLi128ELi42ELi672EEv26Group_norm_nhwc_fwd_params,@function
        .size           _Z35group_norm_nhwc_fwd_one_pass_kernelI11Fp16IOBf16WLi128ELi42ELi672EEv26Group_norm_nhwc_fwd_params,(.L_x_3277 - _Z35group_norm_nhwc_fwd_one_pass_kernelI11Fp16IOBf16WLi128ELi42ELi672EEv26Group_norm_nhwc_fwd_params)
        .other          _Z35group_norm_nhwc_fwd_one_pass_kernelI11Fp16IOBf16WLi128ELi42ELi672EEv26Group_norm_nhwc_fwd_params,@"STO_CUDA_ENTRY STV_DEFAULT"
_Z35group_norm_nhwc_fwd_one_pass_kernelI11Fp16IOBf16WLi128ELi42ELi672EEv26Group_norm_nhwc_fwd_params:
.text._Z35group_norm_nhwc_fwd_one_pass_kernelI11Fp16IOBf16WLi128ELi42ELi672EEv26Group_norm_nhwc_fwd_params:
        /* <DEDUP_REMOVED lines=10> */
[----:B------:R-:W1:Y:S01]  /*00a0*/  S2R R29, SR_LANEID ;  /* 0x00000000001d7919 */ /* 0x000e620000000000 */
[----:B------:R-:W-:Y:S01]  /*00b0*/  SHF.R.S32.HI R5, RZ, 0x1f, R28 ;  /* 0x0000001fff057819 */ /* 0x000fe2000001141c */
[----:B------:R-:W-:Y:S01]  /*00c0*/  ULDC.64 UR8, c[0x0][0x278] ;  /* 0x00009e0000087ab9 */ /* 0x000fe20000000a00 */
        /* <DEDUP_REMOVED lines=11> */
[----:B0-----:R-:W-:Y:S01]  /*0180*/  IMAD R0, R0, UR7, R3 ;  /* 0x0000000700007c24 */ /* 0x001fe2000f8e0203 */
[----:B------:R-:W-:-:S04]  /*0190*/  MOV R3, R4 ;  /* 0x0000000400037202 */ /* 0x000fc80000000f00 */
[C---:B------:R-:W-:Y:S02]  /*01a0*/  ISETP.GE.U32.AND P0, PT, R0.reuse, UR8, PT ;  /* 0x0000000800007c0c */ /* 0x040fe4000bf06070 */
[----:B------:R-:W-:Y:S01]  /*01b0*/  SHF.R.S32.HI R2, RZ, 0x1f, R0 ;  /* 0x0000001fff027819 */ /* 0x000fe20000011400 */
[----:B--2---:R-:W-:Y:S01]  /*01c0*/  ULEA UR5, UR6, UR5, 0x18 ;  /* 0x0000000506057291 */ /* 0x004fe2000f8ec03f */
[----:B------:R-:W-:Y:S02]  /*01d0*/  IADD3 R24, R0, 0x20, RZ ;  /* 0x0000002000187810 */ /* 0x000fe40007ffe0ff */
[----:B------:R-:W-:Y:S01]  /*01e0*/  ISETP.GE.AND.EX P0, PT, R2, UR9, PT, P0 ;  /* 0x0000000902007c0c */ /* 0x000fe2000bf06300 */
[----:B------:R-:W-:Y:S01]  /*01f0*/  HFMA2.MMA R2, -RZ, RZ, 0, 0 ;  /* 0x00000000ff027435 */ /* 0x000fe200000001ff */
[----:B------:R-:W-:Y:S01]  /*0200*/  ULDC.64 UR8, c[0x0][0x208] ;  /* 0x0000820000087ab9 */ /* 0x000fe20000000a00 */
[----:B------:R-:W-:Y:S02]  /*0210*/  LEA R27, R5, UR5, 0x3 ;  /* 0x00000005051b7c11 */ /* 0x000fe4000f8e18ff */
[----:B-1----:R-:W-:-:S13]  /*0220*/  ISETP.LT.U32.AND P0, PT, R28, 0x2a0, !P0 ;  /* 0x000002a01c00780c */ /* 0x002fda0004701070 */
.L_x_2591:
[----:B0-2---:R-:W0:Y:S01]  /*0230*/  LDC R6, c[0x0][0x288] ;  /* 0x0000a200ff067b82 */ /* 0x005e220000000800 */
[----:B------:R-:W-:Y:S01]  /*0240*/  IABS R10, R3 ;  /* 0x00000003000a7213 */ /* 0x000fe20000000000 */
[----:B------:R-:W-:Y:S01]  /*0250*/  ULDC.64 UR14, c[0x0][0x278] ;  /* 0x00009e00000e7ab9 */ /* 0x000fe20000000a00 */
[----:B------:R-:W-:Y:S01]  /*0260*/  SHF.R.S32.HI R14, RZ, 0x1f, R24 ;  /* 0x0000001fff0e7819 */ /* 0x000fe20000011418 */
[----:B------:R-:W-:Y:S01]  /*0270*/  ULDC.64 UR12, c[0x0][0x280] ;  /* 0x0000a000000c7ab9 */ /* 0x000fe20000000a00 */
[----:B------:R-:W-:-:S03]  /*0280*/  SHF.R.S32.HI R26, RZ, 0x1f, R0 ;  /* 0x0000001fff1a7819 */ /* 0x000fc60000011400 */
[----:B-1----:R-:W1:Y:S08]  /*0290*/  @P0 LDC.64 R12, c[0x0][0x270] ;  /* 0x00009c00ff0c0b82 */ /* 0x002e700000000a00 */
        /* <DEDUP_REMOVED lines=8> */
[----:B------:R-:W-:-:S04]  /*0320*/  IMAD R9, R9, R8, RZ ;  /* 0x0000000809097224 */ /* 0x000fc800078e02ff */
[----:B------:R-:W-:Y:S01]  /*0330*/  IMAD.HI.U32 R5, R5, R9, R4 ;  /* 0x0000000905057227 */ /* 0x000fe200078e0004 */
[----:B------:R-:W-:Y:S02]  /*0340*/  MOV R9, R10 ;  /* 0x0000000a00097202 */ /* 0x000fe40000000f00 */
[----:B------:R-:W-:-:S03]  /*0350*/  LOP3.LUT R4, R3, R6, RZ, 0x3c, !PT ;  /* 0x0000000603047212 */ /* 0x000fc600078e3cff */
[----:B------:R-:W-:Y:S01]  /*0360*/  IMAD.HI.U32 R5, R5, R9, RZ ;  /* 0x0000000905057227 */ /* 0x000fe200078e00ff */
[----:B------:R-:W-:-:S04]  /*0370*/  ISETP.GE.AND P3, PT, R4, RZ, PT ;  /* 0x000000ff0400720c */ /* 0x000fc80003f66270 */
[----:B------:R-:W-:-:S05]  /*0380*/  IADD3 R7, -R5, RZ, RZ ;  /* 0x000000ff05077210 */ /* 0x000fca0007ffe1ff */
[----:B------:R-:W-:Y:S01]  /*0390*/  IMAD R7, R8, R7, R9 ;  /* 0x0000000708077224 */ /* 0x000fe200078e0209 */
[----:B------:R-:W-:-:S04]  /*03a0*/  SHF.R.S32.HI R9, RZ, 0x1f, R23 ;  /* 0x0000001fff097819 */ /* 0x000fc80000011417 */
[----:B------:R-:W-:-:S13]  /*03b0*/  ISETP.GT.U32.AND P2, PT, R8, R7, PT ;  /* 0x000000070800720c */ /* 0x000fda0003f44070 */
[-C--:B------:R-:W-:Y:S02]  /*03c0*/  @!P2 IADD3 R7, R7, -R8.reuse, RZ ;  /* 0x800000080707a210 */ /* 0x080fe40007ffe0ff */
[----:B------:R-:W-:Y:S02]  /*03d0*/  @!P2 IADD3 R5, R5, 0x1, RZ ;  /* 0x000000010505a810 */ /* 0x000fe40007ffe0ff */
[----:B------:R-:W-:Y:S02]  /*03e0*/  ISETP.GE.U32.AND P1, PT, R7, R8, PT ;  /* 0x000000080700720c */ /* 0x000fe40003f26070 */
[----:B------:R-:W-:Y:S02]  /*03f0*/  ISETP.NE.AND P2, PT, R6, RZ, PT ;  /* 0x000000ff0600720c */ /* 0x000fe40003f45270 */
[----:B------:R-:W-:-:S09]  /*0400*/  IADD3 R8, R0, 0x40, RZ ;  /* 0x0000004000087810 */ /* 0x000fd20007ffe0ff */
        /* <DEDUP_REMOVED lines=8> */
[----:B------:R-:W-:-:S03]  /*0490*/  SHF.R.S32.HI R5, RZ, 0x1f, R7 ;  /* 0x0000001fff057819 */ /* 0x000fc60000011407 */
[----:B------:R-:W-:Y:S02]  /*04a0*/  IMAD R22, R6, R22, R3 ;  /* 0x0000001606167224 */ /* 0x000fe400078e0203 */
[----:B------:R-:W-:Y:S02]  /*04b0*/  IMAD R6, R5, UR12, RZ ;  /* 0x0000000c05067c24 */ /* 0x000fe4000f8e02ff */
[----:B------:R-:W-:Y:S02]  /*04c0*/  IMAD R22, R22, 0x2a, RZ ;  /* 0x0000002a16167824 */ /* 0x000fe400078e02ff */
[----:B------:R-:W-:Y:S01]  /*04d0*/  IMAD R11, R7, UR13, R6 ;  /* 0x0000000d070b7c24 */ /* 0x000fe2000f8e0206 */
[----:B------:R-:W0:Y:S01]  /*04e0*/  @!P1 LDC.64 R18, c[0x0][0x270] ;  /* 0x00009c00ff129b82 */ /* 0x000e220000000a00 */
[----:B-1----:R-:W-:Y:S01]  /*04f0*/  @P0 IMAD R6, R26, R12, RZ ;  /* 0x0000000c1a060224 */ /* 0x002fe200078e02ff */
[----:B------:R-:W-:-:S03]  /*0500*/  IADD3 R4, P2, R23, R22, RZ ;  /* 0x0000001617047210 */ /* 0x000fc60007f5e0ff */
[----:B------:R-:W-:Y:S01]  /*0510*/  @P0 IMAD R15, R0, R13, R6 ;  /* 0x0000000d000f0224 */ /* 0x000fe200078e0206 */
[----:B------:R-:W-:Y:S02]  /*0520*/  LEA.HI.X.SX32 R5, R22, R9, 0x1, P2 ;  /* 0x0000000916057211 */ /* 0x000fe400010f0eff */
[----:B------:R-:W-:Y:S02]  /*0530*/  ISETP.GE.U32.AND P2, PT, R8, UR14, PT ;  /* 0x0000000e08007c0c */ /* 0x000fe4000bf46070 */
[----:B------:R-:W-:Y:S01]  /*0540*/  SHF.R.S32.HI R9, RZ, 0x1f, R8 ;  /* 0x0000001fff097819 */ /* 0x000fe20000011408 */
[----:B------:R-:W-:-:S03]  /*0550*/  IMAD.WIDE.U32 R4, R7, UR12, R4 ;  /* 0x0000000c07047c25 */ /* 0x000fc6000f8e0004 */
[----:B------:R-:W-:Y:S02]  /*0560*/  ISETP.GE.AND.EX P2, PT, R9, UR15, PT, P2 ;  /* 0x0000000f09007c0c */ /* 0x000fe4000bf46320 */
[----:B------:R-:W-:Y:S02]  /*0570*/  IADD3 R7, R5, R11, RZ ;  /* 0x0000000b05077210 */ /* 0x000fe40007ffe0ff */
[----:B------:R-:W-:Y:S01]  /*0580*/  @P0 MOV R6, R4 ;  /* 0x0000000400060202 */ /* 0x000fe20000000f00 */
[----:B------:R-:W1:Y:S01]  /*0590*/  @!P1 LDC.64 R10, c[0x0][0x220] ;  /* 0x00008800ff0a9b82 */ /* 0x000e620000000a00 */
[----:B------:R-:W-:-:S03]  /*05a0*/  ISETP.GT.U32.OR P2, PT, R28, 0x29f, P2 ;  /* 0x0000029f1c00780c */ /* 0x000fc60001744470 */
[----:B------:R-:W-:-:S04]  /*05b0*/  @P0 IMAD.WIDE.U32 R12, R0, R12, R6 ;  /* 0x0000000c000c0225 */ /* 0x000fc800078e0006 */
[----:B0-----:R-:W-:Y:S01]  /*05c0*/  @!P1 IMAD R20, R14, R18, RZ ;  /* 0x000000120e149224 */ /* 0x001fe200078e02ff */
[----:B------:R-:W-:Y:S02]  /*05d0*/  @P0 IADD3 R13, R13, R15, RZ ;  /* 0x0000000f0d0d0210 */ /* 0x000fe40007ffe0ff */
[----:B--2---:R-:W-:Y:S01]  /*05e0*/  @P0 LEA R16, P3, R12, R16, 0x1 ;  /* 0x000000100c100211 */ /* 0x004fe200078608ff */
[----:B------:R-:W-:Y:S01]  /*05f0*/  @!P1 IMAD R20, R24, R19, R20 ;  /* 0x0000001318149224 */ /* 0x000fe200078e0214 */
[----:B------:R-:W-:Y:S02]  /*0600*/  @!P1 MOV R14, R4 ;  /* 0x00000004000e9202 */ /* 0x000fe40000000f00 */
[----:B------:R-:W-:Y:S02]  /*0610*/  @P0 LEA.HI.X R17, R12, R17, R13, 0x1, P3 ;  /* 0x000000110c110211 */ /* 0x000fe400018f0c0d */
[----:B------:R-:W0:Y:S01]  /*0620*/  @!P2 LDC.64 R12, c[0x0][0x270] ;  /* 0x00009c00ff0cab82 */ /* 0x000e220000000a00 */
[----:B------:R-:W-:-:S03]  /*0630*/  @!P1 MOV R15, R7 ;  /* 0x00000007000f9202 */ /* 0x000fc60000000f00 */
[----:B------:R-:W-:-:S04]  /*0640*/  @!P1 IMAD.WIDE.U32 R18, R24, R18, R14 ;  /* 0x0000001218129225 */ /* 0x000fc800078e000e */
[----:B------:R-:W2:Y:S01]  /*0650*/  @!P2 LDC.64 R14, c[0x0][0x220] ;  /* 0x00008800ff0eab82 */ /* 0x000ea20000000a00 */
[----:B------:R-:W-:Y:S02]  /*0660*/  @!P1 IADD3 R20, R19, R20, RZ ;  /* 0x0000001413149210 */ /* 0x000fe40007ffe0ff */
[----:B-1----:R-:W-:-:S04]  /*0670*/  @!P1 LEA R10, P3, R18, R10, 0x1 ;  /* 0x0000000a120a9211 */ /* 0x002fc800078608ff */
[----:B------:R-:W-:Y:S02]  /*0680*/  @!P1 LEA.HI.X R11, R18, R11, R20, 0x1, P3 ;  /* 0x0000000b120b9211 */ /* 0x000fe400018f0c14 */
[----:B------:R-:W-:Y:S02]  /*0690*/  CS2R R18, SRZ ;  /* 0x0000000000127805 */ /* 0x000fe4000001ff00 */
[----:B------:R-:W-:Y:S02]  /*06a0*/  @!P2 MOV R20, R4 ;  /* 0x000000040014a202 */ /* 0x000fe40000000f00 */
[----:B------:R-:W-:Y:S01]  /*06b0*/  @!P2 MOV R21, R7 ;  /* 0x000000070015a202 */ /* 0x000fe20000000f00 */
[-C--:B0-----:R-:W-:Y:S01]  /*06c0*/  @!P2 IMAD R9, R9, R12.reuse, RZ ;  /* 0x0000000c0909a224 */ /* 0x081fe200078e02ff */
[----:B------:R0:W3:Y:S01]  /*06d0*/  @P0 LDG.E R19, desc[UR8][R16.64] ;  /* 0x0000000810130981 */ /* 0x0000e2000c1e1900 */
[----:B------:R-:W-:-:S04]  /*06e0*/  @!P2 IMAD.WIDE.U32 R20, R8, R12, R20 ;  /* 0x0000000c0814a225 */ /* 0x000fc800078e0014 */
[----:B------:R-:W-:Y:S01]  /*06f0*/  @!P2 IMAD R9, R8, R13, R9 ;  /* 0x0000000d0809a224 */ /* 0x000fe200078e0209 */
[----:B0-----:R-:W-:-:S04]  /*0700*/  MOV R17, RZ ;  /* 0x000000ff00117202 */ /* 0x001fc80000000f00 */
[----:B------:R-:W-:Y:S02]  /*0710*/  @!P2 IADD3 R8, R21, R9, RZ ;  /* 0x000000091508a210 */ /* 0x000fe40007ffe0ff */
[----:B------:R0:W4:Y:S01]  /*0720*/  @!P1 LDG.E R17, desc[UR8][R10.64] ;  /* 0x000000080a119981 */ /* 0x000122000c1e1900 */
[----:B--2---:R-:W-:-:S04]  /*0730*/  @!P2 LEA R14, P1, R20, R14, 0x1 ;  /* 0x0000000e140ea211 */ /* 0x004fc800078208ff */
[----:B------:R-:W-:-:S05]  /*0740*/  @!P2 LEA.HI.X R15, R20, R15, R8, 0x1, P1 ;  /* 0x0000000f140fa211 */ /* 0x000fca00008f0c08 */
[----:B------:R1:W2:Y:S01]  /*0750*/  @!P2 LDG.E R18, desc[UR8][R14.64] ;  /* 0x000000080e12a981 */ /* 0x0002a2000c1e1900 */
[----:B------:R-:W-:-:S04]  /*0760*/  IADD3 R25, R0, 0x60, RZ ;  /* 0x0000006000197810 */ /* 0x000fc80007ffe0ff */
[----:B------:R-:W-:Y:S02]  /*0770*/  ISETP.GE.U32.AND P1, PT, R25, UR14, PT ;  /* 0x0000000e19007c0c */ /* 0x000fe4000bf26070 */
[----:B------:R-:W-:-:S04]  /*0780*/  SHF.R.S32.HI R9, RZ, 0x1f, R25 ;  /* 0x0000001fff097819 */ /* 0x000fc80000011419 */
[----:B------:R-:W-:-:S04]  /*0790*/  ISETP.GE.AND.EX P1, PT, R9, UR15, PT, P1 ;  /* 0x0000000f09007c0c */ /* 0x000fc8000bf26310 */
[----:B------:R-:W-:-:S13]  /*07a0*/  ISETP.GT.U32.OR P1, PT, R28, 0x29f, P1 ;  /* 0x0000029f1c00780c */ /* 0x000fda0000f24470 */
[----:B0-----:R-:W0:Y:S02]  /*07b0*/  @!P1 LDC.64 R10, c[0x0][0x270] ;  /* 0x00009c00ff0a9b82 */ /* 0x001e240000000a00 */
[----:B0-----:R-:W-:Y:S01]  /*07c0*/  @!P1 IMAD R20, R9, R10, RZ ;  /* 0x0000000a09149224 */ /* 0x001fe200078e02ff */
[----:B------:R-:W-:Y:S01]  /*07d0*/  @!P1 MOV R9, R7 ;  /* 0x0000000700099202 */ /* 0x000fe20000000f00 */
[--C-:B---3--:R-:W-:Y:S02]  /*07e0*/  HADD2.F32 R13, -RZ, R19.reuse.H1_H1 ;  /* 0x30000013ff0d7230 */ /* 0x108fe40000004100 */
[----:B------:R-:W-:-:S03]  /*07f0*/  HADD2.F32 R12, -RZ, R19.H0_H0 ;  /* 0x20000013ff0c7230 */ /* 0x000fc60000004100 */
[----:B------:R-:W-:Y:S02]  /*0800*/  FMUL.FTZ R21, R13, R13 ;  /* 0x0000000d0d157220 */ /* 0x000fe40000410000 */
[C---:B------:R-:W-:Y:S02]  /*0810*/  FADD.FTZ R13, R12.reuse, R13 ;  /* 0x0000000d0c0d7221 */ /* 0x040fe40000010000 */
[----:B------:R-:W-:Y:S02]  /*0820*/  FFMA.FTZ R21, R12, R12, R21 ;  /* 0x0000000c0c157223 */ /* 0x000fe40000010015 */
[----:B------:R-:W-:Y:S02]  /*0830*/  FADD.FTZ R12, RZ, R13 ;  /* 0x0000000dff0c7221 */ /* 0x000fe40000010000 */
[----:B------:R-:W-:Y:S01]  /*0840*/  FADD.FTZ R13, RZ, R21 ;  /* 0x00000015ff0d7221 */ /* 0x000fe20000010000 */
[----:B------:R-:W-:Y:S02]  /*0850*/  @!P1 IMAD R21, R25, R11, R20 ;  /* 0x0000000b19159224 */ /* 0x000fe400078e0214 */
[----:B----4-:R-:W-:-:S02]  /*0860*/  HADD2.F32 R16, -RZ, R17.H1_H1 ;  /* 0x30000011ff107230 */ /* 0x010fc40000004100 */
[----:B------:R-:W-:-:S03]  /*0870*/  HADD2.F32 R8, -RZ, R17.H0_H0 ;  /* 0x20000011ff087230 */ /* 0x000fc60000004100 */
[----:B-1----:R-:W-:Y:S02]  /*0880*/  FMUL.FTZ R14, R16, R16 ;  /* 0x00000010100e7220 */ /* 0x002fe40000410000 */
[C---:B------:R-:W-:Y:S02]  /*0890*/  FADD.FTZ R15, R8.reuse, R16 ;  /* 0x00000010080f7221 */ /* 0x040fe40000010000 */
[----:B------:R-:W-:Y:S01]  /*08a0*/  FFMA.FTZ R14, R8, R8, R14 ;  /* 0x00000008080e7223 */ /* 0x000fe2000001000e */
[--C-:B--2---:R-:W-:Y:S02]  /*08b0*/  HADD2.F32 R8, -RZ, R18.reuse.H1_H1 ;  /* 0x30000012ff087230 */ /* 0x104fe40000004100 */
[----:B------:R-:W-:Y:S01]  /*08c0*/  FADD.FTZ R12, R12, R15 ;  /* 0x0000000f0c0c7221 */ /* 0x000fe20000010000 */
[----:B------:R-:W-:Y:S02]  /*08d0*/  HADD2.F32 R15, -RZ, R18.H0_H0 ;  /* 0x20000012ff0f7230 */ /* 0x000fe40000004100 */
[----:B------:R-:W-:Y:S01]  /*08e0*/  FADD.FTZ R13, R13, R14 ;  /* 0x0000000e0d0d7221 */ /* 0x000fe20000010000 */
[----:B------:R-:W-:-:S02]  /*08f0*/  FMUL.FTZ R16, R8, R8 ;  /* 0x0000000808107220 */ /* 0x000fc40000410000 */
[C---:B------:R-:W-:Y:S01]  /*0900*/  FADD.FTZ R14, R15.reuse, R8 ;  /* 0x000000080f0e7221 */ /* 0x040fe20000010000 */
[----:B------:R-:W-:Y:S01]  /*0910*/  @!P1 MOV R8, R4 ;  /* 0x0000000400089202 */ /* 0x000fe20000000f00 */
[----:B------:R-:W-:Y:S01]  /*0920*/  FFMA.FTZ R15, R15, R15, R16 ;  /* 0x0000000f0f0f7223 */ /* 0x000fe20000010010 */
[----:B------:R-:W-:-:S03]  /*0930*/  MOV R16, RZ ;  /* 0x000000ff00107202 */ /* 0x000fc60000000f00 */
[----:B------:R-:W-:Y:S02]  /*0940*/  @!P1 IMAD.WIDE.U32 R10, R25, R10, R8 ;  /* 0x0000000a190a9225 */ /* 0x000fe400078e0008 */
[----:B------:R-:W0:Y:S03]  /*0950*/  @!P1 LDC.64 R8, c[0x0][0x220] ;  /* 0x00008800ff089b82 */ /* 0x000e260000000a00 */
[----:B------:R-:W-:Y:S02]  /*0960*/  @!P1 IADD3 R21, R11, R21, RZ ;  /* 0x000000150b159210 */ /* 0x000fe40007ffe0ff */
[----:B0-----:R-:W-:-:S04]  /*0970*/  @!P1 LEA R8, P2, R10, R8, 0x1 ;  /* 0x000000080a089211 */ /* 0x001fc800078408ff */
[----:B------:R-:W-:-:S05]  /*0980*/  @!P1 LEA.HI.X R9, R10, R9, R21, 0x1, P2 ;  /* 0x000000090a099211 */ /* 0x000fca00010f0c15 */
[----:B------:R-:W2:Y:S01]  /*0990*/  @!P1 LDG.E R16, desc[UR8][R8.64] ;  /* 0x0000000808109981 */ /* 0x000ea2000c1e1900 */
[----:B------:R-:W-:Y:S01]  /*09a0*/  FADD.FTZ R12, R12, R14 ;  /* 0x0000000e0c0c7221 */ /* 0x000fe20000010000 */
[----:B------:R-:W-:Y:S01]  /*09b0*/  FADD.FTZ R13, R13, R15 ;  /* 0x0000000f0d0d7221 */ /* 0x000fe20000010000 */
[C---:B------:R-:W-:Y:S01]  /*09c0*/  ISETP.GT.AND P1, PT, R29.reuse, 0x1e, PT ;  /* 0x0000001e1d00780c */ /* 0x040fe20003f24270 */
[----:B------:R-:W-:Y:S01]  /*09d0*/  BSSY B0, `(.L_x_2570) ;  /* 0x000005a000007945 */ /* 0x000fe20003800000 */
[----:B------:R-:W-:Y:S02]  /*09e0*/  ISETP.NE.AND P3, PT, R29, RZ, PT ;  /* 0x000000ff1d00720c */ /* 0x000fe40003f65270 */
[----:B------:R-:W-:Y:S01]  /*09f0*/  ISETP.NE.AND P2, PT, R28, RZ, PT ;  /* 0x000000ff1c00720c */ /* 0x000fe20003f45270 */
[--C-:B--2---:R-:W-:Y:S02]  /*0a00*/  HADD2.F32 R11, -RZ, R16.reuse.H1_H1 ;  /* 0x30000010ff0b7230 */ /* 0x104fe40000004100 */
[----:B------:R-:W-:-:S03]  /*0a10*/  HADD2.F32 R10, -RZ, R16.H0_H0 ;  /* 0x20000010ff0a7230 */ /* 0x000fc60000004100 */
        /* <DEDUP_REMOVED lines=85> */
.L_x_2571:
[----:B------:R-:W-:Y:S05]  /*0f70*/  BSYNC B0 ;  /* 0x0000000000007941 */ /* 0x000fea0003800000 */
.L_x_2570:
        /* <DEDUP_REMOVED lines=28> */
.L_x_2574:
[----:B------:R-:W2:Y:S04]  /*1140*/  LDG.E.STRONG.GPU R9, desc[UR8][R10.64] ;  /* 0x000000080a097981 */ /* 0x000ea8000c1ef900 */
[----:B--2---:R-:W-:Y:S01]  /*1150*/  CCTL.IVALL ;  /* 0x00000000ff00798f */ /* 0x004fe20002000000 */
[----:B------:R-:W-:Y:S05]  /*1160*/  YIELD ;  /* 0x0000000000007946 */ /* 0x000fea0003800000 */
[----:B------:R-:W-:-:S13]  /*1170*/  ISETP.NE.AND P1, PT, R9, R14, PT ;  /* 0x0000000e0900720c */ /* 0x000fda0003f25270 */
[----:B------:R-:W-:Y:S05]  /*1180*/  @P1 BRA `(.L_x_2574) ;  /* 0xfffffffc00ec1947 */ /* 0x000fea000383ffff */
.L_x_2573:
        /* <DEDUP_REMOVED lines=11> */
.L_x_2576:
        /* <DEDUP_REMOVED lines=10> */
[----:B------:R-:W-:-:S06]  /*12e0*/  @!P1 IMAD.WIDE.U32 R12, R11, 0x8, R12 ;  /* 0x000000080b0c9825 */ /* 0x000fcc00078e000c */
[----:B------:R-:W0:Y:S01]  /*12f0*/  @!P1 LDG.E.64 R12, desc[UR8][R12.64] ;  /* 0x000000080c0c9981 */ /* 0x000e22000c1e1b00 */
[----:B------:R-:W-:-:S04]  /*1300*/  IADD3 R14, R10, 0x1, RZ ;  /* 0x000000010a0e7810 */ /* 0x000fc80007ffe0ff */
[----:B------:R-:W-:-:S13]  /*1310*/  ISETP.EQ.OR P3, PT, R14, UR7, P2 ;  /* 0x000000070e007c0c */ /* 0x000fda0009762670 */
[----:B------:R-:W1:Y:S01]  /*1320*/  @!P3 S2R R11, SR_CTAID.Y ;  /* 0x00000000000bb919 */ /* 0x000e620000002600 */
[----:B------:R-:W1:Y:S01]  /*1330*/  @!P3 LDC R15, c[0x0][0x10] ;  /* 0x00000400ff0fbb82 */ /* 0x000e620000000800 */
[----:B------:R-:W-:Y:S01]  /*1340*/  @!P3 LOP3.LUT R25, R2, 0x1, RZ, 0xc0, !PT ;  /* 0x000000010219b812 */ /* 0x000fe200078ec0ff */
[----:B-1----:R-:W-:-:S04]  /*1350*/  @!P3 IMAD R11, R14, R15, R11 ;  /* 0x0000000f0e0bb224 */ /* 0x002fc800078e020b */
[----:B------:R-:W-:-:S04]  /*1360*/  @!P3 IMAD R15, R25, R15, RZ ;  /* 0x0000000f190fb224 */ /* 0x000fc800078e02ff */
[----:B------:R-:W-:-:S05]  /*1370*/  @!P3 IMAD R15, R15, R8, RZ ;  /* 0x000000080f0fb224 */ /* 0x000fca00078e02ff */
[----:B------:R-:W-:Y:S01]  /*1380*/  @!P3 SHF.L.U32 R15, R15, 0x1, RZ ;  /* 0x000000010f0fb819 */ /* 0x000fe200000006ff */
[----:B0-----:R-:W-:Y:S01]  /*1390*/  @!P1 FADD.FTZ R20, R20, R12 ;  /* 0x0000000c14149221 */ /* 0x001fe20000010000 */
[----:B------:R-:W-:Y:S02]  /*13a0*/  @!P1 FADD.FTZ R21, R21, R13 ;  /* 0x0000000d15159221 */ /* 0x000fe40000010000 */
[----:B------:R-:W0:Y:S02]  /*13b0*/  @!P3 LDC.64 R12, c[0x0][0x248] ;  /* 0x00009200ff0cbb82 */ /* 0x000e240000000a00 */
[----:B0-----:R-:W-:-:S04]  /*13c0*/  @!P3 IMAD.WIDE R12, R15, 0x4, R12 ;  /* 0x000000040f0cb825 */ /* 0x001fc800078e020c */
[----:B------:R-:W-:-:S06]  /*13d0*/  @!P3 IMAD.WIDE.U32 R12, R11, 0x8, R12 ;  /* 0x000000080b0cb825 */ /* 0x000fcc00078e000c */
[----:B------:R-:W2:Y:S01]  /*13e0*/  @!P3 LDG.E.64 R12, desc[UR8][R12.64] ;  /* 0x000000080c0cb981 */ /* 0x000ea2000c1e1b00 */
[----:B------:R-:W-:-:S04]  /*13f0*/  IADD3 R14, R10, 0x2, RZ ;  /* 0x000000020a0e7810 */ /* 0x000fc80007ffe0ff */
[----:B------:R-:W-:-:S13]  /*1400*/  ISETP.EQ.OR P1, PT, R14, UR7, P2 ;  /* 0x000000070e007c0c */ /* 0x000fda0009722670 */
[----:B------:R-:W0:Y:S01]  /*1410*/  @!P1 S2R R11, SR_CTAID.Y ;  /* 0x00000000000b9919 */ /* 0x000e220000002600 */
[----:B------:R-:W0:Y:S01]  /*1420*/  @!P1 LDC R15, c[0x0][0x10] ;  /* 0x00000400ff0f9b82 */ /* 0x000e220000000800 */
[----:B------:R-:W-:Y:S01]  /*1430*/  @!P1 LOP3.LUT R25, R2, 0x1, RZ, 0xc0, !PT ;  /* 0x0000000102199812 */ /* 0x000fe200078ec0ff */
[----:B0-----:R-:W-:-:S04]  /*1440*/  @!P1 IMAD R11, R14, R15, R11 ;  /* 0x0000000f0e0b9224 */ /* 0x001fc800078e020b */
[----:B------:R-:W-:-:S04]  /*1450*/  @!P1 IMAD R15, R25, R15, RZ ;  /* 0x0000000f190f9224 */ /* 0x000fc800078e02ff */
[----:B------:R-:W-:-:S05]  /*1460*/  @!P1 IMAD R15, R15, R8, RZ ;  /* 0x000000080f0f9224 */ /* 0x000fca00078e02ff */
[----:B------:R-:W-:Y:S01]  /*1470*/  @!P1 SHF.L.U32 R15, R15, 0x1, RZ ;  /* 0x000000010f0f9819 */ /* 0x000fe200000006ff */
[----:B--2---:R-:W-:Y:S01]  /*1480*/  @!P3 FADD.FTZ R20, R20, R12 ;  /* 0x0000000c1414b221 */ /* 0x004fe20000010000 */
        /* <DEDUP_REMOVED lines=26> */
.L_x_2575:
        /* <DEDUP_REMOVED lines=19> */
.L_x_2578:
[----:B------:R-:W-:Y:S05]  /*1760*/  BSYNC B0 ;  /* 0x0000000000007941 */ /* 0x000fea0003800000 */
.L_x_2577:
        /* <DEDUP_REMOVED lines=32> */
.L_x_2572:
        /* <DEDUP_REMOVED lines=11> */
[----:B------:R-:W-:Y:S01]  /*1a20*/  ULDC UR6, c[0x0][0x2a4] ;  /* 0x0000a90000067ab9 */ /* 0x000fe20000000800 */
[----:B--2---:R-:W-:-:S05]  /*1a30*/  IMAD.WIDE R10, R12, 0x2, R10 ;  /* 0x000000020c0a7825 */ /* 0x004fca00078e020a */
[----:B------:R0:W-:Y:S01]  /*1a40*/  @!P2 STS.64 [UR5+0xc8], R20 ;  /* 0x0000c814ff00a988 */ /* 0x0001e20008000a05 */
[----:B---3--:R-:W-:-:S04]  /*1a50*/  IMAD.WIDE R12, R12, 0x2, R14 ;  /* 0x000000020c0c7825 */ /* 0x008fc800078e020e */
[----:B0-----:R-:W-:Y:S01]  /*1a60*/  @!P1 FMUL.FTZ R21, R21, UR6 ;  /* 0x0000000615159c20 */ /* 0x001fe20008410000 */
[----:B------:R-:W-:Y:S01]  /*1a70*/  @!P1 FMUL.FTZ R20, R20, UR6 ;  /* 0x0000000614149c20 */ /* 0x000fe20008410000 */
[----:B----4-:R-:W-:-:S05]  /*1a80*/  @!P1 IMAD.WIDE R8, R3, 0x8, R8 ;  /* 0x0000000803089825 */ /* 0x010fca00078e0208 */
[----:B------:R0:W-:Y:S01]  /*1a90*/  @!P1 STG.E.64 desc[UR8][R8.64], R20 ;  /* 0x0000001408009986 */ /* 0x0001e2000c101b08 */
[----:B------:R-:W-:Y:S06]  /*1aa0*/  BAR.SYNC.DEFER_BLOCKING 0x0 ;  /* 0x0000000000007b1d */ /* 0x000fec0000010000 */
[----:B0-----:R-:W2:Y:S04]  /*1ab0*/  LDG.E.U16 R20, desc[UR8][R10.64] ;  /* 0x000000080a147981 */ /* 0x001ea8000c1e1500 */
[----:B------:R-:W3:Y:S04]  /*1ac0*/  LDG.E.U16 R22, desc[UR8][R12.64] ;  /* 0x000000080c167981 */ /* 0x000ee8000c1e1500 */
[----:B------:R0:W4:Y:S04]  /*1ad0*/  LDG.E.U16 R15, desc[UR8][R10.64+0x2] ;  /* 0x000002080a0f7981 */ /* 0x000128000c1e1500 */
[----:B------:R1:W5:Y:S01]  /*1ae0*/  LDG.E.U16 R14, desc[UR8][R12.64+0x2] ;  /* 0x000002080c0e7981 */ /* 0x000362000c1e1500 */
[----:B------:R-:W-:Y:S01]  /*1af0*/  HADD2.F32 R21, -RZ, R18.H0_H0 ;  /* 0x20000012ff157230 */ /* 0x000fe20000004100 */
[----:B------:R-:W-:-:S02]  /*1b00*/  ISETP.NE.AND P4, PT, RZ, UR10, PT ;  /* 0x0000000aff007c0c */ /* 0x000fc4000bf85270 */
[----:B------:R-:W1:Y:S01]  /*1b10*/  LDS.64 R8, [UR5+0xc8] ;  /* 0x0000c805ff087984 */ /* 0x000e620008000a00 */
[----:B0-----:R-:W-:Y:S02]  /*1b20*/  HADD2.F32 R11, -RZ, R19.H0_H0 ;  /* 0x20000013ff0b7230 */ /* 0x001fe40000004100 */
[--C-:B------:R-:W-:Y:S01]  /*1b30*/  HADD2.F32 R10, -RZ, R16.reuse.H0_H0 ;  /* 0x20000010ff0a7230 */ /* 0x100fe20000004100 */
[----:B-1----:R-:W-:Y:S01]  /*1b40*/  MOV R12, 0x3f800000 ;  /* 0x3f800000000c7802 */ /* 0x002fe20000000f00 */
[----:B------:R-:W-:Y:S02]  /*1b50*/  HADD2.F32 R16, -RZ, R16.H1_H1 ;  /* 0x30000010ff107230 */ /* 0x000fe40000004100 */
[----:B------:R-:W-:-:S04]  /*1b60*/  FMUL.FTZ R25, R8, UR6 ;  /* 0x0000000608197c20 */ /* 0x000fc80008410000 */
[----:B------:R-:W-:Y:S01]  /*1b70*/  FMUL.FTZ R8, R25, R25 ;  /* 0x0000001919087220 */ /* 0x000fe20000410000 */
[--C-:B------:R-:W-:Y:S01]  /*1b80*/  FADD.FTZ R11, R11, -R25.reuse ;  /* 0x800000190b0b7221 */ /* 0x100fe20000010000 */
[--C-:B------:R-:W-:Y:S01]  /*1b90*/  FADD.FTZ R21, R21, -R25.reuse ;  /* 0x8000001915157221 */ /* 0x100fe20000010000 */
[----:B------:R-:W-:Y:S01]  /*1ba0*/  FADD.FTZ R13, R10, -R25 ;  /* 0x800000190a0d7221 */ /* 0x000fe20000010000 */
[----:B------:R-:W-:-:S05]  /*1bb0*/  FFMA.FTZ R8, R9, UR6, -R8 ;  /* 0x0000000609087c23 */ /* 0x000fca0008010808 */
[----:B------:R-:W-:-:S13]  /*1bc0*/  FSETP.GTU.FTZ.AND P1, PT, R8, RZ, PT ;  /* 0x000000ff0800720b */ /* 0x000fda0003f3c000 */
[----:B------:R-:W0:Y:S02]  /*1bd0*/  @P1 LDC R9, c[0x0][0x238] ;  /* 0x00008e00ff091b82 */ /* 0x000e240000000800 */
[----:B0-----:R-:W-:-:S04]  /*1be0*/  @P1 FADD.FTZ R8, R8, R9 ;  /* 0x0000000908081221 */ /* 0x001fc80000010000 */
[----:B------:R0:W1:Y:S02]  /*1bf0*/  @P1 MUFU.RSQ R12, R8 ;  /* 0x00000008000c1308 */ /* 0x0000640000001400 */
[----:B0-----:R-:W-:Y:S02]  /*1c00*/  HADD2.F32 R8, -RZ, R17.H0_H0 ;  /* 0x20000011ff087230 */ /* 0x001fe40000004100 */
[-C--:B-1----:R-:W-:Y:S01]  /*1c10*/  FMUL.FTZ R21, R21, R12.reuse ;  /* 0x0000000c15157220 */ /* 0x082fe20000410000 */
[-C--:B------:R-:W-:Y:S01]  /*1c20*/  FMUL.FTZ R10, R13, R12.reuse ;  /* 0x0000000c0d0a7220 */ /* 0x080fe20000410000 */
[----:B--2---:R-:W-:Y:S01]  /*1c30*/  SHF.L.U32 R9, R20, 0x10, RZ ;  /* 0x0000001014097819 */ /* 0x004fe200000006ff */
[----:B------:R-:W-:Y:S01]  /*1c40*/  FADD.FTZ R20, R8, -R25 ;  /* 0x8000001908147221 */ /* 0x000fe20000010000 */
[-C--:B------:R-:W-:Y:S01]  /*1c50*/  FMUL.FTZ R8, R11, R12.reuse ;  /* 0x0000000c0b087220 */ /* 0x080fe20000410000 */
[----:B---3--:R-:W-:Y:S02]  /*1c60*/  SHF.L.U32 R22, R22, 0x10, RZ ;  /* 0x0000001016167819 */ /* 0x008fe400000006ff */
[----:B------:R-:W-:Y:S01]  /*1c70*/  FMUL.FTZ R11, R20, R12 ;  /* 0x0000000c140b7220 */ /* 0x000fe20000410000 */
[----:B----4-:R-:W-:-:S03]  /*1c80*/  SHF.L.U32 R15, R15, 0x10, RZ ;  /* 0x000000100f0f7819 */ /* 0x010fc600000006ff */
[C-C-:B------:R-:W-:Y:S01]  /*1c90*/  FFMA.FTZ R20, R9.reuse, R11, R22.reuse ;  /* 0x0000000b09147223 */ /* 0x140fe20000010016 */
[----:B------:R-:W-:Y:S02]  /*1ca0*/  HADD2.F32 R11, -RZ, R19.H1_H1 ;  /* 0x30000013ff0b7230 */ /* 0x000fe40000004100 */
[C-C-:B------:R-:W-:Y:S01]  /*1cb0*/  FFMA.FTZ R13, R9.reuse, R8, R22.reuse ;  /* 0x00000008090d7223 */ /* 0x140fe20000010016 */
[C-C-:B------:R-:W-:Y:S01]  /*1cc0*/  FFMA.FTZ R8, R9.reuse, R21, R22.reuse ;  /* 0x0000001509087223 */ /* 0x140fe20000010016 */
[----:B------:R-:W-:Y:S01]  /*1cd0*/  FFMA.FTZ R9, R9, R10, R22 ;  /* 0x0000000a09097223 */ /* 0x000fe20000010016 */
[----:B------:R-:W-:Y:S02]  /*1ce0*/  HADD2.F32 R10, -RZ, R17.H1_H1 ;  /* 0x30000011ff0a7230 */ /* 0x000fe40000004100 */
[----:B------:R-:W-:Y:S01]  /*1cf0*/  FADD.FTZ R11, R11, -R25 ;  /* 0x800000190b0b7221 */ /* 0x000fe20000010000 */
[----:B------:R-:W-:Y:S01]  /*1d00*/  HADD2.F32 R22, -RZ, R18.H1_H1 ;  /* 0x30000012ff167230 */ /* 0x000fe20000004100 */
[----:B-----5:R-:W-:-:S02]  /*1d10*/  SHF.L.U32 R14, R14, 0x10, RZ ;  /* 0x000000100e0e7819 */ /* 0x020fc400000006ff */
[----:B------:R-:W-:Y:S01]  /*1d20*/  FMUL.FTZ R11, R11, R12 ;  /* 0x0000000c0b0b7220 */ /* 0x000fe20000410000 */
[--C-:B------:R-:W-:Y:S01]  /*1d30*/  FADD.FTZ R21, R10, -R25.reuse ;  /* 0x800000190a157221 */ /* 0x100fe20000010000 */
[--C-:B------:R-:W-:Y:S01]  /*1d40*/  FADD.FTZ R22, R22, -R25.reuse ;  /* 0x8000001916167221 */ /* 0x100fe20000010000 */
[----:B------:R-:W-:Y:S01]  /*1d50*/  FADD.FTZ R25, R16, -R25 ;  /* 0x8000001910197221 */ /* 0x000fe20000010000 */
        /* <DEDUP_REMOVED lines=12> */
.L_x_2579:
        /* <DEDUP_REMOVED lines=14> */
.L_x_2581:
[----:B------:R-:W-:Y:S05]  /*1f00*/  BSYNC B0 ;  /* 0x0000000000007941 */ /* 0x000fea0003800000 */
.L_x_2580:
[C---:B------:R-:W-:Y:S01]  /*1f10*/  IADD3 R18, R0.reuse, 0x40, RZ ;  /* 0x0000004000127810 */ /* 0x040fe20007ffe0ff */
[----:B------:R-:W-:Y:S01]  /*1f20*/  ULDC.64 UR12, c[0x0][0x278] ;  /* 0x00009e00000c7ab9 */ /* 0x000fe20000000a00 */
[----:B------:R-:W-:Y:S01]  /*1f30*/  IADD3 R10, R0, 0x60, RZ ;  /* 0x00000060000a7810 */ /* 0x000fe20007ffe0ff */
[-C--:B------:R-:W-:Y:S01]  /*1f40*/  FMUL.FTZ R22, R22, R12.reuse ;  /* 0x0000000c16167220 */ /* 0x080fe20000410000 */
[----:B0-----:R-:W-:Y:S01]  /*1f50*/  SHF.R.S32.HI R16, RZ, 0x1f, R24 ;  /* 0x0000001fff107819 */ /* 0x001fe20000011418 */
[-C--:B------:R-:W-:Y:S01]  /*1f60*/  FMUL.FTZ R25, R25, R12.reuse ;  /* 0x0000000c19197220 */ /* 0x080fe20000410000 */
[----:B------:R-:W-:Y:S01]  /*1f70*/  ISETP.GE.U32.AND P3, PT, R24, UR12, PT ;  /* 0x0000000c18007c0c */ /* 0x000fe2000bf66070 */
[----:B------:R-:W-:Y:S01]  /*1f80*/  FMUL.FTZ R21, R21, R12 ;  /* 0x0000000c15157220 */ /* 0x000fe20000410000 */
[----:B------:R-:W-:Y:S01]  /*1f90*/  ISETP.GE.U32.AND P1, PT, R18, UR12, PT ;  /* 0x0000000c12007c0c */ /* 0x000fe2000bf26070 */
[C-C-:B------:R-:W-:Y:S01]  /*1fa0*/  FFMA.FTZ R12, R15.reuse, R22, R14.reuse ;  /* 0x000000160f0c7223 */ /* 0x140fe2000001000e */
[----:B------:R-:W-:Y:S01]  /*1fb0*/  ISETP.GE.U32.AND P2, PT, R10, UR12, PT ;  /* 0x0000000c0a007c0c */ /* 0x000fe2000bf46070 */
[C---:B------:R-:W-:Y:S01]  /*1fc0*/  FFMA.FTZ R13, R15.reuse, R25, R14 ;  /* 0x000000190f0d7223 */ /* 0x040fe2000001000e */
[----:B------:R-:W-:Y:S01]  /*1fd0*/  SHF.R.S32.HI R19, RZ, 0x1f, R18 ;  /* 0x0000001fff137819 */ /* 0x000fe20000011412 */
[----:B------:R-:W-:Y:S01]  /*1fe0*/  FFMA.FTZ R21, R15, R21, R14 ;  /* 0x000000150f157223 */ /* 0x000fe2000001000e */
[----:B------:R-:W-:-:S02]  /*1ff0*/  SHF.R.S32.HI R11, RZ, 0x1f, R10 ;  /* 0x0000001fff0b7819 */ /* 0x000fc4000001140a */
[----:B------:R-:W-:Y:S02]  /*2000*/  ISETP.GE.AND.EX P3, PT, R16, UR13, PT, P3 ;  /* 0x0000000d10007c0c */ /* 0x000fe4000bf66330 */
[----:B------:R-:W-:Y:S02]  /*2010*/  ISETP.GE.AND.EX P1, PT, R19, UR13, PT, P1 ;  /* 0x0000000d13007c0c */ /* 0x000fe4000bf26310 */
        /* <DEDUP_REMOVED lines=15> */
.L_x_2582:
        /* <DEDUP_REMOVED lines=14> */
.L_x_2584:
[----:B------:R-:W-:Y:S05]  /*21f0*/  BSYNC B0 ;  /* 0x0000000000007941 */ /* 0x000fea0003800000 */
.L_x_2583:
        /* <DEDUP_REMOVED lines=11> */
.L_x_2585:
        /* <DEDUP_REMOVED lines=8> */
[----:B------:R-:W-:Y:S02]  /*2330*/  ULDC.64 UR12, c[0x0][0x210] ;  /* 0x00008400000c7ab9 */ /* 0x000fe40000000a00 */
[----:B0-----:R-:W-:Y:S02]  /*2340*/  LEA R16, P1, R14, UR12, 0x1 ;  /* 0x0000000c0e107c11 */ /* 0x001fe4000f8208ff */
[----:B------:R-:W-:Y:S02]  /*2350*/  IADD3 R19, R15, R19, RZ ;  /* 0x000000130f137210 */ /* 0x000fe40007ffe0ff */
[----:B------:R-:W-:Y:S02]  /*2360*/  F2FP.F16.F32.PACK_AB R15, R12, R8 ;  /* 0x000000080c0f723e */ /* 0x000fe400000000ff */
[----:B------:R-:W-:-:S05]  /*2370*/  LEA.HI.X R17, R14, UR13, R19, 0x1, P1 ;  /* 0x0000000d0e117c11 */ /* 0x000fca00088f0c13 */
[----:B------:R1:W-:Y:S02]  /*2380*/  STG.E desc[UR8][R16.64], R15 ;  /* 0x0000000f10007986 */ /* 0x0003e4000c101908 */
.L_x_2587:
[----:B------:R-:W-:Y:S05]  /*2390*/  BSYNC B0 ;  /* 0x0000000000007941 */ /* 0x000fea0003800000 */
.L_x_2586:
        /* <DEDUP_REMOVED lines=11> */
.L_x_2588:
        /* <DEDUP_REMOVED lines=13> */
.L_x_2590:
[----:B------:R-:W-:Y:S05]  /*2520*/  BSYNC B0 ;  /* 0x0000000000007941 */ /* 0x000fea0003800000 */
.L_x_2589:
[----:B------:R-:W3:Y:S01]  /*2530*/  LDC R4, c[0x0][0x10] ;  /* 0x00000400ff047b82 */ /* 0x000ee20000000800 */
[----:B------:R-:W-:Y:S02]  /*2540*/  IADD3 R2, R2, 0x1, RZ ;  /* 0x0000000102027810 */ /* 0x000fe40007ffe0ff */
[----:B---3--:R-:W-:-:S04]  /*2550*/  IADD3 R3, R4, R3, RZ ;  /* 0x0000000304037210 */ /* 0x008fc80007ffe0ff */
[----:B------:R-:W-:-:S13]  /*2560*/  ISETP.GE.AND P1, PT, R3, UR4, PT ;  /* 0x0000000403007c0c */ /* 0x000fda000bf26270 */
[----:B------:R-:W-:Y:S05]  /*2570*/  @!P1 BRA `(.L_x_2591) ;  /* 0xffffffdc002c9947 */ /* 0x000fea000383ffff */
[----:B------:R-:W-:Y:S05]  /*2580*/  EXIT ;  /* 0x000000000000794d */ /* 0x000fea0003800000 */
.L_x_2592:
        /* <DEDUP_REMOVED lines=15> */
.L_x_3277:


//--------------------- .text._Z35group_norm_nhwc_fwd_one_pass_kernelI11Fp16IOBf16WLi256ELi42ELi672EEv26Group_norm_nhwc_fwd_params --------------------------
	.section	.text._Z35group_norm_nhwc_fwd_one_pass_kernelI11Fp16IOBf16WLi256ELi42ELi672EEv26Group_norm_nhwc_fwd_params,"ax",@progbits
	.align	128
        .global         _Z35group_norm_nhwc_fwd_one_pass_kernelI11Fp16IOBf16WLi256ELi42ELi672EEv26Group_norm_nhwc_fwd_params
        .type           _Z35group_norm_nhwc_fwd_one_pass_kernelI11Fp16IOBf16WLi256ELi42ELi672EEv26Group_norm_nhwc_fwd_params,@function
        .size           _Z35group_norm_nhwc_fwd_one_pass_kernelI11Fp16IOBf16WLi256ELi42ELi672EEv26Group_norm_nhwc_fwd_params,(.L_x_3278 - _Z35group_norm_nhwc_fwd_one_pass_kernelI11Fp16IOBf16WLi256ELi42ELi672EEv26Group_norm_nhwc_fwd_params)
        .other          _Z35group_norm_nhwc_fwd_one_pass_kernelI11Fp16IOBf16WLi256ELi42ELi672EEv26Group_norm_nhwc_fwd_params,@"STO_CUDA_ENTRY STV_DEFAULT"
_Z35group_norm_nhwc_fwd_one_pass_kernelI11Fp16IOBf16WLi256ELi42ELi672EEv26Group_norm_nhwc_fwd_params:
.text._Z35group_norm_nhwc_fwd_one_pass_kernelI11Fp16IOBf16WLi256ELi42ELi672EEv26Group_norm_nhwc_fwd_params:
        /* <DEDUP_REMOVED lines=41> */
.L_x_2626:
[----:B0123--:R-:W0:Y:S01]  /*0290*/  LDC R6, c[0x0][0x288] ;  /* 0x0000a200ff067b82 */ /* 0x00fe220000000800 */
[----:B------:R-:W-:Y:S01]  /*02a0*/  ULDC.64 UR16, c[0x0][0x278] ;  /* 0x00009e0000107ab9 */ /* 0x000fe20000000a00 */
[----:B------:R-:W-:Y:S01]  /*02b0*/  SHF.R.S32.HI R29, RZ, 0x1f, R20 ;  /* 0x0000001fff1d7819 */ /* 0x000fe20000011414 */
[----:B------:R-:W-:Y:S01]  /*02c0*/  ULDC.64 UR14, c[0x0][0x280] ;  /* 0x0000a000000e7ab9 */ /* 0x000fe20000000a00 */
[----:B------:R-:W-:Y:S01]  /*02d0*/  ISETP.GE.U32.AND P4, PT, R20, UR16, PT ;  /* 0x0000001014007c0c */ /* 0x000fe2000bf86070 */
[----:B------:R-:W-:Y:S01]  /*02e0*/  HFMA2.MMA R28, -RZ, RZ, 0, 0 ;  /* 0x00000000ff1c7435 */ /* 0x000fe200000001ff */
[----:B------:R-:W-:Y:S02]  /*02f0*/  SHF.R.S32.HI R31, RZ, 0x1f, R21 ;  /* 0x0000001fff1f7819 */ /* 0x000fe40000011415 */
[----:B------:R-:W-:Y:S01]  /*0300*/  ISETP.GE.U32.AND P5, PT, R21, UR16, PT ;  /* 0x0000001015007c0c */ /* 0x000fe2000bfa6070 */
[----:B------:R-:W1:Y:S01]  /*0310*/  @P0 LDC.64 R8, c[0x0][0x270] ;  /* 0x00009c00ff080b82 */ /* 0x000e620000000a00 */
[----:B------:R-:W-:-:S02]  /*0320*/  ISETP.GE.AND.EX P4, PT, R29, UR17, PT, P4 ;  /* 0x000000111d007c0c */ /* 0x000fc4000bf86340 */
[----:B------:R-:W-:Y:S02]  /*0330*/  ISETP.GE.AND.EX P5, PT, R31, UR17, PT, P5 ;  /* 0x000000111f007c0c */ /* 0x000fe4000bfa6350 */
[C---:B------:R-:W-:Y:S02]  /*0340*/  ISETP.GT.U32.OR P4, PT, R16.reuse, 0x29f, P4 ;  /* 0x0000029f1000780c */ /* 0x040fe40002784470 */
[----:B------:R-:W-:Y:S01]  /*0350*/  ISETP.GT.U32.OR P5, PT, R16, 0x29f, P5 ;  /* 0x0000029f1000780c */ /* 0x000fe20002fa4470 */
[----:B------:R-:W2:Y:S01]  /*0360*/  @P0 LDC.64 R42, c[0x0][0x220] ;  /* 0x00008800ff2a0b82 */ /* 0x000ea20000000a00 */
[----:B------:R-:W-:Y:S02]  /*0370*/  SHF.R.S32.HI R35, RZ, 0x1f, R22 ;  /* 0x0000001fff237819 */ /* 0x000fe40000011416 */
[----:B------:R-:W-:Y:S02]  /*0380*/  SHF.R.S32.HI R37, RZ, 0x1f, R23 ;  /* 0x0000001fff257819 */ /* 0x000fe40000011417 */
[----:B------:R-:W-:-:S02]  /*0390*/  SHF.R.S32.HI R39, RZ, 0x1f, R24 ;  /* 0x0000001fff277819 */ /* 0x000fc40000011418 */
[----:B0-----:R-:W-:-:S03]  /*03a0*/  IABS R5, R6 ;  /* 0x0000000600057213 */ /* 0x001fc60000000000 */
[----:B------:R-:W0:Y:S01]  /*03b0*/  @!P4 LDC.64 R44, c[0x0][0x270] ;  /* 0x00009c00ff2ccb82 */ /* 0x000e220000000a00 */
[----:B------:R-:W3:Y:S07]  /*03c0*/  I2F.RP R0, R5 ;  /* 0x0000000500007306 */ /* 0x000eee0000209400 */
[----:B----4-:R-:W4:Y:S01]  /*03d0*/  @!P4 LDC.64 R40, c[0x0][0x220] ;  /* 0x00008800ff28cb82 */ /* 0x010f220000000a00 */
[----:B---3--:R-:W3:Y:S07]  /*03e0*/  MUFU.RCP R0, R0 ;  /* 0x0000000000007308 */ /* 0x008eee0000001000 */
[----:B------:R-:W5:Y:S01]  /*03f0*/  @!P5 LDC.64 R14, c[0x0][0x220] ;  /* 0x00008800ff0edb82 */ /* 0x000f620000000a00 */
[----:B---3--:R-:W-:-:S04]  /*0400*/  IADD3 R2, R0, 0xffffffe, RZ ;  /* 0x0ffffffe00027810 */ /* 0x008fc80007ffe0ff */
        /* <DEDUP_REMOVED lines=44> */
[----:B------:R-:W-:-:S05]  /*06d0*/  @P0 IMAD.WIDE.U32 R6, R17, R8, R12 ;  /* 0x0000000811060225 */ /* 0x000fca00078e000c */
[----:B------:R-:W-:Y:S01]  /*06e0*/  @P0 IADD3 R0, R7, R9, RZ ;  /* 0x0000000907000210 */ /* 0x000fe20007ffe0ff */
[----:B0-----:R-:W-:Y:S01]  /*06f0*/  @!P4 IMAD R7, R29, R44, RZ ;  /* 0x0000002c1d07c224 */ /* 0x001fe200078e02ff */
[----:B--2---:R-:W-:Y:S02]  /*0700*/  @P0 LEA R8, P1, R6, R42, 0x1 ;  /* 0x0000002a06080211 */ /* 0x004fe400078208ff */
[----:B------:R-:W-:Y:S01]  /*0710*/  @!P4 MOV R42, R2 ;  /* 0x00000002002ac202 */ /* 0x000fe20000000f00 */
[----:B------:R-:W-:Y:S01]  /*0720*/  @!P4 IMAD R45, R20, R45, R7 ;  /* 0x0000002d142dc224 */ /* 0x000fe200078e0207 */
[----:B------:R-:W-:Y:S02]  /*0730*/  @P0 LEA.HI.X R9, R6, R43, R0, 0x1, P1 ;  /* 0x0000002b06090211 */ /* 0x000fe400008f0c00 */
[----:B------:R-:W-:Y:S01]  /*0740*/  @!P4 MOV R43, R13 ;  /* 0x0000000d002bc202 */ /* 0x000fe20000000f00 */
[----:B------:R-:W0:Y:S01]  /*0750*/  @!P3 LDC.64 R6, c[0x0][0x220] ;  /* 0x00008800ff06bb82 */ /* 0x000e220000000a00 */
[----:B------:R-:W-:Y:S01]  /*0760*/  ISETP.GE.U32.AND P1, PT, R24, UR16, PT ;  /* 0x0000001018007c0c */ /* 0x000fe2000bf26070 */
[----:B---3--:R-:W-:-:S03]  /*0770*/  @!P5 IMAD R0, R31, R4, RZ ;  /* 0x000000041f00d224 */ /* 0x008fc600078e02ff */
[----:B------:R-:W-:Y:S01]  /*0780*/  ISETP.GE.AND.EX P1, PT, R39, UR17, PT, P1 ;  /* 0x0000001127007c0c */ /* 0x000fe2000bf26310 */
[----:B------:R-:W-:-:S03]  /*0790*/  @!P4 IMAD.WIDE.U32 R42, R20, R44, R42 ;  /* 0x0000002c142ac225 */ /* 0x000fc600078e002a */
[----:B------:R-:W-:Y:S01]  /*07a0*/  ISETP.GT.U32.OR P1, PT, R16, 0x29f, P1 ;  /* 0x0000029f1000780c */ /* 0x000fe20000f24470 */
[----:B------:R-:W-:Y:S01]  /*07b0*/  @!P5 IMAD R49, R21, R5, R0 ;  /* 0x000000051531d224 */ /* 0x000fe200078e0200 */
[----:B------:R-:W-:Y:S01]  /*07c0*/  @!P4 IADD3 R0, R43, R45, RZ ;  /* 0x0000002d2b00c210 */ /* 0x000fe20007ffe0ff */
[----:B------:R-:W-:Y:S01]  /*07d0*/  @!P5 IMAD.WIDE.U32 R46, R21, R4, R46 ;  /* 0x00000004152ed225 */ /* 0x000fe200078e002e */
[C---:B----4-:R-:W-:Y:S01]  /*07e0*/  @!P4 LEA R44, P6, R42.reuse, R40, 0x1 ;  /* 0x000000282a2cc211 */ /* 0x050fe200078c08ff */
[----:B------:R-:W2:Y:S03]  /*07f0*/  @!P2 LDC.64 R4, c[0x0][0x270] ;  /* 0x00009c00ff04ab82 */ /* 0x000ea60000000a00 */
[----:B------:R-:W-:Y:S02]  /*0800*/  @!P4 LEA.HI.X R45, R42, R41, R0, 0x1, P6 ;  /* 0x000000292a2dc211 */ /* 0x000fe400030f0c00 */
[----:B-----5:R-:W-:Y:S01]  /*0810*/  @!P5 LEA R48, P6, R46, R14, 0x1 ;  /* 0x0000000e2e30d211 */ /* 0x020fe200078c08ff */
[----:B-1----:R-:W-:Y:S01]  /*0820*/  @!P3 IMAD R14, R35, R10, RZ ;  /* 0x0000000a230eb224 */ /* 0x002fe200078e02ff */
[----:B------:R-:W-:Y:S01]  /*0830*/  @!P5 IADD3 R0, R47, R49, RZ ;  /* 0x000000312f00d210 */ /* 0x000fe20007ffe0ff */
[----:B------:R-:W1:Y:S01]  /*0840*/  @!P2 LDC.64 R42, c[0x0][0x220] ;  /* 0x00008800ff2aab82 */ /* 0x000e620000000a00 */
[----:B------:R-:W-:Y:S01]  /*0850*/  MOV R30, RZ ;  /* 0x000000ff001e7202 */ /* 0x000fe20000000f00 */
[----:B------:R-:W-:Y:S01]  /*0860*/  @!P3 IMAD R47, R22, R11, R14 ;  /* 0x0000000b162fb224 */ /* 0x000fe200078e020e */
[----:B------:R-:W-:Y:S01]  /*0870*/  @!P5 LEA.HI.X R49, R46, R15, R0, 0x1, P6 ;  /* 0x0000000f2e31d211 */ /* 0x000fe200030f0c00 */
[----:B------:R3:W4:Y:S01]  /*0880*/  @!P4 LDG.E R28, desc[UR10][R44.64] ;  /* 0x0000000a2c1cc981 */ /* 0x000722000c1e1900 */
[----:B------:R-:W-:-:S02]  /*0890*/  @!P3 MOV R14, R2 ;  /* 0x00000002000eb202 */ /* 0x000fc40000000f00 */
[----:B------:R-:W-:Y:S01]  /*08a0*/  @!P3 MOV R15, R13 ;  /* 0x0000000d000fb202 */ /* 0x000fe20000000f00 */
[----:B------:R5:W4:Y:S01]  /*08b0*/  @!P5 LDG.E R30, desc[UR10][R48.64] ;  /* 0x0000000a301ed981 */ /* 0x000b22000c1e1900 */
[----:B------:R-:W-:Y:S01]  /*08c0*/  SHF.R.S32.HI R41, RZ, 0x1f, R25 ;  /* 0x0000001fff297819 */ /* 0x000fe20000011419 */
[----:B------:R-:W-:-:S03]  /*08d0*/  @!P3 IMAD.WIDE.U32 R10, R22, R10, R14 ;  /* 0x0000000a160ab225 */ /* 0x000fc600078e000e */
[----:B------:R-:W5:Y:S01]  /*08e0*/  @!P1 LDC.64 R14, c[0x0][0x270] ;  /* 0x00009c00ff0e9b82 */ /* 0x000f620000000a00 */
[----:B---3--:R-:W-:Y:S01]  /*08f0*/  @!P2 MOV R44, R2 ;  /* 0x00000002002ca202 */ /* 0x008fe20000000f00 */
[----:B--2---:R-:W-:Y:S01]  /*0900*/  @!P2 IMAD R32, R37, R4, RZ ;  /* 0x000000042520a224 */ /* 0x004fe200078e02ff */
[----:B------:R-:W-:Y:S02]  /*0910*/  @!P2 MOV R45, R13 ;  /* 0x0000000d002da202 */ /* 0x000fe40000000f00 */
[----:B------:R-:W-:Y:S02]  /*0920*/  ISETP.GE.U32.AND P4, PT, R25, UR16, PT ;  /* 0x0000001019007c0c */ /* 0x000fe4000bf86070 */
[----:B------:R-:W-:Y:S01]  /*0930*/  @!P3 IADD3 R0, R11, R47, RZ ;  /* 0x0000002f0b00b210 */ /* 0x000fe20007ffe0ff */
[C---:B------:R-:W-:Y:S01]  /*0940*/  @!P2 IMAD R11, R23.reuse, R5, R32 ;  /* 0x00000005170ba224 */ /* 0x040fe200078e0220 */
[C---:B0-----:R-:W-:Y:S01]  /*0950*/  @!P3 LEA R6, P5, R10.reuse, R6, 0x1 ;  /* 0x000000060a06b211 */ /* 0x041fe200078a08ff */
[----:B------:R-:W-:Y:S01]  /*0960*/  @!P2 IMAD.WIDE.U32 R44, R23, R4, R44 ;  /* 0x00000004172ca225 */ /* 0x000fe200078e002c */
[----:B------:R-:W-:Y:S01]  /*0970*/  ISETP.GE.AND.EX P4, PT, R41, UR17, PT, P4 ;  /* 0x0000001129007c0c */ /* 0x000fe2000bf86340 */
[----:B------:R-:W0:Y:S01]  /*0980*/  @!P1 LDC.64 R4, c[0x0][0x220] ;  /* 0x00008800ff049b82 */ /* 0x000e220000000a00 */
[----:B------:R-:W-:-:S02]  /*0990*/  @!P3 LEA.HI.X R7, R10, R7, R0, 0x1, P5 ;  /* 0x000000070a07b211 */ /* 0x000fc400028f0c00 */
[----:B------:R-:W-:Y:S02]  /*09a0*/  ISETP.GT.U32.OR P4, PT, R16, 0x29f, P4 ;  /* 0x0000029f1000780c */ /* 0x000fe40002784470 */
[----:B------:R-:W-:Y:S02]  /*09b0*/  @!P2 IADD3 R0, R45, R11, RZ ;  /* 0x0000000b2d00a210 */ /* 0x000fe40007ffe0ff */
[----:B-1----:R-:W-:-:S04]  /*09c0*/  @!P2 LEA R10, P5, R44, R42, 0x1 ;  /* 0x0000002a2c0aa211 */ /* 0x002fc800078a08ff */
[----:B------:R-:W-:Y:S02]  /*09d0*/  @!P2 LEA.HI.X R11, R44, R43, R0, 0x1, P5 ;  /* 0x0000002b2c0ba211 */ /* 0x000fe400028f0c00 */
[----:B------:R-:W-:Y:S02]  /*09e0*/  SHF.R.S32.HI R43, RZ, 0x1f, R26 ;  /* 0x0000001fff2b7819 */ /* 0x000fe4000001141a */
[----:B------:R-:W-:Y:S01]  /*09f0*/  ISETP.GE.U32.AND P5, PT, R26, UR16, PT ;  /* 0x000000101a007c0c */ /* 0x000fe2000bfa6070 */
[----:B------:R-:W1:Y:S03]  /*0a00*/  @!P4 LDC.64 R44, c[0x0][0x270] ;  /* 0x00009c00ff2ccb82 */ /* 0x000e660000000a00 */
[----:B------:R-:W-:Y:S01]  /*0a10*/  ISETP.GE.AND.EX P5, PT, R43, UR17, PT, P5 ;  /* 0x000000112b007c0c */ /* 0x000fe2000bfa6350 */
[----:B-----5:R-:W-:Y:S01]  /*0a20*/  @!P1 IMAD R0, R39, R14, RZ ;  /* 0x0000000e27009224 */ /* 0x020fe200078e02ff */
[----:B------:R-:W-:-:S02]  /*0a30*/  @!P1 MOV R46, R2 ;  /* 0x00000002002e9202 */ /* 0x000fc40000000f00 */
[----:B------:R-:W-:Y:S02]  /*0a40*/  @!P1 MOV R47, R13 ;  /* 0x0000000d002f9202 */ /* 0x000fe40000000f00 */
[----:B------:R-:W-:Y:S01]  /*0a50*/  ISETP.GT.U32.OR P5, PT, R16, 0x29f, P5 ;  /* 0x0000029f1000780c */ /* 0x000fe20002fa4470 */
[C---:B------:R-:W-:Y:S01]  /*0a60*/  @!P1 IMAD R49, R24.reuse, R15, R0 ;  /* 0x0000000f18319224 */ /* 0x040fe200078e0200 */
[----:B------:R-:W-:Y:S01]  /*0a70*/  HFMA2.MMA R32, -RZ, RZ, 0, 0 ;  /* 0x00000000ff207435 */ /* 0x000fe200000001ff */
[----:B------:R-:W-:-:S05]  /*0a80*/  @!P1 IMAD.WIDE.U32 R14, R24, R14, R46 ;  /* 0x0000000e180e9225 */ /* 0x000fca00078e002e */
[----:B------:R-:W-:Y:S02]  /*0a90*/  @!P1 IADD3 R0, R15, R49, RZ ;  /* 0x000000310f009210 */ /* 0x000fe40007ffe0ff */
[----:B------:R-:W2:Y:S02]  /*0aa0*/  @!P4 LDC.64 R48, c[0x0][0x220] ;  /* 0x00008800ff30cb82 */ /* 0x000ea40000000a00 */
[----:B------:R2:W3:Y:S01]  /*0ab0*/  @P0 LDG.E R32, desc[UR10][R8.64] ;  /* 0x0000000a08200981 */ /* 0x0004e2000c1e1900 */
[----:B0-----:R-:W-:-:S05]  /*0ac0*/  @!P1 LEA R4, P6, R14, R4, 0x1 ;  /* 0x000000040e049211 */ /* 0x001fca00078c08ff */
[----:B------:R-:W0:Y:S01]  /*0ad0*/  @!P5 LDC.64 R46, c[0x0][0x270] ;  /* 0x00009c00ff2edb82 */ /* 0x000e220000000a00 */
[----:B------:R-:W-:Y:S01]  /*0ae0*/  @!P1 LEA.HI.X R5, R14, R5, R0, 0x1, P6 ;  /* 0x000000050e059211 */ /* 0x000fe200030f0c00 */
[----:B-1----:R-:W-:Y:S01]  /*0af0*/  @!P4 IMAD R0, R41, R44, RZ ;  /* 0x0000002c2900c224 */ /* 0x002fe200078e02ff */
[----:B------:R-:W-:Y:S02]  /*0b00*/  @!P4 MOV R50, R2 ;  /* 0x000000020032c202 */ /* 0x000fe40000000f00 */
[----:B------:R-:W-:Y:S01]  /*0b10*/  @!P4 MOV R51, R13 ;  /* 0x0000000d0033c202 */ /* 0x000fe20000000f00 */
[C---:B------:R-:W-:Y:S01]  /*0b20*/  @!P4 IMAD R53, R25.reuse, R45, R0 ;  /* 0x0000002d1935c224 */ /* 0x040fe200078e0200 */
[----:B------:R-:W-:Y:S01]  /*0b30*/  CS2R R14, SRZ ;  /* 0x00000000000e7805 */ /* 0x000fe2000001ff00 */
[----:B------:R-:W-:Y:S02]  /*0b40*/  @!P4 IMAD.WIDE.U32 R50, R25, R44, R50 ;  /* 0x0000002c1932c225 */ /* 0x000fe400078e0032 */
[----:B------:R-:W1:Y:S03]  /*0b50*/  @!P5 LDC.64 R44, c[0x0][0x220] ;  /* 0x00008800ff2cdb82 */ /* 0x000e660000000a00 */
[----:B------:R-:W5:Y:S01]  /*0b60*/  @!P2 LDG.E R14, desc[UR10][R10.64] ;  /* 0x0000000a0a0ea981 */ /* 0x000f62000c1e1900 */
[----:B------:R-:W-:-:S03]  /*0b70*/  @!P4 IADD3 R0, R51, R53, RZ ;  /* 0x000000353300c210 */ /* 0x000fc60007ffe0ff */
[----:B------:R0:W5:Y:S01]  /*0b80*/  @!P3 LDG.E R15, desc[UR10][R6.64] ;  /* 0x0000000a060fb981 */ /* 0x000162000c1e1900 */
[----:B--2---:R-:W-:-:S04]  /*0b90*/  @!P4 LEA R8, P2, R50, R48, 0x1 ;  /* 0x000000303208c211 */ /* 0x004fc800078408ff */
[----:B------:R-:W-:Y:S01]  /*0ba0*/  @!P4 LEA.HI.X R9, R50, R49, R0, 0x1, P2 ;  /* 0x000000313209c211 */ /* 0x000fe200010f0c00 */
[----:B------:R-:W-:Y:S01]  /*0bb0*/  HFMA2.MMA R0, -RZ, RZ, 0, 0 ;  /* 0x00000000ff007435 */ /* 0x000fe200000001ff */
[----:B0-----:R-:W-:Y:S01]  /*0bc0*/  @!P5 IMAD R6, R43, R46, RZ ;  /* 0x0000002e2b06d224 */ /* 0x001fe200078e02ff */
[----:B------:R-:W-:-:S03]  /*0bd0*/  @!P5 MOV R7, R13 ;  /* 0x0000000d0007d202 */ /* 0x000fc60000000f00 */
[----:B------:R-:W-:Y:S01]  /*0be0*/  @!P5 IMAD R49, R26, R47, R6 ;  /* 0x0000002f1a31d224 */ /* 0x000fe200078e0206 */
[----:B------:R-:W-:Y:S01]  /*0bf0*/  @!P5 MOV R6, R2 ;  /* 0x000000020006d202 */ /* 0x000fe20000000f00 */
[----:B------:R-:W-:-:S03]  /*0c00*/  HFMA2.MMA R34, -RZ, RZ, 0, 0 ;  /* 0x00000000ff227435 */ /* 0x000fc600000001ff */
[----:B------:R0:W2:Y:S01]  /*0c10*/  @!P1 LDG.E R0, desc[UR10][R4.64] ;  /* 0x0000000a04009981 */ /* 0x0000a2000c1e1900 */
[----:B------:R-:W-:Y:S01]  /*0c20*/  @!P5 IMAD.WIDE.U32 R46, R26, R46, R6 ;  /* 0x0000002e1a2ed225 */ /* 0x000fe200078e0006 */
[----:B------:R-:W-:-:S04]  /*0c30*/  MOV R36, RZ ;  /* 0x000000ff00247202 */ /* 0x000fc80000000f00 */
[----:B------:R-:W-:Y:S01]  /*0c40*/  @!P5 IADD3 R6, R47, R49, RZ ;  /* 0x000000312f06d210 */ /* 0x000fe20007ffe0ff */
[----:B------:R0:W2:Y:S01]  /*0c50*/  @!P4 LDG.E R34, desc[UR10][R8.64] ;  /* 0x0000000a0822c981 */ /* 0x0000a2000c1e1900 */
[----:B-1----:R-:W-:-:S04]  /*0c60*/  @!P5 LEA R44, P1, R46, R44, 0x1 ;  /* 0x0000002c2e2cd211 */ /* 0x002fc800078208ff */
[----:B------:R-:W-:-:S05]  /*0c70*/  @!P5 LEA.HI.X R45, R46, R45, R6, 0x1, P1 ;  /* 0x0000002d2e2dd211 */ /* 0x000fca00008f0c06 */
[----:B------:R-:W2:Y:S01]  /*0c80*/  @!P5 LDG.E R36, desc[UR10][R44.64] ;  /* 0x0000000a2c24d981 */ /* 0x000ea2000c1e1900 */
[----:B------:R-:W-:Y:S01]  /*0c90*/  ISETP.GT.AND P1, PT, R38, 0x1e, PT ;  /* 0x0000001e2600780c */ /* 0x000fe20003f24270 */
[--C-:B----4-:R-:W-:Y:S02]  /*0ca0*/  HADD2.F32 R11, -RZ, R28.reuse.H1_H1 ;  /* 0x3000001cff0b7230 */ /* 0x110fe40000004100 */
[----:B0-----:R-:W-:Y:S02]  /*0cb0*/  HADD2.F32 R4, -RZ, R28.H0_H0 ;  /* 0x2000001cff047230 */ /* 0x001fe40000004100 */
[--C-:B------:R-:W-:Y:S02]  /*0cc0*/  HADD2.F32 R47, -RZ, R30.reuse.H1_H1 ;  /* 0x3000001eff2f7230 */ /* 0x100fe40000004100 */
[----:B------:R-:W-:Y:S01]  /*0cd0*/  FMUL.FTZ R9, R11, R11 ;  /* 0x0000000b0b097220 */ /* 0x000fe20000410000 */
[----:B------:R-:W-:Y:S02]  /*0ce0*/  HADD2.F32 R8, -RZ, R30.H0_H0 ;  /* 0x2000001eff087230 */ /* 0x000fe40000004100 */
[----:B---3--:R-:W-:-:S02]  /*0cf0*/  HADD2.F32 R7, -RZ, R32.H1_H1 ;  /* 0x30000020ff077230 */ /* 0x008fc40000004100 */
        /* <DEDUP_REMOVED lines=27> */
[--C-:B--2---:R-:W-:Y:S02]  /*0eb0*/  HADD2.F32 R8, -RZ, R0.reuse.H1_H1 ;  /* 0x30000000ff087230 */ /* 0x104fe40000004100 */
[----:B------:R-:W-:Y:S02]  /*0ec0*/  HADD2.F32 R5, -RZ, R0.H0_H0 ;  /* 0x20000000ff057230 */ /* 0x000fe40000004100 */
[----:B------:R-:W-:Y:S01]  /*0ed0*/  FADD.FTZ R6, R6, R9 ;  /* 0x0000000906067221 */ /* 0x000fe20000010000 */
[----:B------:R-:W-:Y:S01]  /*0ee0*/  FADD.FTZ R4, R4, R7 ;  /* 0x0000000704047221 */ /* 0x000fe20000010000 */
[----:B------:R-:W-:Y:S01]  /*0ef0*/  FMUL.FTZ R10, R8, R8 ;  /* 0x00000008080a7220 */ /* 0x000fe20000410000 */
[----:B------:R-:W-:Y:S01]  /*0f00*/  FADD.FTZ R7, R5, R8 ;  /* 0x0000000805077221 */ /* 0x000fe20000010000 */
[----:B------:R-:W-:-:S02]  /*0f10*/  HADD2.F32 R9, -RZ, R34.H1_H1 ;  /* 0x30000022ff097230 */ /* 0x000fc40000004100 */
[----:B------:R-:W-:Y:S01]  /*0f20*/  FFMA.FTZ R5, R5, R5, R10 ;  /* 0x0000000505057223 */ /* 0x000fe2000001000a */
[----:B------:R-:W-:Y:S02]  /*0f30*/  HADD2.F32 R8, -RZ, R34.H0_H0 ;  /* 0x20000022ff087230 */ /* 0x000fe40000004100 */
[----:B------:R-:W-:Y:S01]  /*0f40*/  FADD.FTZ R6, R6, R7 ;  /* 0x0000000706067221 */ /* 0x000fe20000010000 */
[----:B------:R-:W-:Y:S01]  /*0f50*/  FMUL.FTZ R7, R9, R9 ;  /* 0x0000000909077220 */ /* 0x000fe20000410000 */
[----:B------:R-:W-:Y:S01]  /*0f60*/  FADD.FTZ R4, R4, R5 ;  /* 0x0000000504047221 */ /* 0x000fe20000010000 */
[--C-:B------:R-:W-:Y:S02]  /*0f70*/  HADD2.F32 R10, -RZ, R36.reuse.H1_H1 ;  /* 0x30000024ff0a7230 */ /* 0x100fe40000004100 */
[C---:B------:R-:W-:Y:S01]  /*0f80*/  FFMA.FTZ R7, R8.reuse, R8, R7 ;  /* 0x0000000808077223 */ /* 0x040fe20000010007 */
[----:B------:R-:W-:Y:S02]  /*0f90*/  HADD2.F32 R5, -RZ, R36.H0_H0 ;  /* 0x20000024ff057230 */ /* 0x000fe40000004100 */
[----:B------:R-:W-:Y:S01]  /*0fa0*/  FADD.FTZ R9, R8, R9 ;  /* 0x0000000908097221 */ /* 0x000fe20000010000 */
[----:B------:R-:W-:Y:S01]  /*0fb0*/  FMUL.FTZ R8, R10, R10 ;  /* 0x0000000a0a087220 */ /* 0x000fe20000410000 */
[----:B------:R-:W-:Y:S01]  /*0fc0*/  FADD.FTZ R4, R4, R7 ;  /* 0x0000000704047221 */ /* 0x000fe20000010000 */
[C---:B------:R-:W-:Y:S01]  /*0fd0*/  FADD.FTZ R7, R5.reuse, R10 ;  /* 0x0000000a05077221 */ /* 0x040fe20000010000 */
[----:B------:R-:W-:Y:S01]  /*0fe0*/  FADD.FTZ R6, R6, R9 ;  /* 0x0000000906067221 */ /* 0x000fe20000010000 */
[----:B------:R-:W-:-:S03]  /*0ff0*/  FFMA.FTZ R5, R5, R5, R8 ;  /* 0x0000000505057223 */ /* 0x000fc60000010008 */
[----:B------:R-:W-:Y:S01]  /*1000*/  FADD.FTZ R6, R6, R7 ;  /* 0x0000000706067221 */ /* 0x000fe20000010000 */
[----:B------:R-:W-:-:S04]  /*1010*/  FADD.FTZ R4, R4, R5 ;  /* 0x0000000504047221 */ /* 0x000fc80000010000 */
        /* <DEDUP_REMOVED lines=45> */
[----:B------:R-:W-:Y:S02]  /*12f0*/  FADD.FTZ R40, R4, R7 ;  /* 0x0000000704287221 */ /* 0x000fe40000010000 */
[----:B------:R-:W2:Y:S01]  /*1300*/  LDS.128 R4, [UR7+0x50] ;  /* 0x00005007ff047984 */ /* 0x000ea20008000c00 */
        /* <DEDUP_REMOVED lines=33> */
[----:B------:R-:W-:-:S03]  /*1520*/  FADD.FTZ R40, R40, R11 ;  /* 0x0000000b28287221 */ /* 0x000fc60000010000 */
[----:B--2---:R-:W-:Y:S01]  /*1530*/  FADD.FTZ R47, R47, R4 ;  /* 0x000000042f2f7221 */ /* 0x004fe20000010000 */
[----:B------:R-:W-:-:S03]  /*1540*/  FADD.FTZ R40, R40, R5 ;  /* 0x0000000528287221 */ /* 0x000fc60000010000 */
[----:B0-----:R-:W-:Y:S01]  /*1550*/  FADD.FTZ R44, R47, R6 ;  /* 0x000000062f2c7221 */ /* 0x001fe20000010000 */
[----:B------:R-:W-:-:S07]  /*1560*/  FADD.FTZ R45, R40, R7 ;  /* 0x00000007282d7221 */ /* 0x000fce0000010000 */
.L_x_2594:
[----:B------:R-:W-:Y:S05]  /*1570*/  BSYNC B0 ;  /* 0x0000000000007941 */ /* 0x000fea0003800000 */
.L_x_2593:
[----:B------:R-:W1:Y:S02]  /*1580*/  LDC R8, c[0x0][0xc] ;  /* 0x00000300ff087b82 */ /* 0x000e640000000800 */
[----:B-1----:R-:W-:-:S13]  /*1590*/  ISETP.GE.U32.AND P1, PT, R8, 0x2, PT ;  /* 0x000000020800780c */ /* 0x002fda0003f26070 */
[----:B------:R-:W-:Y:S05]  /*15a0*/  @!P1 BRA `(.L_x_2595) ;  /* 0x0000000800909947 */ /* 0x000fea0003800000 */
[----:B------:R-:W-:Y:S05]  /*15b0*/  @P3 BRA `(.L_x_2596) ;  /* 0x00000000007c3947 */ /* 0x000fea0003800000 */
[----:B------:R-:W1:Y:S01]  /*15c0*/  S2R R4, SR_CTAID.Y ;  /* 0x0000000000047919 */ /* 0x000e620000002600 */
[----:B------:R-:W2:Y:S01]  /*15d0*/  LDC R47, c[0x0][0x10] ;  /* 0x00000400ff2f7b82 */ /* 0x000ea20000000800 */
[----:B------:R-:W-:Y:S02]  /*15e0*/  ULOP3.LUT UR7, UR4, 0x1, URZ, 0xc0, !UPT ;  /* 0x0000000104077892 */ /* 0x000fe4000f8ec03f */
[----:B------:R-:W-:-:S05]  /*15f0*/  ULOP3.LUT UP0, URZ, UR4, 0x2, URZ, 0xc0, !UPT ;  /* 0x00000002043f7892 */ /* 0x000fca000f80c03f */
[----:B------:R-:W3:Y:S01]  /*1600*/  LDC.64 R6, c[0x0][0x248] ;  /* 0x00009200ff067b82 */ /* 0x000ee20000000a00 */
[C---:B--2---:R-:W-:Y:S01]  /*1610*/  IMAD R9, R47.reuse, UR7, RZ ;  /* 0x000000072f097c24 */ /* 0x044fe2000f8e02ff */
[----:B------:R-:W-:Y:S01]  /*1620*/  PLOP3.LUT P1, PT, PT, PT, UP0, 0x80, 0x0 ;  /* 0x000000000000781c */ /* 0x000fe20003f2f008 */
[----:B------:R-:W-:Y:S02]  /*1630*/  UMOV UR7, 0xffffffff ;  /* 0xffffffff00077882 */ /* 0x000fe40000000000 */
[----:B------:R-:W-:Y:S01]  /*1640*/  USEL UR7, UR7, 0x1, UP0 ;  /* 0x0000000107077887 */ /* 0x000fe20008000000 */
[----:B-1----:R-:W-:Y:S01]  /*1650*/  IMAD R47, R47, UR9, R4 ;  /* 0x000000092f2f7c24 */ /* 0x002fe2000f8e0204 */
[C---:B------:R-:W-:Y:S01]  /*1660*/  IADD3 R11, R9.reuse, R4, RZ ;  /* 0x00000004090b7210 */ /* 0x040fe20007ffe0ff */
[----:B------:R-:W-:Y:S01]  /*1670*/  IMAD R9, R9, R8, RZ ;  /* 0x0000000809097224 */ /* 0x000fe200078e02ff */
[----:B------:R-:W1:Y:S04]  /*1680*/  LDC.64 R4, c[0x0][0x240] ;  /* 0x00009000ff047b82 */ /* 0x000e680000000a00 */
[----:B------:R-:W-:-:S05]  /*1690*/  SHF.L.U32 R9, R9, 0x1, RZ ;  /* 0x0000000109097819 */ /* 0x000fca00000006ff */
[----:B---3--:R-:W-:Y:S01]  /*16a0*/  IMAD.WIDE R6, R9, 0x4, R6 ;  /* 0x0000000409067825 */ /* 0x008fe200078e0206 */
[----:B------:R-:W-:-:S04]  /*16b0*/  SEL R9, R8, RZ, !P1 ;  /* 0x000000ff08097207 */ /* 0x000fc80004800000 */
[----:B------:R-:W-:Y:S01]  /*16c0*/  ISETP.NE.AND P1, PT, R9, -0x1, PT ;  /* 0xffffffff0900780c */ /* 0x000fe20003f25270 */
[----:B------:R-:W-:-:S05]  /*16d0*/  IMAD.WIDE.U32 R6, R47, 0x8, R6 ;  /* 0x000000082f067825 */ /* 0x000fca00078e0006 */
[----:B------:R2:W-:Y:S01]  /*16e0*/  STG.E.64 desc[UR10][R6.64], R44 ;  /* 0x0000002c06007986 */ /* 0x0005e2000c101b0a */
[----:B-1----:R-:W-:Y:S01]  /*16f0*/  IMAD.WIDE.U32 R4, R11, 0x4, R4 ;  /* 0x000000040b047825 */ /* 0x002fe200078e0004 */
[----:B------:R-:W-:Y:S01]  /*1700*/  MOV R11, UR7 ;  /* 0x00000007000b7c02 */ /* 0x000fe20008000f00 */
[----:B------:R-:W-:Y:S06]  /*1710*/  MEMBAR.ALL.GPU ;  /* 0x0000000000007992 */ /* 0x000fec000000a000 */
[----:B------:R-:W-:-:S00]  /*1720*/  ERRBAR ;  /* 0x00000000000079ab */ /* 0x000fc00000000000 */
[----:B------:R-:W-:Y:S06]  /*1730*/  CGAERRBAR ;  /* 0x00000000000075ab */ /* 0x000fec0000000000 */
[----:B------:R2:W-:Y:S01]  /*1740*/  REDG.E.ADD.S32.STRONG.GPU desc[UR10][R4.64], R11 ;  /* 0x0000000b0400798e */ /* 0x0005e2000c10e38a */
[----:B------:R-:W-:Y:S05]  /*1750*/  @!P1 BRA `(.L_x_2596) ;  /* 0x0000000000149947 */ /* 0x000fea0003800000 */
.L_x_2597:
[----:B--2---:R-:W2:Y:S04]  /*1760*/  LDG.E.STRONG.GPU R6, desc[UR10][R4.64] ;  /* 0x0000000a04067981 */ /* 0x004ea8000c1ef900 */
[----:B--2---:R-:W-:Y:S01]  /*1770*/  CCTL.IVALL ;  /* 0x00000000ff00798f */ /* 0x004fe20002000000 */
[----:B------:R-:W-:Y:S05]  /*1780*/  YIELD ;  /* 0x0000000000007946 */ /* 0x000fea0003800000 */
[----:B------:R-:W-:-:S13]  /*1790*/  ISETP.NE.AND P1, PT, R6, R9, PT ;  /* 0x000000090600720c */ /* 0x000fda0003f25270 */
[----:B------:R-:W-:Y:S05]  /*17a0*/  @P1 BRA `(.L_x_2597) ;  /* 0xfffffffc00ec1947 */ /* 0x000fea000383ffff */
.L_x_2596:
        /* <DEDUP_REMOVED lines=11> */
.L_x_2599:
        /* <DEDUP_REMOVED lines=51> */
[-C--:B0-----:R-:W-:Y:S02]  /*1b90*/  @!P1 IMAD R47, R4, R11.reuse, R47 ;  /* 0x0000000b042f9224 */ /* 0x081fe400078e022f */
        /* <DEDUP_REMOVED lines=15> */
.L_x_2598:
        /* <DEDUP_REMOVED lines=19> */
.L_x_2601:
[----:B------:R-:W-:Y:S05]  /*1dc0*/  BSYNC B0 ;  /* 0x0000000000007941 */ /* 0x000fea0003800000 */
.L_x_2600:
        /* <DEDUP_REMOVED lines=15> */
[-C--:B--2---:R-:W-:Y:S02]  /*1ec0*/  @!P1 IMAD R49, R6, R47.reuse, R49 ;  /* 0x0000002f06319224 */ /* 0x084fe400078e0231 */
        /* <DEDUP_REMOVED lines=18> */
.L_x_2595:
        /* <DEDUP_REMOVED lines=19> */
[----:B------:R-:W-:Y:S01]  /*2120*/  @!P1 STG.E.64 desc[UR10][R6.64], R10 ;  /* 0x0000000a06009986 */ /* 0x000fe2000c101b0a */
[----:B------:R-:W-:Y:S06]  /*2130*/  BAR.SYNC.DEFER_BLOCKING 0x0 ;  /* 0x0000000000007b1d */ /* 0x000fec0000010000 */
[----:B------:R-:W2:Y:S04]  /*2140*/  LDG.E.U16 R33, desc[UR10][R8.64] ;  /* 0x0000000a08217981 */ /* 0x000ea8000c1e1500 */
[----:B------:R1:W3:Y:S04]  /*2150*/  LDG.E.U16 R40, desc[UR10][R8.64+0x2] ;  /* 0x0000020a08287981 */ /* 0x0002e8000c1e1500 */
[----:B------:R-:W4:Y:S04]  /*2160*/  LDG.E.U16 R42, desc[UR10][R4.64] ;  /* 0x0000000a042a7981 */ /* 0x000f28000c1e1500 */
[----:B------:R5:W4:Y:S01]  /*2170*/  LDG.E.U16 R46, desc[UR10][R4.64+0x2] ;  /* 0x0000020a042e7981 */ /* 0x000b22000c1e1500 */
[----:B------:R-:W-:Y:S01]  /*2180*/  ISETP.NE.AND P6, PT, RZ, UR12, PT ;  /* 0x0000000cff007c0c */ /* 0x000fe2000bfc5270 */
[----:B-1----:R-:W-:-:S02]  /*2190*/  HADD2.F32 R8, -RZ, R32.H1_H1 ;  /* 0x30000020ff087230 */ /* 0x002fc40000004100 */
[----:B0-----:R-:W0:Y:S01]  /*21a0*/  LDS.64 R44, [UR7+0xc8] ;  /* 0x0000c807ff2c7984 */ /* 0x001e220008000a00 */
[----:B-----5:R-:W-:Y:S02]  /*21b0*/  HADD2.F32 R5, -RZ, R32.H0_H0 ;  /* 0x20000020ff057230 */ /* 0x020fe40000004100 */
[----:B0-----:R-:W-:-:S05]  /*21c0*/  FMUL.FTZ R44, R44, UR8 ;  /* 0x000000082c2c7c20 */ /* 0x001fca0008410000 */
[----:B------:R-:W-:-:S13]  /*21d0*/  R2UR UR7, R44 ;  /* 0x000000002c0772ca */ /* 0x000fda00000e0000 */
        /* <DEDUP_REMOVED lines=13> */
[----:B------:R-:W-:-:S12]  /*22b0*/  HADD2.F32 R44, -RZ, R30.H0_H0 ;  /* 0x2000001eff2c7230 */ /* 0x000fd80000004100 */
[----:B------:R-:W-:Y:S02]  /*22c0*/  @UP0 UMOV UR8, UR13 ;  /* 0x0000000d00080c82 */ /* 0x000fe40008000000 */
[----:B------:R-:W-:Y:S01]  /*22d0*/  FMUL.FTZ R5, R5, UR8 ;  /* 0x0000000805057c20 */ /* 0x000fe20008410000 */
[----:B------:R-:W-:Y:S01]  /*22e0*/  FMUL.FTZ R8, R8, UR8 ;  /* 0x0000000808087c20 */ /* 0x000fe20008410000 */
[----:B--2---:R-:W-:Y:S02]  /*22f0*/  SHF.L.U32 R4, R33, 0x10, RZ ;  /* 0x0000001021047819 */ /* 0x004fe400000006ff */
[----:B---3--:R-:W-:Y:S02]  /*2300*/  SHF.L.U32 R6, R40, 0x10, RZ ;  /* 0x0000001028067819 */ /* 0x008fe400000006ff */
[----:B----4-:R-:W-:Y:S01]  /*2310*/  SHF.L.U32 R11, R42, 0x10, RZ ;  /* 0x000000102a0b7819 */ /* 0x010fe200000006ff */
[----:B------:R-:W-:Y:S01]  /*2320*/  HADD2.F32 R42, -RZ, R28.H0_H0 ;  /* 0x2000001cff2a7230 */ /* 0x000fe20000004100 */
[----:B------:R-:W-:-:S03]  /*2330*/  SHF.L.U32 R7, R46, 0x10, RZ ;  /* 0x000000102e077819 */ /* 0x000fc600000006ff */
        /* <DEDUP_REMOVED lines=13> */
.L_x_2602:
        /* <DEDUP_REMOVED lines=14> */
.L_x_2604:
[----:B------:R-:W-:Y:S05]  /*24f0*/  BSYNC B0 ;  /* 0x0000000000007941 */ /* 0x000fea0003800000 */
.L_x_2603:
[----:B------:R-:W-:Y:S02]  /*2500*/  HADD2.F32 R10, -RZ, R14.H0_H0 ;  /* 0x2000000eff0a7230 */ /* 0x000fe40000004100 */
[----:B0-----:R-:W-:Y:S01]  /*2510*/  FADD.FTZ R5, R42, -UR7 ;  /* 0x800000072a057e21 */ /* 0x001fe20008010000 */
[----:B------:R-:W-:Y:S02]  /*2520*/  HADD2.F32 R9, -RZ, R15.H0_H0 ;  /* 0x2000000fff097230 */ /* 0x000fe40000004100 */
[----:B------:R-:W-:Y:S01]  /*2530*/  FADD.FTZ R8, R44, -UR7 ;  /* 0x800000072c087e21 */ /* 0x000fe20008010000 */
[----:B------:R-:W-:Y:S02]  /*2540*/  HADD2.F32 R33, -RZ, R0.H0_H0 ;  /* 0x20000000ff217230 */ /* 0x000fe40000004100 */
[----:B------:R-:W-:Y:S01]  /*2550*/  FADD.FTZ R10, R10, -UR7 ;  /* 0x800000070a0a7e21 */ /* 0x000fe20008010000 */
[----:B------:R-:W-:Y:S02]  /*2560*/  HADD2.F32 R40, -RZ, R34.H0_H0 ;  /* 0x20000022ff287230 */ /* 0x000fe40000004100 */
[----:B------:R-:W-:Y:S01]  /*2570*/  FADD.FTZ R9, R9, -UR7 ;  /* 0x8000000709097e21 */ /* 0x000fe20008010000 */
[----:B------:R-:W-:-:S02]  /*2580*/  HADD2.F32 R45, -RZ, R36.H0_H0 ;  /* 0x20000024ff2d7230 */ /* 0x000fc40000004100 */
        /* <DEDUP_REMOVED lines=10> */
[----:B------:R-:W-:Y:S01]  /*2630*/  FFMA.FTZ R9, R4, R10, R11 ;  /* 0x0000000a04097223 */ /* 0x000fe2000001000b */
[----:B------:R-:W-:-:S02]  /*2640*/  HADD2.F32 R10, -RZ, R28.H1_H1 ;  /* 0x3000001cff0a7230 */ /* 0x000fc40000004100 */
[C-C-:B------:R-:W-:Y:S01]  /*2650*/  FFMA.FTZ R40, R4.reuse, R5, R11.reuse ;  /* 0x0000000504287223 */ /* 0x140fe2000001000b */
[C-C-:B------:R-:W-:Y:S01]  /*2660*/  FFMA.FTZ R33, R4.reuse, R8, R11.reuse ;  /* 0x0000000804217223 */ /* 0x140fe2000001000b */
[C-C-:B------:R-:W-:Y:S01]  /*2670*/  FFMA.FTZ R32, R4.reuse, R32, R11.reuse ;  /* 0x0000002004207223 */ /* 0x140fe2000001000b */
[C-C-:B------:R-:W-:Y:S01]  /*2680*/  FFMA.FTZ R8, R4.reuse, R42, R11.reuse ;  /* 0x0000002a04087223 */ /* 0x140fe2000001000b */
[C-C-:B------:R-:W-:Y:S01]  /*2690*/  FFMA.FTZ R5, R4.reuse, R44, R11.reuse ;  /* 0x0000002c04057223 */ /* 0x140fe2000001000b */
[----:B------:R-:W-:Y:S01]  /*26a0*/  FFMA.FTZ R4, R4, R46, R11 ;  /* 0x0000002e04047223 */ /* 0x000fe2000001000b */
[----:B------:R-:W-:Y:S01]  /*26b0*/  ULDC.64 UR14, c[0x0][0x278] ;  /* 0x00009e00000e7ab9 */ /* 0x000fe20000000a00 */
[----:B------:R-:W-:Y:S01]  /*26c0*/  HADD2.F32 R11, -RZ, R30.H1_H1 ;  /* 0x3000001eff0b7230 */ /* 0x000fe20000004100 */
[----:B------:R-:W-:Y:S01]  /*26d0*/  ISETP.GE.U32.AND P1, PT, R20, UR14, PT ;  /* 0x0000000e14007c0c */ /* 0x000fe2000bf26070 */
[----:B------:R-:W-:Y:S01]  /*26e0*/  FADD.FTZ R10, R10, -UR7 ;  /* 0x800000070a0a7e21 */ /* 0x000fe20008010000 */
[----:B------:R-:W-:-:S02]  /*26f0*/  ISETP.GE.U32.AND P2, PT, R21, UR14, PT ;  /* 0x0000000e15007c0c */ /* 0x000fc4000bf46070 */
[----:B------:R-:W-:Y:S01]  /*2700*/  ISETP.GE.AND.EX P1, PT, R29, UR15, PT, P1 ;  /* 0x0000000f1d007c0c */ /* 0x000fe2000bf26310 */
[----:B------:R-:W-:Y:S01]  /*2710*/  FADD.FTZ R11, R11, -UR7 ;  /* 0x800000070b0b7e21 */ /* 0x000fe20008010000 */
[----:B------:R-:W-:Y:S01]  /*2720*/  ISETP.GE.AND.EX P2, PT, R31, UR15, PT, P2 ;  /* 0x0000000f1f007c0c */ /* 0x000fe2000bf46320 */
[----:B------:R-:W-:Y:S01]  /*2730*/  FMUL.FTZ R10, R10, UR8 ;  /* 0x000000080a0a7c20 */ /* 0x000fe20008410000 */
[C---:B------:R-:W-:Y:S01]  /*2740*/  ISETP.GT.U32.OR P1, PT, R16.reuse, 0x29f, P1 ;  /* 0x0000029f1000780c */ /* 0x040fe20000f24470 */
        /* <DEDUP_REMOVED lines=14> */
.L_x_2605:
        /* <DEDUP_REMOVED lines=14> */
.L_x_2607:
[----:B------:R-:W-:Y:S05]  /*2910*/  BSYNC B0 ;  /* 0x0000000000007941 */ /* 0x000fea0003800000 */
.L_x_2606:
        /* <DEDUP_REMOVED lines=12> */
.L_x_2608:
        /* <DEDUP_REMOVED lines=14> */
.L_x_2610:
[----:B------:R-:W-:Y:S05]  /*2ac0*/  BSYNC B0 ;  /* 0x0000000000007941 */ /* 0x000fea0003800000 */
.L_x_2609:
[----:B------:R-:W-:Y:S01]  /*2ad0*/  HADD2.F32 R15, -RZ, R15.H1_H1 ;  /* 0x3000000fff0f7230 */ /* 0x000fe20000004100 */
[----:B------:R-:W-:Y:S01]  /*2ae0*/  ISETP.GE.U32.AND P5, PT, R22, UR14, PT ;  /* 0x0000000e16007c0c */ /* 0x000fe2000bfa6070 */
[----:B-1----:R-:W-:Y:S01]  /*2af0*/  HADD2.F32 R11, -RZ, R14.H1_H1 ;  /* 0x3000000eff0b7230 */ /* 0x002fe20000004100 */
[----:B------:R-:W-:Y:S01]  /*2b00*/  ISETP.GE.U32.AND P1, PT, R23, UR14, PT ;  /* 0x0000000e17007c0c */ /* 0x000fe2000bf26070 */
[----:B------:R-:W-:Y:S02]  /*2b10*/  HADD2.F32 R14, -RZ, R0.H1_H1 ;  /* 0x30000000ff0e7230 */ /* 0x000fe40000004100 */
[----:B------:R-:W-:Y:S01]  /*2b20*/  FADD.FTZ R0, R15, -UR7 ;  /* 0x800000070f007e21 */ /* 0x000fe20008010000 */
[----:B------:R-:W-:Y:S02]  /*2b30*/  HADD2.F32 R34, -RZ, R34.H1_H1 ;  /* 0x30000022ff227230 */ /* 0x000fe40000004100 */
[----:B------:R-:W-:Y:S01]  /*2b40*/  FADD.FTZ R11, R11, -UR7 ;  /* 0x800000070b0b7e21 */ /* 0x000fe20008010000 */
[----:B0-----:R-:W-:Y:S01]  /*2b50*/  HADD2.F32 R28, -RZ, R36.H1_H1 ;  /* 0x30000024ff1c7230 */ /* 0x001fe20000004100 */
[----:B------:R-:W-:Y:S01]  /*2b60*/  ISETP.GE.U32.AND P2, PT, R24, UR14, PT ;  /* 0x0000000e18007c0c */ /* 0x000fe2000bf46070 */
[----:B------:R-:W-:Y:S01]  /*2b70*/  FADD.FTZ R14, R14, -UR7 ;  /* 0x800000070e0e7e21 */ /* 0x000fe20008010000 */
[----:B------:R-:W-:Y:S01]  /*2b80*/  ISETP.GE.U32.AND P3, PT, R25, UR14, PT ;  /* 0x0000000e19007c0c */ /* 0x000fe2000bf66070 */
[----:B------:R-:W-:Y:S01]  /*2b90*/  FADD.FTZ R15, R34, -UR7 ;  /* 0x80000007220f7e21 */ /* 0x000fe20008010000 */
[----:B------:R-:W-:Y:S01]  /*2ba0*/  ISETP.GE.U32.AND P4, PT, R26, UR14, PT ;  /* 0x0000000e1a007c0c */ /* 0x000fe2000bf86070 */
        /* <DEDUP_REMOVED lines=12> */
[--C-:B------:R-:W-:Y:S01]  /*2c70*/  FFMA.FTZ R15, R6, R14, R7.reuse ;  /* 0x0000000e060f7223 */ /* 0x100fe20000010007 */
[----:B------:R-:W-:Y:S01]  /*2c80*/  ISETP.GT.U32.OR P5, PT, R16, 0x29f, P5 ;  /* 0x0000029f1000780c */ /* 0x000fe20002fa4470 */
[--C-:B------:R-:W-:Y:S01]  /*2c90*/  FFMA.FTZ R0, R6, R0, R7.reuse ;  /* 0x0000000006007223 */ /* 0x100fe20000010007 */
[----:B------:R-:W-:Y:S01]  /*2ca0*/  ISETP.GT.U32.OR P1, PT, R16, 0x29f, P1 ;  /* 0x0000029f1000780c */ /* 0x000fe20000f24470 */
[--C-:B------:R-:W-:Y:S01]  /*2cb0*/  FFMA.FTZ R11, R6, R28, R7.reuse ;  /* 0x0000001c060b7223 */ /* 0x100fe20000010007 */
[----:B------:R-:W-:Y:S01]  /*2cc0*/  ISETP.GT.U32.OR P2, PT, R16, 0x29f, P2 ;  /* 0x0000029f1000780c */ /* 0x000fe20001744470 */
[----:B------:R-:W-:Y:S01]  /*2cd0*/  FFMA.FTZ R31, R6, R10, R7 ;  /* 0x0000000a061f7223 */ /* 0x000fe20000010007 */
        /* <DEDUP_REMOVED lines=13> */
.L_x_2611:
        /* <DEDUP_REMOVED lines=14> */
.L_x_2613:
[----:B------:R-:W-:Y:S05]  /*2e90*/  BSYNC B0 ;  /* 0x0000000000007941 */ /* 0x000fea0003800000 */
.L_x_2612:
        /* <DEDUP_REMOVED lines=11> */
.L_x_2614:
        /* <DEDUP_REMOVED lines=14> */
.L_x_2616:
[----:B------:R-:W-:Y:S05]  /*3030*/  BSYNC B0 ;  /* 0x0000000000007941 */ /* 0x000fea0003800000 */
.L_x_2615:
        /* <DEDUP_REMOVED lines=11> */
.L_x_2617:
[----:B------:R-:W-:Y:S04]  /*30f0*/  BSSY B0, `(.L_x_2618) ;  /* 0x000000e000007945 */ /* 0x000fe80003800000 */
[----:B------:R-:W-:Y:S05]  /*3100*/  @P2 BRA `(.L_x_2619) ;  /* 0x0000000000302947 */ /* 0x000fea0003800000 */
[----:B------:R-:W-:Y:S01]  /*3110*/  ULDC.64 UR14, c[0x0][0x270] ;  /* 0x00009c00000e7ab9 */ /* 0x000fe20000000a00 */
[----:B01----:R-:W-:Y:S01]  /*3120*/  MOV R6, R2 ;  /* 0x0000000200067202 */ /* 0x003fe20000000f00 */
        /* <DEDUP_REMOVED lines=10> */
.L_x_2619:
[----:B------:R-:W-:Y:S05]  /*31d0*/  BSYNC B0 ;  /* 0x0000000000007941 */ /* 0x000fea0003800000 */
.L_x_2618:
[----:B------:R-:W-:Y:S05]  /*31e0*/  @!P6 BRA `(.L_x_2620) ;  /* 0x000000000028e947 */ /* 0x000fea0003800000 */
        /* <DEDUP_REMOVED lines=10> */
.L_x_2620:
[----:B------:R-:W-:Y:S04]  /*3290*/  BSSY B0, `(.L_x_2621) ;  /* 0x000000e000007945 */ /* 0x000fe80003800000 */
[----:B------:R-:W-:Y:S05]  /*32a0*/  @P3 BRA `(.L_x_2622) ;  /* 0x0000000000303947 */ /* 0x000fea0003800000 */
[----:B------:R-:W-:Y:S01]  /*32b0*/  ULDC.64 UR14, c[0x0][0x270] ;  /* 0x00009c00000e7ab9 */ /* 0x000fe20000000a00 */
[----:B012---:R-:W-:Y:S01]  /*32c0*/  MOV R6, R2 ;  /* 0x0000000200067202 */ /* 0x007fe20000000f00 */
        /* <DEDUP_REMOVED lines=10> */
.L_x_2622:
[----:B------:R-:W-:Y:S05]  /*3370*/  BSYNC B0 ;  /* 0x0000000000007941 */ /* 0x000fea0003800000 */
.L_x_2621:
        /* <DEDUP_REMOVED lines=11> */
.L_x_2623:
[----:B------:R-:W-:Y:S04]  /*3430*/  BSSY B0, `(.L_x_2624) ;  /* 0x000000d000007945 */ /* 0x000fe80003800000 */
[----:B------:R-:W-:Y:S05]  /*3440*/  @P4 BRA `(.L_x_2625) ;  /* 0x00000000002c4947 */ /* 0x000fea0003800000 */
[----:B------:R-:W-:Y:S01]  /*3450*/  ULDC.64 UR14, c[0x0][0x270] ;  /* 0x00009c00000e7ab9 */ /* 0x000fe20000000a00 */
[----:B------:R-:W-:Y:S01]  /*3460*/  MOV R3, R13 ;  /* 0x0000000d00037202 */ /* 0x000fe20000000f00 */
[----:B------:R-:W-:Y:S01]  /*3470*/  IMAD R43, R43, UR14, RZ ;  /* 0x0000000e2b2b7c24 */ /* 0x000fe2000f8e02ff */
[----:B------:R-:W-:Y:S01]  /*3480*/  F2FP.F16.F32.PACK_AB R11, R11, R4 ;  /* 0x000000040b0b723e */ /* 0x000fe200000000ff */
[----:B0123--:R-:W-:-:S04]  /*3490*/  IMAD.WIDE.U32 R6, R26, UR14, R2 ;  /* 0x0000000e1a067c25 */ /* 0x00ffc8000f8e0002 */
[----:B------:R-:W-:Y:S01]  /*34a0*/  IMAD R43, R26, UR15, R43 ;  /* 0x0000000f1a2b7c24 */ /* 0x000fe2000f8e022b */
[----:B------:R-:W-:Y:S02]  /*34b0*/  ULDC.64 UR14, c[0x0][0x210] ;  /* 0x00008400000e7ab9 */ /* 0x000fe40000000a00 */
[----:B------:R-:W-:Y:S02]  /*34c0*/  LEA R2, P1, R6, UR14, 0x1 ;  /* 0x0000000e06027c11 */ /* 0x000fe4000f8208ff */
[----:B------:R-:W-:-:S04]  /*34d0*/  IADD3 R43, R7, R43, RZ ;  /* 0x0000002b072b7210 */ /* 0x000fc80007ffe0ff */
[----:B------:R-:W-:-:S05]  /*34e0*/  LEA.HI.X R3, R6, UR15, R43, 0x1, P1 ;  /* 0x0000000f06037c11 */ /* 0x000fca00088f0c2b */
[----:B------:R4:W-:Y:S02]  /*34f0*/  STG.E desc[UR10][R2.64], R11 ;  /* 0x0000000b02007986 */ /* 0x0009e4000c10190a */
.L_x_2625:
[----:B------:R-:W-:Y:S05]  /*3500*/  BSYNC B0 ;  /* 0x0000000000007941 */ /* 0x000fea0003800000 */
.L_x_2624:
[----:B------:R-:W-:Y:S01]  /*3510*/  ULDC UR7, c[0x0][0x10] ;  /* 0x0000040000077ab9 */ /* 0x000fe20000000800 */
[----:B------:R-:W-:Y:S02]  /*3520*/  UIADD3 UR4, UR4, 0x1, URZ ;  /* 0x0000000104047890 */ /* 0x000fe4000fffe03f */
[----:B------:R-:W-:-:S04]  /*3530*/  UIADD3 UR6, UR7, UR6, URZ ;  /* 0x0000000607067290 */ /* 0x000fc8000fffe03f */
[----:B------:R-:W-:-:S06]  /*3540*/  UISETP.GE.AND UP0, UPT, UR6, UR5, UPT ;  /* 0x000000050600728c */ /* 0x000fcc000bf06270 */
[----:B------:R-:W-:-:S13]  /*3550*/  PLOP3.LUT P1, PT, PT, PT, UP0, 0x80, 0x0 ;  /* 0x000000000000781c */ /* 0x000fda0003f2f008 */
[----:B------:R-:W-:Y:S05]  /*3560*/  @!P1 BRA `(.L_x_2626) ;  /* 0xffffffcc00489947 */ /* 0x000fea000383ffff */
[----:B------:R-:W-:Y:S05]  /*3570*/  EXIT ;  /* 0x000000000000794d */ /* 0x000fea0003800000 */
.L_x_2627:
        /* <DEDUP_REMOVED lines=16> */
.L_x_3278:


//--------------------- .text._Z35group_norm_nhwc_fwd_one_pass_kernelI11Fp16IOBf16WLi512ELi42ELi672EEv26Group_norm_nhwc_fwd_params --------------------------
	.section	.text._Z35group_norm_nhwc_fwd_one_pass_kernelI11Fp16IOBf16WLi512ELi42ELi672EEv26Group_norm_nhwc_fwd_params,"ax",@progbits
	.align	128
        .global         _Z35group_norm_nhwc_fwd_one_pass_kernelI11Fp16IOBf16WLi512ELi42ELi672EEv26Group_norm_nhwc_fwd_params
        .type           _Z35group_norm_nhwc_fwd_one_pass_kernelI11Fp16IOBf16WLi512ELi42ELi672EEv26Group_norm_nhwc_fwd_params,@function
        .size           _Z35group_norm_nhwc_fwd_one_pass_kernelI11Fp16IOBf16WLi512ELi42ELi672EEv26Group_norm_nhwc_fwd_params,(.L_x_3279 - _Z35group_norm_nhwc_fwd_one_pass_kernelI11Fp16IOBf16WLi512ELi42ELi672EEv26Group_norm_nhwc_fwd_params)
        .other          _Z35group_norm_nhwc_fwd_one_pass_kernelI11Fp16IOBf16WLi512ELi42ELi672EEv26Group_norm_nhwc_fwd_params,@"STO_CUDA_ENTRY STV_DEFAULT"
_Z35group_norm_nhwc_fwd_one_pass_kernelI11Fp16IOBf16WLi512ELi42ELi672EEv26Group_norm_nhwc_fwd_params:
.text._Z35group_norm_nhwc_fwd_one_pass_kernelI11Fp16IOBf16WLi512ELi42ELi672EEv26Group_norm_nhwc_fwd_params:
        /* <DEDUP_REMOVED lines=48> */
.L_x_2685:
[----:B------:R-:W0:Y:S01]  /*0300*/  LDC R22, c[0x0][0x288] ;  /* 0x0000a200ff167b82 */ /* 0x000e220000000800 */
[----:B------:R-:W-:Y:S01]  /*0310*/  ULDC.64 UR14, c[0x0][0x278] ;  /* 0x00009e00000e7ab9 */ /* 0x000fe20000000a00 */
[----:B------:R-:W-:Y:S01]  /*0320*/  SHF.R.S32.HI R39, RZ, 0x1f, R7 ;  /* 0x0000001fff277819 */ /* 0x000fe20000011407 */
[----:B------:R-:W-:Y:S01]  /*0330*/  ULDC.64 UR12, c[0x0][0x280] ;  /* 0x0000a000000c7ab9 */ /* 0x000fe20000000a00 */
[----:B------:R-:W-:Y:S02]  /*0340*/  SHF.R.S32.HI R41, RZ, 0x1f, R8 ;  /* 0x0000001fff297819 */ /* 0x000fe40000011408 */
[----:B--2---:R-:W-:Y:S02]  /*0350*/  SHF.R.S32.HI R43, RZ, 0x1f, R9 ;  /* 0x0000001fff2b7819 */ /* 0x004fe40000011409 */
[----:B----4-:R-:W-:Y:S01]  /*0360*/  SHF.R.S32.HI R23, RZ, 0x1f, R53 ;  /* 0x0000001fff177819 */ /* 0x010fe20000011435 */
[----:B-1----:R-:W1:Y:S01]  /*0370*/  @P0 LDC.64 R26, c[0x0][0x220] ;  /* 0x00008800ff1a0b82 */ /* 0x002e620000000a00 */
[----:B------:R-:W-:-:S02]  /*0380*/  SHF.R.S32.HI R45, RZ, 0x1f, R10 ;  /* 0x0000001fff2d7819 */ /* 0x000fc4000001140a */
[----:B------:R-:W-:Y:S02]  /*0390*/  SHF.R.S32.HI R47, RZ, 0x1f, R11 ;  /* 0x0000001fff2f7819 */ /* 0x000fe4000001140b */
[----:B------:R-:W-:Y:S02]  /*03a0*/  ISETP.GE.U32.AND P5, PT, R11, UR14, PT ;  /* 0x0000000e0b007c0c */ /* 0x000fe4000bfa6070 */
[----:B------:R-:W-:Y:S02]  /*03b0*/  MOV R42, RZ ;  /* 0x000000ff002a7202 */ /* 0x000fe40000000f00 */
[----:B------:R-:W-:-:S04]  /*03c0*/  ISETP.GE.AND.EX P5, PT, R47, UR15, PT, P5 ;  /* 0x0000000f2f007c0c */ /* 0x000fc8000bfa6350 */
[----:B------:R-:W-:Y:S02]  /*03d0*/  ISETP.GT.U32.OR P5, PT, R0, 0x29f, P5 ;  /* 0x0000029f0000780c */ /* 0x000fe40002fa4470 */
[----:B0--3--:R-:W-:-:S04]  /*03e0*/  IABS R19, R22 ;  /* 0x0000001600137213 */ /* 0x009fc80000000000 */
        /* <DEDUP_REMOVED lines=470> */
.L_x_2629:
[----:B------:R-:W-:Y:S05]  /*2150*/  BSYNC B0 ;  /* 0x0000000000007941 */ /* 0x000fea0003800000 */
.L_x_2628:
        /* <DEDUP_REMOVED lines=28> */
.L_x_2632:
[----:B-1----:R-:W2:Y:S04]  /*2320*/  LDG.E.STRONG.GPU R18, desc[UR8][R16.64] ;  /* 0x0000000810127981 */ /* 0x002ea8000c1ef900 */
[----:B--2---:R-:W-:Y:S01]  /*2330*/  CCTL.IVALL ;  /* 0x00000000ff00798f */ /* 0x004fe20002000000 */
[----:B------:R-:W-:Y:S05]  /*2340*/  YIELD ;  /* 0x0000000000007946 */ /* 0x000fea0003800000 */
[----:B------:R-:W-:-:S13]  /*2350*/  ISETP.NE.AND P1, PT, R18, R23, PT ;  /* 0x000000171200720c */ /* 0x000fda0003f25270 */
[----:B------:R-:W-:Y:S05]  /*2360*/  @P1 BRA `(.L_x_2632) ;  /* 0xfffffffc00ec1947 */ /* 0x000fea000383ffff */
.L_x_2631:
        /* <DEDUP_REMOVED lines=11> */
.L_x_2634:
        /* <DEDUP_REMOVED lines=63> */
.L_x_2633:
        /* <DEDUP_REMOVED lines=19> */
.L_x_2636:
[----:B------:R-:W-:Y:S05]  /*2940*/  BSYNC B0 ;  /* 0x0000000000007941 */ /* 0x000fea0003800000 */
.L_x_2635:
        /* <DEDUP_REMOVED lines=32> */
.L_x_2630:
        /* <DEDUP_REMOVED lines=15> */
[----:B------:R0:W-:Y:S02]  /*2c40*/  @!P3 STS.64 [UR5+0xc8], R20 ;  /* 0x0000c814ff00b988 */ /* 0x0001e40008000a05 */
[----:B-1----:R-:W-:-:S04]  /*2c50*/  IMAD.WIDE R26, R27, 0x2, R18 ;  /* 0x000000021b1a7825 */ /* 0x002fc800078e0212 */
[----:B----4-:R-:W-:-:S05]  /*2c60*/  @!P1 IMAD.WIDE R24, R5, 0x8, R24 ;  /* 0x0000000805189825 */ /* 0x010fca00078e0218 */
[----:B------:R1:W-:Y:S01]  /*2c70*/  @!P1 STG.E.64 desc[UR8][R24.64], R16 ;  /* 0x0000001018009986 */ /* 0x0003e2000c101b08 */
[----:B------:R-:W-:Y:S06]  /*2c80*/  BAR.SYNC.DEFER_BLOCKING 0x0 ;  /* 0x0000000000007b1d */ /* 0x000fec0000010000 */
[----:B------:R-:W2:Y:S04]  /*2c90*/  LDG.E.U16 R29, desc[UR8][R22.64] ;  /* 0x00000008161d7981 */ /* 0x000ea8000c1e1500 */
[----:B------:R-:W3:Y:S04]  /*2ca0*/  LDG.E.U16 R30, desc[UR8][R22.64+0x2] ;  /* 0x00000208161e7981 */ /* 0x000ee8000c1e1500 */
[----:B------:R-:W4:Y:S04]  /*2cb0*/  LDG.E.U16 R28, desc[UR8][R26.64] ;  /* 0x000000081a1c7981 */ /* 0x000f28000c1e1500 */
[----:B------:R-:W5:Y:S01]  /*2cc0*/  LDG.E.U16 R31, desc[UR8][R26.64+0x2] ;  /* 0x000002081a1f7981 */ /* 0x000f62000c1e1500 */
[----:B0-----:R-:W-:Y:S01]  /*2cd0*/  MOV R20, 0x3f800000 ;  /* 0x3f80000000147802 */ /* 0x001fe20000000f00 */
[--C-:B-1----:R-:W-:Y:S01]  /*2ce0*/  HADD2.F32 R25, -RZ, R52.reuse.H1_H1 ;  /* 0x30000034ff197230 */ /* 0x102fe20000004100 */
[----:B------:R-:W-:Y:S01]  /*2cf0*/  ISETP.NE.AND P5, PT, RZ, UR10, PT ;  /* 0x0000000aff007c0c */ /* 0x000fe2000bfa5270 */
[----:B------:R-:W0:Y:S01]  /*2d00*/  LDS.64 R18, [UR5+0xc8] ;  /* 0x0000c805ff127984 */ /* 0x000e220008000a00 */
[----:B------:R-:W-:-:S02]  /*2d10*/  HADD2.F32 R17, -RZ, R52.H0_H0 ;  /* 0x20000034ff117230 */ /* 0x000fc40000004100 */
[----:B0-----:R-:W-:-:S04]  /*2d20*/  FMUL.FTZ R18, R18, UR6 ;  /* 0x0000000612127c20 */ /* 0x001fc80008410000 */
[----:B------:R-:W-:Y:S01]  /*2d30*/  FMUL.FTZ R40, R18, R18 ;  /* 0x0000001212287220 */ /* 0x000fe20000410000 */
[--C-:B------:R-:W-:Y:S01]  /*2d40*/  FADD.FTZ R25, R25, -R18.reuse ;  /* 0x8000001219197221 */ /* 0x100fe20000010000 */
[----:B------:R-:W-:Y:S02]  /*2d50*/  FADD.FTZ R17, R17, -R18 ;  /* 0x8000001211117221 */ /* 0x000fe40000010000 */
[----:B------:R-:W-:-:S05]  /*2d60*/  FFMA.FTZ R19, R19, UR6, -R40 ;  /* 0x0000000613137c23 */ /* 0x000fca0008010828 */
[----:B------:R-:W-:-:S13]  /*2d70*/  FSETP.GTU.FTZ.AND P1, PT, R19, RZ, PT ;  /* 0x000000ff1300720b */ /* 0x000fda0003f3c000 */
[----:B------:R-:W0:Y:S02]  /*2d80*/  @P1 LDC R16, c[0x0][0x238] ;  /* 0x00008e00ff101b82 */ /* 0x000e240000000800 */
[----:B0-----:R-:W-:-:S04]  /*2d90*/  @P1 FADD.FTZ R19, R19, R16 ;  /* 0x0000001013131221 */ /* 0x001fc80000010000 */
[----:B------:R0:W1:Y:S02]  /*2da0*/  @P1 MUFU.RSQ R20, R19 ;  /* 0x0000001300141308 */ /* 0x0000640000001400 */
[--C-:B0-----:R-:W-:Y:S02]  /*2db0*/  HADD2.F32 R19, -RZ, R42.reuse.H0_H0 ;  /* 0x2000002aff137230 */ /* 0x101fe40000004100 */
[-C--:B-1----:R-:W-:Y:S01]  /*2dc0*/  FMUL.FTZ R17, R17, R20.reuse ;  /* 0x0000001411117220 */ /* 0x082fe20000410000 */
[----:B--2---:R-:W-:Y:S02]  /*2dd0*/  SHF.L.U32 R21, R29, 0x10, RZ ;  /* 0x000000101d157819 */ /* 0x004fe400000006ff */
[----:B---3--:R-:W-:Y:S02]  /*2de0*/  SHF.L.U32 R22, R30, 0x10, RZ ;  /* 0x000000101e167819 */ /* 0x008fe400000006ff */
[----:B----4-:R-:W-:Y:S01]  /*2df0*/  SHF.L.U32 R24, R28, 0x10, RZ ;  /* 0x000000101c187819 */ /* 0x010fe200000006ff */
[----:B------:R-:W-:Y:S01]  /*2e00*/  FMUL.FTZ R28, R25, R20 ;  /* 0x00000014191c7220 */ /* 0x000fe20000410000 */
[----:B------:R-:W-:Y:S01]  /*2e10*/  HADD2.F32 R25, -RZ, R42.H1_H1 ;  /* 0x3000002aff197230 */ /* 0x000fe20000004100 */
[----:B-----5:R-:W-:-:S02]  /*2e20*/  SHF.L.U32 R23, R31, 0x10, RZ ;  /* 0x000000101f177819 */ /* 0x020fc400000006ff */
        /* <DEDUP_REMOVED lines=13> */
.L_x_2637:
        /* <DEDUP_REMOVED lines=14> */
.L_x_2639:
[----:B------:R-:W-:Y:S05]  /*2fe0*/  BSYNC B0 ;  /* 0x0000000000007941 */ /* 0x000fea0003800000 */
.L_x_2638:
        /* <DEDUP_REMOVED lines=33> */
.L_x_2640:
        /* <DEDUP_REMOVED lines=14> */
.L_x_2642:
[----:B------:R-:W-:Y:S05]  /*32e0*/  BSYNC B0 ;  /* 0x0000000000007941 */ /* 0x000fea0003800000 */
.L_x_2641:
        /* <DEDUP_REMOVED lines=17> */
.L_x_2643:
        /* <DEDUP_REMOVED lines=14> */
.L_x_2645:
[----:B------:R-:W-:Y:S05]  /*34e0*/  BSYNC B0 ;  /* 0x0000000000007941 */ /* 0x000fea0003800000 */
.L_x_2644:
[-C--:B------:R-:W-:Y:S01]  /*34f0*/  FMUL.FTZ R29, R29, R20.reuse ;  /* 0x000000141d1d7220 */ /* 0x080fe20000410000 */
[----:B-1----:R-:W-:Y:S01]  /*3500*/  FMUL.FTZ R25, R19, R20 ;  /* 0x0000001413197220 */ /* 0x002fe20000410000 */
[--C-:B------:R-:W-:Y:S02]  /*3510*/  HADD2.F32 R17, -RZ, R48.reuse.H0_H0 ;  /* 0x20000030ff117230 */ /* 0x100fe40000004100 */
[----:B------:R-:W-:Y:S02]  /*3520*/  HADD2.F32 R19, -RZ, R48.H1_H1 ;  /* 0x30000030ff137230 */ /* 0x000fe40000004100 */
        /* <DEDUP_REMOVED lines=13> */
.L_x_2646:
        /* <DEDUP_REMOVED lines=14> */
.L_x_2648:
[----:B------:R-:W-:Y:S05]  /*36e0*/  BSYNC B0 ;  /* 0x0000000000007941 */ /* 0x000fea0003800000 */
.L_x_2647:
[--C-:B-1----:R-:W-:Y:S01]  /*36f0*/  HADD2.F32 R25, -RZ, R50.reuse.H0_H0 ;  /* 0x20000032ff197230 */ /* 0x102fe20000004100 */
[----:B------:R-:W-:Y:S01]  /*3700*/  ISETP.GE.U32.AND P1, PT, R10, UR12, PT ;  /* 0x0000000c0a007c0c */ /* 0x000fe2000bf26070 */
[----:B------:R-:W-:Y:S01]  /*3710*/  HADD2.F32 R29, -RZ, R50.H1_H1 ;  /* 0x30000032ff1d7230 */ /* 0x000fe20000004100 */
[----:B------:R-:W-:Y:S01]  /*3720*/  ISETP.GE.U32.AND P2, PT, R11, UR12, PT ;  /* 0x0000000c0b007c0c */ /* 0x000fe2000bf46070 */
[--C-:B------:R-:W-:Y:S01]  /*3730*/  FADD.FTZ R17, R17, -R18.reuse ;  /* 0x8000001211117221 */ /* 0x100fe20000010000 */
[----:B------:R-:W-:Y:S01]  /*3740*/  FADD.FTZ R19, R19, -R18 ;  /* 0x8000001213137221 */ /* 0x000fe20000010000 */
[----:B------:R-:W-:Y:S01]  /*3750*/  HADD2.F32 R16, -RZ, R60.H0_H0 ;  /* 0x2000003cff107230 */ /* 0x000fe20000004100 */
[----:B------:R-:W-:Y:S01]  /*3760*/  ISETP.GE.AND.EX P1, PT, R45, UR13, PT, P1 ;  /* 0x0000000d2d007c0c */ /* 0x000fe2000bf26310 */
[----:B0-----:R-:W-:Y:S01]  /*3770*/  HADD2.F32 R26, -RZ, R62.H0_H0 ;  /* 0x2000003eff1a7230 */ /* 0x001fe20000004100 */
        /* <DEDUP_REMOVED lines=60> */
.L_x_2649:
        /* <DEDUP_REMOVED lines=14> */
.L_x_2651:
[----:B------:R-:W-:Y:S05]  /*3c20*/  BSYNC B0 ;  /* 0x0000000000007941 */ /* 0x000fea0003800000 */
.L_x_2650:
        /* <DEDUP_REMOVED lines=13> */
.L_x_2652:
        /* <DEDUP_REMOVED lines=14> */
.L_x_2654:
[----:B------:R-:W-:Y:S05]  /*3de0*/  BSYNC B0 ;  /* 0x0000000000007941 */ /* 0x000fea0003800000 */
.L_x_2653:
[----:B------:R-:W-:Y:S01]  /*3df0*/  ISETP.GE.U32.AND P6, PT, R12, UR12, PT ;  /* 0x0000000c0c007c0c */ /* 0x000fe2000bfc6070 */
[-C--:B------:R-:W-:Y:S01]  /*3e00*/  FMUL.FTZ R16, R27, R20.reuse ;  /* 0x000000141b107220 */ /* 0x080fe20000410000 */
        /* <DEDUP_REMOVED lines=28> */
[C---:B------:R-:W-:Y:S01]  /*3fd0*/  ISETP.GT.U32.OR P6, PT, R0.reuse, 0x29f, P6 ;  /* 0x0000029f0000780c */ /* 0x040fe200037c4470 */
[----:B------:R-:W-:Y:S01]  /*3fe0*/  FFMA.FTZ R30, R21, R16, R24 ;  /* 0x00000010151e7223 */ /* 0x000fe20000010018 */
[----:B------:R-:W-:Y:S01]  /*3ff0*/  ISETP.GT.U32.OR P1, PT, R0, 0x29f, P1 ;  /* 0x0000029f0000780c */ /* 0x000fe20000f24470 */
        /* <DEDUP_REMOVED lines=15> */
.L_x_2655:
        /* <DEDUP_REMOVED lines=14> */
.L_x_2657:
[----:B------:R-:W-:Y:S05]  /*41d0*/  BSYNC B0 ;  /* 0x0000000000007941 */ /* 0x000fea0003800000 */
.L_x_2656:
        /* <DEDUP_REMOVED lines=13> */
.L_x_2658:
        /* <DEDUP_REMOVED lines=14> */
.L_x_2660:
[----:B------:R-:W-:Y:S05]  /*4390*/  BSYNC B0 ;  /* 0x0000000000007941 */ /* 0x000fea0003800000 */
.L_x_2659:
        /* <DEDUP_REMOVED lines=13> */
.L_x_2661:
        /* <DEDUP_REMOVED lines=14> */
.L_x_2663:
[----:B------:R-:W-:Y:S05]  /*4550*/  BSYNC B0 ;  /* 0x0000000000007941 */ /* 0x000fea0003800000 */
.L_x_2662:
        /* <DEDUP_REMOVED lines=13> */
.L_x_2664:
        /* <DEDUP_REMOVED lines=14> */
.L_x_2666:
[----:B------:R-:W-:Y:S05]  /*4710*/  BSYNC B0 ;  /* 0x0000000000007941 */ /* 0x000fea0003800000 */
.L_x_2665:
[----:B------:R-:W-:Y:S01]  /*4720*/  FFMA.FTZ R26, R21, R26, R24 ;  /* 0x0000001a151a7223 */ /* 0x000fe20000010018 */
[----:B---3--:R-:W-:Y:S01]  /*4730*/  FFMA.FTZ R25, R22, R62, R23 ;  /* 0x0000003e16197223 */ /* 0x008fe20000010017 */
        /* <DEDUP_REMOVED lines=11> */
.L_x_2667:
        /* <DEDUP_REMOVED lines=10> */
[----:B012---:R-:W-:-:S02]  /*4890*/  LEA R18, P1, R16, UR14, 0x1 ;  /* 0x0000000e10127c11 */ /* 0x007fc4000f8208ff */
[----:B------:R-:W-:-:S04]  /*48a0*/  IADD3 R59, R17, R59, RZ ;  /* 0x0000003b113b7210 */ /* 0x000fc80007ffe0ff */
[----:B------:R-:W-:-:S05]  /*48b0*/  LEA.HI.X R19, R16, UR15, R59, 0x1, P1 ;  /* 0x0000000f10137c11 */ /* 0x000fca00088f0c3b */
[----:B------:R3:W-:Y:S02]  /*48c0*/  STG.E desc[UR8][R18.64], R25 ;  /* 0x0000001912007986 */ /* 0x0007e4000c101908 */
.L_x_2669:
[----:B------:R-:W-:Y:S05]  /*48d0*/  BSYNC B0 ;  /* 0x0000000000007941 */ /* 0x000fea0003800000 */
.L_x_2668:
        /* <DEDUP_REMOVED lines=10> */
[----:B------:R-:W-:Y:S01]  /*4980*/  ISETP.GE.AND.EX P6, PT, R61, UR13, PT, P6 ;  /* 0x0000000d3d007c0c */ /* 0x000fe2000bfc6360 */
[C-C-:B------:R-:W-:Y:S01]  /*4990*/  FFMA.FTZ R68, R22.reuse, R68, R23.reuse ;  /* 0x0000004416447223 */ /* 0x140fe20000010017 */
[----:B------:R-:W-:Y:S01]  /*49a0*/  ISETP.GE.AND.EX P1, PT, R63, UR13, PT, P1 ;  /* 0x0000000d3f007c0c */ /* 0x000fe2000bf26310 */
[C-C-:B------:R-:W-:Y:S01]  /*49b0*/  FFMA.FTZ R70, R22.reuse, R70, R23.reuse ;  /* 0x0000004616467223 */ /* 0x140fe20000010017 */
[----:B------:R-:W-:Y:S01]  /*49c0*/  ISETP.GE.AND.EX P2, PT, R65, UR13, PT, P2 ;  /* 0x0000000d41007c0c */ /* 0x000fe2000bf46320 */
[C-C-:B------:R-:W-:Y:S01]  /*49d0*/  FFMA.FTZ R20, R22.reuse, R20, R23.reuse ;  /* 0x0000001416147223 */ /* 0x140fe20000010017 */
[----:B------:R-:W-:Y:S01]  /*49e0*/  ISETP.GE.AND.EX P3, PT, R67, UR13, PT, P3 ;  /* 0x0000000d43007c0c */ /* 0x000fe2000bf66330 */
[----:B------:R-:W-:Y:S01]  /*49f0*/  FFMA.FTZ R21, R21, R47, R24 ;  /* 0x0000002f15157223 */ /* 0x000fe20000010018 */
        /* <DEDUP_REMOVED lines=18> */
.L_x_2670:
[----:B------:R-:W-:Y:S04]  /*4b20*/  BSSY B0, `(.L_x_2671) ;  /* 0x000000e000007945 */ /* 0x000fe80003800000 */
[----:B------:R-:W-:Y:S05]  /*4b30*/  @P6 BRA `(.L_x_2672) ;  /* 0x0000000000306947 */ /* 0x000fea0003800000 */
[----:B------:R-:W-:Y:S01]  /*4b40*/  ULDC.64 UR12, c[0x0][0x270] ;  /* 0x00009c00000c7ab9 */ /* 0x000fe20000000a00 */
[----:B------:R-:W-:Y:S01]  /*4b50*/  MOV R16, R72 ;  /* 0x0000004800107202 */ /* 0x000fe20000000f00 */
[----:B0123--:R-:W-:Y:S01]  /*4b60*/  IMAD R18, R61, UR12, RZ ;  /* 0x0000000c3d127c24 */ /* 0x00ffe2000f8e02ff */
        /* <DEDUP_REMOVED lines=9> */
.L_x_2672:
[----:B------:R-:W-:Y:S05]  /*4c00*/  BSYNC B0 ;  /* 0x0000000000007941 */ /* 0x000fea0003800000 */
.L_x_2671:
        /* <DEDUP_REMOVED lines=11> */
.L_x_2673:
[----:B------:R-:W-:Y:S04]  /*4cc0*/  BSSY B0, `(.L_x_2674) ;  /* 0x000000e000007945 */ /* 0x000fe80003800000 */
[----:B------:R-:W-:Y:S05]  /*4cd0*/  @P1 BRA `(.L_x_2675) ;  /* 0x0000000000301947 */ /* 0x000fea0003800000 */
[----:B------:R-:W-:Y:S01]  /*4ce0*/  ULDC.64 UR12, c[0x0][0x270] ;  /* 0x00009c00000c7ab9 */ /* 0x000fe20000000a00 */
[----:B01234-:R-:W-:Y:S01]  /*4cf0*/  MOV R18, R72 ;  /* 0x0000004800127202 */ /* 0x01ffe20000000f00 */
        /* <DEDUP_REMOVED lines=10> */
.L_x_2675:
[----:B------:R-:W-:Y:S05]  /*4da0*/  BSYNC B0 ;  /* 0x0000000000007941 */ /* 0x000fea0003800000 */
.L_x_2674:
[----:B------:R-:W-:Y:S05]  /*4db0*/  @!P5 BRA `(.L_x_2676) ;  /* 0x000000000028d947 */ /* 0x000fea0003800000 */
[----:B0-----:R-:W-:Y:S01]  /*4dc0*/  FMUL.FTZ R16, R39, -1.4426950216293334961 ;  /* 0xbfb8aa3b27107820 */ /* 0x001fe20000410000 */
[----:B-1234-:R-:W-:-:S05]  /*4dd0*/  FMUL.FTZ R19, R68, -1.4426950216293334961 ;  /* 0xbfb8aa3b44137820 */ /* 0x01efca0000410000 */
        /* <DEDUP_REMOVED lines=8> */
.L_x_2676:
[----:B------:R-:W-:Y:S04]  /*4e60*/  BSSY B0, `(.L_x_2677) ;  /* 0x000000e000007945 */ /* 0x000fe80003800000 */
[----:B------:R-:W-:Y:S05]  /*4e70*/  @P2 BRA `(.L_x_2678) ;  /* 0x0000000000302947 */ /* 0x000fea0003800000 */
[----:B------:R-:W-:Y:S01]  /*4e80*/  ULDC.64 UR12, c[0x0][0x270] ;  /* 0x00009c00000c7ab9 */ /* 0x000fe20000000a00 */
[----:B0-----:R-:W-:Y:S01]  /*4e90*/  MOV R16, R72 ;  /* 0x0000004800107202 */ /* 0x001fe20000000f00 */
[----:B------:R-:W-:Y:S01]  /*4ea0*/  IMAD R22, R65, UR12, RZ ;  /* 0x0000000c41167c24 */ /* 0x000fe2000f8e02ff */
[----:B------:R-:W-:Y:S02]  /*4eb0*/  MOV R17, R75 ;  /* 0x0000004b00117202 */ /* 0x000fe40000000f00 */
        /* <DEDUP_REMOVED lines=8> */
.L_x_2678:
[----:B------:R-:W-:Y:S05]  /*4f40*/  BSYNC B0 ;  /* 0x0000000000007941 */ /* 0x000fea0003800000 */
.L_x_2677:
        /* <DEDUP_REMOVED lines=11> */
.L_x_2679:
        /* <DEDUP_REMOVED lines=8> */
[----:B-1234-:R-:W-:Y:S01]  /*5080*/  IMAD.WIDE.U32 R18, R36, UR12, R16 ;  /* 0x0000000c24127c25 */ /* 0x01efe2000f8e0010 */
[----:B------:R-:W-:Y:S02]  /*5090*/  ULDC.64 UR12, c[0x0][0x210] ;  /* 0x00008400000c7ab9 */ /* 0x000fe40000000a00 */
[----:B------:R-:W-:-:S02]  /*50a0*/  LEA R16, P1, R18, UR12, 0x1 ;  /* 0x0000000c12107c11 */ /* 0x000fc4000f8208ff */
[----:B------:R-:W-:-:S04]  /*50b0*/  IADD3 R67, R19, R67, RZ ;  /* 0x0000004313437210 */ /* 0x000fc80007ffe0ff */
[----:B------:R-:W-:-:S05]  /*50c0*/  LEA.HI.X R17, R18, UR13, R67, 0x1, P1 ;  /* 0x0000000d12117c11 */ /* 0x000fca00088f0c43 */
[----:B------:R0:W-:Y:S02]  /*50d0*/  STG.E desc[UR8][R16.64], R45 ;  /* 0x0000002d10007986 */ /* 0x0001e4000c101908 */
.L_x_2681:
[----:B------:R-:W-:Y:S05]  /*50e0*/  BSYNC B0 ;  /* 0x0000000000007941 */ /* 0x000fea0003800000 */
.L_x_2680:
        /* <DEDUP_REMOVED lines=11> */
.L_x_2682:
        /* <DEDUP_REMOVED lines=13> */
.L_x_2684:
[----:B------:R-:W-:Y:S05]  /*5270*/  BSYNC B0 ;  /* 0x0000000000007941 */ /* 0x000fea0003800000 */
.L_x_2683:
[----:B0-----:R-:W0:Y:S01]  /*5280*/  LDC R16, c[0x0][0x10] ;  /* 0x00000400ff107b82 */ /* 0x001e220000000800 */
[----:B------:R-:W-:Y:S02]  /*5290*/  IADD3 R6, R6, 0x1, RZ ;  /* 0x0000000106067810 */ /* 0x000fe40007ffe0ff */
[----:B0-----:R-:W-:-:S04]  /*52a0*/  IADD3 R5, R16, R5, RZ ;  /* 0x0000000510057210 */ /* 0x001fc80007ffe0ff */
[----:B------:R-:W-:-:S13]  /*52b0*/  ISETP.GE.AND P1, PT, R5, UR4, PT ;  /* 0x0000000405007c0c */ /* 0x000fda000bf26270 */
[----:B------:R-:W-:Y:S05]  /*52c0*/  @!P1 BRA `(.L_x_2685) ;  /* 0xffffffb0000c9947 */ /* 0x000fea000383ffff */
[----:B------:R-:W-:Y:S05]  /*52d0*/  EXIT ;  /* 0x000000000000794d */ /* 0x000fea0003800000 */
.L_x_2686:
        /* <DEDUP_REMOVED lines=10> */
.L_x_3279:


//--------------------- .text._Z35group_norm_nhwc_fwd_one_pass_kernelI11Fp16IOFp16WLi64ELi42ELi672EEv26Group_norm_nhwc_fwd_params --------------------------
	.section	.text._Z35group_norm_nhwc_fwd_one_pass_kernelI11Fp16IOFp16WLi64ELi42ELi672EEv26Group_norm_nhwc_fwd_params,"ax",@progbits
	.align	128
        .global         _Z35group_norm_nhwc_fwd_one_pass_kernelI11Fp16IOFp16WLi64ELi42ELi672EEv26Group_norm_nhwc_fwd_params
        .type           _Z35group_norm_nhwc_fwd_one_pass_kernelI11Fp16IOFp16WLi64ELi42ELi672EEv26Group_norm_nhwc_fwd_params,@function
        .size           _Z35group_norm_nhwc_fwd_one_pass_kernelI11Fp16IOFp16WLi64ELi42ELi672EEv26Group_norm_nhwc_fwd_params,(.L_x_3280 - _Z35group_norm_nhwc_fwd_one_pass_kernelI11Fp16IOFp16WLi64ELi42ELi672EEv26Group_norm_nhwc_fwd_params)
        .other          _Z35group_norm_nhwc_fwd_one_pass_kernelI11Fp16IOFp16WLi64ELi42ELi672EEv26Group_norm_nhwc_fwd_params,@"STO_CUDA_ENTRY STV_DEFAULT"
_Z35group_norm_nhwc_fwd_one_pass_kernelI11Fp16IOFp16WLi64ELi42ELi672EEv26Group_norm_nhwc_fwd_params:
.text._Z35group_norm_nhwc_fwd_one_pass_kernelI11Fp16IOFp16WLi64ELi42ELi672EEv26Group_norm_nhwc_fwd_params:
        /* <DEDUP_REMOVED lines=33> */
.L_x_2702:
        /* <DEDUP_REMOVED lines=167> */
.L_x_2688:
[----:B------:R-:W-:Y:S05]  /*0c80*/  BSYNC B0 ;  /* 0x0000000000007941 */ /* 0x000fea0003800000 */
.L_x_2687:
        /* <DEDUP_REMOVED lines=28> */
.L_x_2691:
[----:B-1----:R-:W2:Y:S04]  /*0e50*/  LDG.E.STRONG.GPU R6, desc[UR8][R4.64] ;  /* 0x0000000804067981 */ /* 0x002ea8000c1ef900 */
[----:B--2---:R-:W-:Y:S01]  /*0e60*/  CCTL.IVALL ;  /* 0x00000000ff00798f */ /* 0x004fe20002000000 */
[----:B------:R-:W-:Y:S05]  /*0e70*/  YIELD ;  /* 0x0000000000007946 */ /* 0x000fea0003800000 */
[----:B------:R-:W-:-:S13]  /*0e80*/  ISETP.NE.AND P1, PT, R6, R9, PT ;  /* 0x000000090600720c */ /* 0x000fda0003f25270 */
[----:B------:R-:W-:Y:S05]  /*0e90*/  @P1 BRA `(.L_x_2691) ;  /* 0xfffffffc00ec1947 */ /* 0x000fea000383ffff */
.L_x_2690:
        /* <DEDUP_REMOVED lines=11> */
.L_x_2693:
        /* <DEDUP_REMOVED lines=63> */
.L_x_2692:
        /* <DEDUP_REMOVED lines=19> */
.L_x_2695:
[----:B------:R-:W-:Y:S05]  /*1470*/  BSYNC B0 ;  /* 0x0000000000007941 */ /* 0x000fea0003800000 */
.L_x_2694:
        /* <DEDUP_REMOVED lines=33> */
.L_x_2689:
        /* <DEDUP_REMOVED lines=46> */
[----:B------:R-:W-:Y:S01]  /*1970*/  IADD3 R9, R22, 0x20, RZ ;  /* 0x0000002016097810 */ /* 0x000fe20007ffe0ff */
[----:B--2---:R-:W-:-:S02]  /*1980*/  HADD2.F32 R11, -RZ, R3.H0_H0 ;  /* 0x20000003ff0b7230 */ /* 0x004fc40000004100 */
[----:B---3--:R-:W-:Y:S02]  /*1990*/  HADD2.F32 R15, -RZ, R15.H0_H0 ;  /* 0x2000000fff0f7230 */ /* 0x008fe40000004100 */
[----:B----4-:R-:W-:Y:S02]  /*19a0*/  HADD2.F32 R14, -RZ, R14.H0_H0 ;  /* 0x2000000eff0e7230 */ /* 0x010fe40000004100 */
[----:B------:R-:W-:Y:S02]  /*19b0*/  HADD2.F32 R25, -RZ, R25.H0_H0 ;  /* 0x20000019ff197230 */ /* 0x000fe40000004100 */
[C-C-:B------:R-:W-:Y:S01]  /*19c0*/  FFMA.FTZ R3, R11.reuse, R6, R15.reuse ;  /* 0x000000060b037223 */ /* 0x140fe2000001000f */
[----:B------:R-:W-:Y:S02]  /*19d0*/  FFMA.FTZ R11, R11, R4, R15 ;  /* 0x000000040b0b7223 */ /* 0x000fe4000001000f */
        /* <DEDUP_REMOVED lines=13> */
.L_x_2696:
        /* <DEDUP_REMOVED lines=15> */
.L_x_2698:
[----:B------:R-:W-:Y:S05]  /*1ba0*/  BSYNC B0 ;  /* 0x0000000000007941 */ /* 0x000fea0003800000 */
.L_x_2697:
        /* <DEDUP_REMOVED lines=11> */
.L_x_2699:
        /* <DEDUP_REMOVED lines=19> */
.L_x_2701:
[----:B------:R-:W-:Y:S05]  /*1d90*/  BSYNC B0 ;  /* 0x0000000000007941 */ /* 0x000fea0003800000 */
.L_x_2700:
[----:B------:R-:W1:Y:S01]  /*1da0*/  LDC R4, c[0x0][0x10] ;  /* 0x00000400ff047b82 */ /* 0x000e620000000800 */
[----:B------:R-:W-:Y:S02]  /*1db0*/  IADD3 R18, R18, 0x1, RZ ;  /* 0x0000000112127810 */ /* 0x000fe40007ffe0ff */
[----:B-1----:R-:W-:-:S04]  /*1dc0*/  IADD3 R23, R4, R23, RZ ;  /* 0x0000001704177210 */ /* 0x002fc80007ffe0ff */
[----:B------:R-:W-:-:S13]  /*1dd0*/  ISETP.GE.AND P1, PT, R23, UR4, PT ;  /* 0x0000000417007c0c */ /* 0x000fda000bf26270 */
[----:B------:R-:W-:Y:S05]  /*1de0*/  @!P1 BRA `(.L_x_2702) ;  /* 0xffffffe400089947 */ /* 0x000fea000383ffff */
[----:B------:R-:W-:Y:S05]  /*1df0*/  EXIT ;  /* 0x000000000000794d */ /* 0x000fea0003800000 */
.L_x_2703:
        /* <DEDUP_REMOVED lines=16> */
.L_x_3280:


//--------------------- .text._Z35group_norm_nhwc_fwd_one_pass_kernelI11Fp16IOFp16WLi128ELi42ELi672EEv26Group_norm_nhwc_fwd_params --------------------------
	.section	.text._Z35group_norm_nhwc_fwd_one_pass_kernelI11Fp16IOFp16WLi128ELi42ELi672EEv26Group_norm_nhwc_fwd_params,"ax",@progbits
	.align	128
        .global         _Z35group_norm_nhwc_fwd_one_pass_kernelI11Fp16IOFp16WLi128ELi42ELi672EEv26Group_norm_nhwc_fwd_params
        .type           _Z35group_norm_nhwc_fwd_one_pass_kernelI11Fp16IOFp16WLi128ELi42ELi672EEv26Group_norm_nhwc_fwd_params,@function
        .size           _Z35group_norm_nhwc_fwd_one_pass_kernelI11Fp16IOFp16WLi128ELi42ELi672EEv26Group_norm_nhwc_fwd_params,(.L_x_3281 - _Z35group_norm_nhwc_fwd_one_pass_kernelI11Fp16IOFp16WLi128ELi42ELi672EEv26Group_norm_nhwc_fwd_params)
        .other          _Z35group_norm_nhwc_fwd_one_pass_kernelI11Fp16IOFp16WLi128ELi42ELi672EEv26Group_norm_nhwc_fwd_params,@"STO_CUDA_ENTRY STV_DEFAULT"
_Z35group_norm_nhwc_fwd_one_pass_kernelI11Fp16IOFp16WLi128ELi42ELi672EEv26Group_norm_nhwc_fwd_params:
.text._Z35group_norm_nhwc_fwd_one_pass_kernelI11Fp16IOFp16WLi128ELi42ELi672EEv26Group_norm_nhwc_fwd_params:
        /* <DEDUP_REMOVED lines=35> */
.L_x_2725:
        /* <DEDUP_REMOVED lines=212> */
.L_x_2705:
[----:B------:R-:W-:Y:S05]  /*0f70*/  BSYNC B0 ;  /* 0x0000000000007941 */ /* 0x000fea0003800000 */
.L_x_2704:
        /* <DEDUP_REMOVED lines=28> */
.L_x_2708:
[----:B------:R-:W2:Y:S04]  /*1140*/  LDG.E.STRONG.GPU R9, desc[UR8][R10.64] ;  /* 0x000000080a097981 */ /* 0x000ea8000c1ef900 */
[----:B--2---:R-:W-:Y:S01]  /*1150*/  CCTL.IVALL ;  /* 0x00000000ff00798f */ /* 0x004fe20002000000 */
[----:B------:R-:W-:Y:S05]  /*1160*/  YIELD ;  /* 0x0000000000007946 */ /* 0x000fea0003800000 */
[----:B------:R-:W-:-:S13]  /*1170*/  ISETP.NE.AND P1, PT, R9, R14, PT ;  /* 0x0000000e0900720c */ /* 0x000fda0003f25270 */
[----:B------:R-:W-:Y:S05]  /*1180*/  @P1 BRA `(.L_x_2708) ;  /* 0xfffffffc00ec1947 */ /* 0x000fea000383ffff */
.L_x_2707:
        /* <DEDUP_REMOVED lines=11> */
.L_x_2710:
        /* <DEDUP_REMOVED lines=63> */
.L_x_2709:
        /* <DEDUP_REMOVED lines=19> */
.L_x_2712:
[----:B------:R-:W-:Y:S05]  /*1760*/  BSYNC B0 ;  /* 0x0000000000007941 */ /* 0x000fea0003800000 */
.L_x_2711:
        /* <DEDUP_REMOVED lines=32> */
.L_x_2706:
        /* <DEDUP_REMOVED lines=44> */
[----:B--2---:R-:W-:Y:S02]  /*1c30*/  HADD2.F32 R9, -RZ, R20.H0_H0 ;  /* 0x20000014ff097230 */ /* 0x004fe40000004100 */
[----:B------:R-:W-:Y:S01]  /*1c40*/  FADD.FTZ R20, R8, -R25 ;  /* 0x8000001908147221 */ /* 0x000fe20000010000 */
[----:B------:R-:W-:Y:S01]  /*1c50*/  FMUL.FTZ R8, R11, R12 ;  /* 0x0000000c0b087220 */ /* 0x000fe20000410000 */
[----:B---3--:R-:W-:-:S02]  /*1c60*/  HADD2.F32 R22, -RZ, R22.H0_H0 ;  /* 0x20000016ff167230 */ /* 0x008fc40000004100 */
[----:B------:R-:W-:Y:S01]  /*1c70*/  FMUL.FTZ R11, R20, R12 ;  /* 0x0000000c140b7220 */ /* 0x000fe20000410000 */
[----:B----4-:R-:W-:-:S03]  /*1c80*/  HADD2.F32 R15, -RZ, R15.H0_H0 ;  /* 0x2000000fff0f7230 */ /* 0x010fc60000004100 */
[C-C-:B------:R-:W-:Y:S01]  /*1c90*/  FFMA.FTZ R20, R9.reuse, R11, R22.reuse ;  /* 0x0000000b09147223 */ /* 0x140fe20000010016 */
[----:B------:R-:W-:Y:S02]  /*1ca0*/  HADD2.F32 R11, -RZ, R19.H1_H1 ;  /* 0x30000013ff0b7230 */ /* 0x000fe40000004100 */
[C-C-:B------:R-:W-:Y:S01]  /*1cb0*/  FFMA.FTZ R13, R9.reuse, R8, R22.reuse ;  /* 0x00000008090d7223 */ /* 0x140fe20000010016 */
[C-C-:B------:R-:W-:Y:S01]  /*1cc0*/  FFMA.FTZ R8, R9.reuse, R21, R22.reuse ;  /* 0x0000001509087223 */ /* 0x140fe20000010016 */
[----:B------:R-:W-:Y:S01]  /*1cd0*/  FFMA.FTZ R9, R9, R10, R22 ;  /* 0x0000000a09097223 */ /* 0x000fe20000010016 */
[----:B------:R-:W-:Y:S02]  /*1ce0*/  HADD2.F32 R10, -RZ, R17.H1_H1 ;  /* 0x30000011ff0a7230 */ /* 0x000fe40000004100 */
[----:B------:R-:W-:Y:S01]  /*1cf0*/  FADD.FTZ R11, R11, -R25 ;  /* 0x800000190b0b7221 */ /* 0x000fe20000010000 */
[----:B------:R-:W-:Y:S02]  /*1d00*/  HADD2.F32 R22, -RZ, R18.H1_H1 ;  /* 0x30000012ff167230 */ /* 0x000fe40000004100 */
[----:B-----5:R-:W-:-:S02]  /*1d10*/  HADD2.F32 R14, -RZ, R14.H0_H0 ;  /* 0x2000000eff0e7230 */ /* 0x020fc40000004100 */
        /* <DEDUP_REMOVED lines=16> */
.L_x_2713:
        /* <DEDUP_REMOVED lines=14> */
.L_x_2715:
[----:B------:R-:W-:Y:S05]  /*1f00*/  BSYNC B0 ;  /* 0x0000000000007941 */ /* 0x000fea0003800000 */
.L_x_2714:
        /* <DEDUP_REMOVED lines=32> */
.L_x_2716:
        /* <DEDUP_REMOVED lines=14> */
.L_x_2718:
[----:B------:R-:W-:Y:S05]  /*21f0*/  BSYNC B0 ;  /* 0x0000000000007941 */ /* 0x000fea0003800000 */
.L_x_2717:
        /* <DEDUP_REMOVED lines=11> */
.L_x_2719:
        /* <DEDUP_REMOVED lines=14> */
.L_x_2721:
[----:B------:R-:W-:Y:S05]  /*2390*/  BSYNC B0 ;  /* 0x0000000000007941 */ /* 0x000fea0003800000 */
.L_x_2720:
        /* <DEDUP_REMOVED lines=11> */
.L_x_2722:
        /* <DEDUP_REMOVED lines=13> */
.L_x_2724:
[----:B------:R-:W-:Y:S05]  /*2520*/  BSYNC B0 ;  /* 0x0000000000007941 */ /* 0x000fea0003800000 */
.L_x_2723:
[----:B------:R-:W3:Y:S01]  /*2530*/  LDC R4, c[0x0][0x10] ;  /* 0x00000400ff047b82 */ /* 0x000ee20000000800 */
[----:B------:R-:W-:Y:S02]  /*2540*/  IADD3 R2, R2, 0x1, RZ ;  /* 0x0000000102027810 */ /* 0x000fe40007ffe0ff */
[----:B---3--:R-:W-:-:S04]  /*2550*/  IADD3 R3, R4, R3, RZ ;  /* 0x0000000304037210 */ /* 0x008fc80007ffe0ff */
[----:B------:R-:W-:-:S13]  /*2560*/  ISETP.GE.AND P1, PT, R3, UR4, PT ;  /* 0x0000000403007c0c */ /* 0x000fda000bf26270 */
[----:B------:R-:W-:Y:S05]  /*2570*/  @!P1 BRA `(.L_x_2725) ;  /* 0xffffffdc002c9947 */ /* 0x000fea000383ffff */
[----:B------:R-:W-:Y:S05]  /*2580*/  EXIT ;  /* 0x000000000000794d */ /* 0x000fea0003800000 */
.L_x_2726:
        /* <DEDUP_REMOVED lines=15> */
.L_x_3281:


//--------------------- .text._Z35group_norm_nhwc_fwd_one_pass_kernelI11Fp16IOFp16WLi256ELi42ELi672EEv26Group_norm_nhwc_fwd_params --------------------------
	.section	.text._Z35group_norm_nhwc_fwd_one_pass_kernelI11Fp16IOFp16WLi256ELi42ELi672EEv26Group_norm_nhwc_fwd_params,"ax",@progbits
	.align	128
        .global         _Z35group_norm_nhwc_fwd_one_pass_kernelI11Fp16IOFp16WLi256ELi42ELi672EEv26Group_norm_nhwc_fwd_params
        .type           _Z35group_norm_nhwc_fwd_one_pass_kernelI11Fp16IOFp16WLi256ELi42ELi672EEv26Group_norm_nhwc_fwd_params,@function
        .size           _Z35group_norm_nhwc_fwd_one_pass_kernelI11Fp16IOFp16WLi256ELi42ELi672EEv26Group_norm_nhwc_fwd_params,(.L_x_3282 - _Z35group_norm_nhwc_fwd_one_pass_kernelI11Fp16IOFp16WLi256ELi42ELi672EEv26Group_norm_nhwc_fwd_params)
        .other          _Z35group_norm_nhwc_fwd_one_pass_kernelI11Fp16IOFp16WLi256ELi42ELi672EEv26Group_norm_nhwc_fwd_params,@"STO_CUDA_ENTRY STV_DEFAULT"
_Z35group_norm_nhwc_fwd_one_pass_kernelI11Fp16IOFp16WLi256ELi42ELi672EEv26Group_norm_nhwc_fwd_params:
.text._Z35group_norm_nhwc_fwd_one_pass_kernelI11Fp16IOFp16WLi256ELi42ELi672EEv26Group_norm_nhwc_fwd_params:
        /* <DEDUP_REMOVED lines=41> */
.L_x_2760:
        /* <DEDUP_REMOVED lines=302> */
.L_x_2728:
[----:B------:R-:W-:Y:S05]  /*1570*/  BSYNC B0 ;  /* 0x0000000000007941 */ /* 0x000fea0003800000 */
.L_x_2727:
        /* <DEDUP_REMOVED lines=30> */
.L_x_2731:
[----:B--2---:R-:W2:Y:S04]  /*1760*/  LDG.E.STRONG.GPU R6, desc[UR10][R4.64] ;  /* 0x0000000a04067981 */ /* 0x004ea8000c1ef900 */
[----:B--2---:R-:W-:Y:S01]  /*1770*/  CCTL.IVALL ;  /* 0x00000000ff00798f */ /* 0x004fe20002000000 */
[----:B------:R-:W-:Y:S05]  /*1780*/  YIELD ;  /* 0x0000000000007946 */ /* 0x000fea0003800000 */
[----:B------:R-:W-:-:S13]  /*1790*/  ISETP.NE.AND P1, PT, R6, R9, PT ;  /* 0x000000090600720c */ /* 0x000fda0003f25270 */
[----:B------:R-:W-:Y:S05]  /*17a0*/  @P1 BRA `(.L_x_2731) ;  /* 0xfffffffc00ec1947 */ /* 0x000fea000383ffff */
.L_x_2730:
        /* <DEDUP_REMOVED lines=11> */
.L_x_2733:
        /* <DEDUP_REMOVED lines=67> */
.L_x_2732:
        /* <DEDUP_REMOVED lines=19> */
.L_x_2735:
[----:B------:R-:W-:Y:S05]  /*1dc0*/  BSYNC B0 ;  /* 0x0000000000007941 */ /* 0x000fea0003800000 */
.L_x_2734:
        /* <DEDUP_REMOVED lines=34> */
.L_x_2729:
        /* <DEDUP_REMOVED lines=48> */
[----:B--2---:R-:W-:Y:S02]  /*22f0*/  HADD2.F32 R4, -RZ, R33.H0_H0 ;  /* 0x20000021ff047230 */ /* 0x004fe40000004100 */
[----:B---3--:R-:W-:Y:S02]  /*2300*/  HADD2.F32 R6, -RZ, R40.H0_H0 ;  /* 0x20000028ff067230 */ /* 0x008fe40000004100 */
[----:B----4-:R-:W-:Y:S02]  /*2310*/  HADD2.F32 R11, -RZ, R42.H0_H0 ;  /* 0x2000002aff0b7230 */ /* 0x010fe40000004100 */
[----:B------:R-:W-:-:S02]  /*2320*/  HADD2.F32 R42, -RZ, R28.H0_H0 ;  /* 0x2000001cff2a7230 */ /* 0x000fc40000004100 */
        /* <DEDUP_REMOVED lines=14> */
.L_x_2736:
        /* <DEDUP_REMOVED lines=14> */
.L_x_2738:
[----:B------:R-:W-:Y:S05]  /*24f0*/  BSYNC B0 ;  /* 0x0000000000007941 */ /* 0x000fea0003800000 */
.L_x_2737:
        /* <DEDUP_REMOVED lines=51> */
.L_x_2739:
        /* <DEDUP_REMOVED lines=14> */
.L_x_2741:
[----:B------:R-:W-:Y:S05]  /*2910*/  BSYNC B0 ;  /* 0x0000000000007941 */ /* 0x000fea0003800000 */
.L_x_2740:
        /* <DEDUP_REMOVED lines=12> */
.L_x_2742:
        /* <DEDUP_REMOVED lines=14> */
.L_x_2744:
[----:B------:R-:W-:Y:S05]  /*2ac0*/  BSYNC B0 ;  /* 0x0000000000007941 */ /* 0x000fea0003800000 */
.L_x_2743:
        /* <DEDUP_REMOVED lines=46> */
.L_x_2745:
        /* <DEDUP_REMOVED lines=14> */
.L_x_2747:
[----:B------:R-:W-:Y:S05]  /*2e90*/  BSYNC B0 ;  /* 0x0000000000007941 */ /* 0x000fea0003800000 */
.L_x_2746:
        /* <DEDUP_REMOVED lines=11> */
.L_x_2748:
        /* <DEDUP_REMOVED lines=14> */
.L_x_2750:
[----:B------:R-:W-:Y:S05]  /*3030*/  BSYNC B0 ;  /* 0x0000000000007941 */ /* 0x000fea0003800000 */
.L_x_2749:
        /* <DEDUP_REMOVED lines=11> */
.L_x_2751:
        /* <DEDUP_REMOVED lines=14> */
.L_x_2753:
[----:B------:R-:W-:Y:S05]  /*31d0*/  BSYNC B0 ;  /* 0x0000000000007941 */ /* 0x000fea0003800000 */
.L_x_2752:
        /* <DEDUP_REMOVED lines=11> */
.L_x_2754:
        /* <DEDUP_REMOVED lines=14> */
.L_x_2756:
[----:B------:R-:W-:Y:S05]  /*3370*/  BSYNC B0 ;  /* 0x0000000000007941 */ /* 0x000fea0003800000 */
.L_x_2755:
        /* <DEDUP_REMOVED lines=11> */
.L_x_2757:
        /* <DEDUP_REMOVED lines=13> */
.L_x_2759:
[----:B------:R-:W-:Y:S05]  /*3500*/  BSYNC B0 ;  /* 0x0000000000007941 */ /* 0x000fea0003800000 */
.L_x_2758:
[----:B------:R-:W-:Y:S01]  /*3510*/  ULDC UR7, c[0x0][0x10] ;  /* 0x0000040000077ab9 */ /* 0x000fe20000000800 */
[----:B------:R-:W-:Y:S02]  /*3520*/  UIADD3 UR4, UR4, 0x1, URZ ;  /* 0x0000000104047890 */ /* 0x000fe4000fffe03f */
[----:B------:R-:W-:-:S04]  /*3530*/  UIADD3 UR6, UR7, UR6, URZ ;  /* 0x0000000607067290 */ /* 0x000fc8000fffe03f */
[----:B------:R-:W-:-:S06]  /*3540*/  UISETP.GE.AND UP0, UPT, UR6, UR5, UPT ;  /* 0x000000050600728c */ /* 0x000fcc000bf06270 */
[----:B------:R-:W-:-:S13]  /*3550*/  PLOP3.LUT P1, PT, PT, PT, UP0, 0x80, 0x0 ;  /* 0x000000000000781c */ /* 0x000fda0003f2f008 */
[----:B------:R-:W-:Y:S05]  /*3560*/  @!P1 BRA `(.L_x_2760) ;  /* 0xffffffcc00489947 */ /* 0x000fea000383ffff */
[----:B------:R-:W-:Y:S05]  /*3570*/  EXIT ;  /* 0x000000000000794d */ /* 0x000fea0003800000 */
.L_x_2761:
        /* <DEDUP_REMOVED lines=16> */
.L_x_3282:


//--------------------- .text._Z35group_norm_nhwc_fwd_one_pass_kernelI11Fp16IOFp16WLi512ELi42ELi672EEv26Group_norm_nhwc_fwd_params --------------------------
	.section	.text._Z35group_norm_nhwc_fwd_one_pass_kernelI11Fp16IOFp16WLi512ELi42ELi672EEv26Group_norm_nhwc_fwd_params,"ax",@progbits
	.align	128
        .global         _Z35group_norm_nhwc_fwd_one_pass_kernelI11Fp16IOFp16WLi512ELi42ELi672EEv26Group_norm_nhwc_fwd_params
        .type           _Z35group_norm_nhwc_fwd_one_pass_kernelI11Fp16IOFp16WLi512ELi42ELi672EEv26Group_norm_nhwc_fwd_params,@function
        .size           _Z35group_norm_nhwc_fwd_one_pass_kernelI11Fp16IOFp16WLi512ELi42ELi672EEv26Group_norm_nhwc_fwd_params,(.L_x_3283 - _Z35group_norm_nhwc_fwd_one_pass_kernelI11Fp16IOFp16WLi512ELi42ELi672EEv26Group_norm_nhwc_fwd_params)
        .other          _Z35group_norm_nhwc_fwd_one_pass_kernelI11Fp16IOFp16WLi512ELi42ELi672EEv26Group_norm_nhwc_fwd_params,@"STO_CUDA_ENTRY STV_DEFAULT"
_Z35group_norm_nhwc_fwd_one_pass_kernelI11Fp16IOFp16WLi512ELi42ELi672EEv26Group_norm_nhwc_fwd_params:
.text._Z35group_norm_nhwc_fwd_one_pass_kernelI11Fp16IOFp16WLi512ELi42ELi672EEv26Group_norm_nhwc_fwd_params:
        /* <DEDUP_REMOVED lines=48> */
.L_x_2819:
        /* <DEDUP_REMOVED lines=485> */
.L_x_2763:
[----:B------:R-:W-:Y:S05]  /*2150*/  BSYNC B0 ;  /* 0x0000000000007941 */ /* 0x000fea0003800000 */
.L_x_2762:
        /* <DEDUP_REMOVED lines=28> */
.L_x_2766:
[----:B-1----:R-:W2:Y:S04]  /*2320*/  LDG.E.STRONG.GPU R18, desc[UR8][R16.64] ;  /* 0x0000000810127981 */ /* 0x002ea8000c1ef900 */
[----:B--2---:R-:W-:Y:S01]  /*2330*/  CCTL.IVALL ;  /* 0x00000000ff00798f */ /* 0x004fe20002000000 */
[----:B------:R-:W-:Y:S05]  /*2340*/  YIELD ;  /* 0x0000000000007946 */ /* 0x000fea0003800000 */
[----:B------:R-:W-:-:S13]  /*2350*/  ISETP.NE.AND P1, PT, R18, R23, PT ;  /* 0x000000171200720c */ /* 0x000fda0003f25270 */
[----:B------:R-:W-:Y:S05]  /*2360*/  @P1 BRA `(.L_x_2766) ;  /* 0xfffffffc00ec1947 */ /* 0x000fea000383ffff */
.L_x_2765:
        /* <DEDUP_REMOVED lines=11> */
.L_x_2768:
        /* <DEDUP_REMOVED lines=63> */
.L_x_2767:
        /* <DEDUP_REMOVED lines=19> */
.L_x_2770:
[----:B------:R-:W-:Y:S05]  /*2940*/  BSYNC B0 ;  /* 0x0000000000007941 */ /* 0x000fea0003800000 */
.L_x_2769:
        /* <DEDUP_REMOVED lines=32> */
.L_x_2764:
        /* <DEDUP_REMOVED lines=38> */
[----:B0-----:R-:W-:Y:S02]  /*2db0*/  HADD2.F32 R19, -RZ, R42.H0_H0 ;  /* 0x2000002aff137230 */ /* 0x001fe40000004100 */
[-C--:B-1----:R-:W-:Y:S01]  /*2dc0*/  FMUL.FTZ R17, R17, R20.reuse ;  /* 0x0000001411117220 */ /* 0x082fe20000410000 */
[----:B--2---:R-:W-:Y:S02]  /*2dd0*/  HADD2.F32 R21, -RZ, R29.H0_H0 ;  /* 0x2000001dff157230 */ /* 0x004fe40000004100 */
[----:B---3--:R-:W-:Y:S02]  /*2de0*/  HADD2.F32 R22, -RZ, R30.H0_H0 ;  /* 0x2000001eff167230 */ /* 0x008fe40000004100 */
[----:B----4-:R-:W-:Y:S02]  /*2df0*/  HADD2.F32 R24, -RZ, R28.H0_H0 ;  /* 0x2000001cff187230 */ /* 0x010fe40000004100 */
[----:B------:R-:W-:Y:S01]  /*2e00*/  FMUL.FTZ R28, R25, R20 ;  /* 0x00000014191c7220 */ /* 0x000fe20000410000 */
[----:B------:R-:W-:-:S02]  /*2e10*/  HADD2.F32 R25, -RZ, R42.H1_H1 ;  /* 0x3000002aff197230 */ /* 0x000fc40000004100 */
        /* <DEDUP_REMOVED lines=14> */
.L_x_2771:
        /* <DEDUP_REMOVED lines=14> */
.L_x_2773:
[----:B------:R-:W-:Y:S05]  /*2fe0*/  BSYNC B0 ;  /* 0x0000000000007941 */ /* 0x000fea0003800000 */
.L_x_2772:
        /* <DEDUP_REMOVED lines=33> */
.L_x_2774:
        /* <DEDUP_REMOVED lines=14> */
.L_x_2776:
[----:B------:R-:W-:Y:S05]  /*32e0*/  BSYNC B0 ;  /* 0x0000000000007941 */ /* 0x000fea0003800000 */
.L_x_2775:
        /* <DEDUP_REMOVED lines=17> */
.L_x_2777:
        /* <DEDUP_REMOVED lines=14> */
.L_x_2779:
[----:B------:R-:W-:Y:S05]  /*34e0*/  BSYNC B0 ;  /* 0x0000000000007941 */ /* 0x000fea0003800000 */
.L_x_2778:
        /* <DEDUP_REMOVED lines=17> */
.L_x_2780:
        /* <DEDUP_REMOVED lines=14> */
.L_x_2782:
[----:B------:R-:W-:Y:S05]  /*36e0*/  BSYNC B0 ;  /* 0x0000000000007941 */ /* 0x000fea0003800000 */
.L_x_2781:
        /* <DEDUP_REMOVED lines=69> */
.L_x_2783:
        /* <DEDUP_REMOVED lines=14> */
.L_x_2785:
[----:B------:R-:W-:Y:S05]  /*3c20*/  BSYNC B0 ;  /* 0x0000000000007941 */ /* 0x000fea0003800000 */
.L_x_2784:
        /* <DEDUP_REMOVED lines=13> */
.L_x_2786:
        /* <DEDUP_REMOVED lines=14> */
.L_x_2788:
[----:B------:R-:W-:Y:S05]  /*3de0*/  BSYNC B0 ;  /* 0x0000000000007941 */ /* 0x000fea0003800000 */
.L_x_2787:
        /* <DEDUP_REMOVED lines=48> */
.L_x_2789:
        /* <DEDUP_REMOVED lines=14> */
.L_x_2791:
[----:B------:R-:W-:Y:S05]  /*41d0*/  BSYNC B0 ;  /* 0x0000000000007941 */ /* 0x000fea0003800000 */
.L_x_2790:
        /* <DEDUP_REMOVED lines=13> */
.L_x_2792:
        /* <DEDUP_REMOVED lines=14> */
.L_x_2794:
[----:B------:R-:W-:Y:S05]  /*4390*/  BSYNC B0 ;  /* 0x0000000000007941 */ /* 0x000fea0003800000 */
.L_x_2793:
        /* <DEDUP_REMOVED lines=13> */
.L_x_2795:
        /* <DEDUP_REMOVED lines=14> */
.L_x_2797:
[----:B------:R-:W-:Y:S05]  /*4550*/  BSYNC B0 ;  /* 0x0000000000007941 */ /* 0x000fea0003800000 */
.L_x_2796:
        /* <DEDUP_REMOVED lines=13> */
.L_x_2798:
        /* <DEDUP_REMOVED lines=14> */
.L_x_2800:
[----:B------:R-:W-:Y:S05]  /*4710*/  BSYNC B0 ;  /* 0x0000000000007941 */ /* 0x000fea0003800000 */
.L_x_2799:
        /* <DEDUP_REMOVED lines=13> */
.L_x_2801:
        /* <DEDUP_REMOVED lines=14> */
.L_x_2803:
[----:B------:R-:W-:Y:S05]  /*48d0*/  BSYNC B0 ;  /* 0x0000000000007941 */ /* 0x000fea0003800000 */
.L_x_2802:
        /* <DEDUP_REMOVED lines=36> */
.L_x_2804:
        /* <DEDUP_REMOVED lines=14> */
.L_x_2806:
[----:B------:R-:W-:Y:S05]  /*4c00*/  BSYNC B0 ;  /* 0x0000000000007941 */ /* 0x000fea0003800000 */
.L_x_2805:
        /* <DEDUP_REMOVED lines=11> */
.L_x_2807:
        /* <DEDUP_REMOVED lines=14> */
.L_x_2809:
[----:B------:R-:W-:Y:S05]  /*4da0*/  BSYNC B0 ;  /* 0x0000000000007941 */ /* 0x000fea0003800000 */
.L_x_2808:
        /* <DEDUP_REMOVED lines=11> */
.L_x_2810:
        /* <DEDUP_REMOVED lines=14> */
.L_x_2812:
[----:B------:R-:W-:Y:S05]  /*4f40*/  BSYNC B0 ;  /* 0x0000000000007941 */ /* 0x000fea0003800000 */
.L_x_2811:
        /* <DEDUP_REMOVED lines=11> */
.L_x_2813:
        /* <DEDUP_REMOVED lines=14> */
.L_x_2815:
[----:B------:R-:W-:Y:S05]  /*50e0*/  BSYNC B0 ;  /* 0x0000000000007941 */ /* 0x000fea0003800000 */
.L_x_2814:
        /* <DEDUP_REMOVED lines=11> */
.L_x_2816:
        /* <DEDUP_REMOVED lines=13> */
.L_x_2818:
[----:B------:R-:W-:Y:S05]  /*5270*/  BSYNC B0 ;  /* 0x0000000000007941 */ /* 0x000fea0003800000 */
.L_x_2817:
[----:B0-----:R-:W0:Y:S01]  /*5280*/  LDC R16, c[0x0][0x10] ;  /* 0x00000400ff107b82 */ /* 0x001e220000000800 */
[----:B------:R-:W-:Y:S02]  /*5290*/  IADD3 R6, R6, 0x1, RZ ;  /* 0x0000000106067810 */ /* 0x000fe40007ffe0ff */
[----:B0-----:R-:W-:-:S04]  /*52a0*/  IADD3 R5, R16, R5, RZ ;  /* 0x0000000510057210 */ /* 0x001fc80007ffe0ff */
[----:B------:R-:W-:-:S13]  /*52b0*/  ISETP.GE.AND P1, PT, R5, UR4, PT ;  /* 0x0000000405007c0c */ /* 0x000fda000bf26270 */
[----:B------:R-:W-:Y:S05]  /*52c0*/  @!P1 BRA `(.L_x_2819) ;  /* 0xffffffb0000c9947 */ /* 0x000fea000383ffff */
[----:B------:R-:W-:Y:S05]  /*52d0*/  EXIT ;  /* 0x000000000000794d */ /* 0x000fea0003800000 */
.L_x_2820:
        /* <DEDUP_REMOVED lines=10> */
.L_x_3283:


//--------------------- .text._Z35group_norm_nhwc_fwd_one_pass_kernelI11Fp32IOFp32WLi64ELi42ELi672EEv26Group_norm_nhwc_fwd_params --------------------------
	.section	.text._Z35group_norm_nhwc_fwd_one_pass_kernelI11Fp32IOFp32WLi64ELi42ELi672EEv26Group_norm_nhwc_fwd_params,"ax",@progbits
	.align	128
        .global         _Z35group_norm_nhwc_fwd_one_pass_kernelI11Fp32IOFp32WLi64ELi42ELi672EEv26Group_norm_nhwc_fwd_params
        .type           _Z35group_norm_nhwc_fwd_one_pass_kernelI11Fp32IOFp32WLi64ELi42ELi672EEv26Group_norm_nhwc_fwd_params,@function
        .size           _Z35group_norm_nhwc_fwd_one_pass_kernelI11Fp32IOFp32WLi64ELi42ELi672EEv26Group_norm_nhwc_fwd_params,(.L_x_3284 - _Z35group_norm_nhwc_fwd_one_pass_kernelI11Fp32IOFp32WLi64ELi42ELi672EEv26Group_norm_nhwc_fwd_params)
        .other          _Z35group_norm_nhwc_fwd_one_pass_kernelI11Fp32IOFp32WLi64ELi42ELi672EEv26Group_norm_nhwc_fwd_params,@"STO_CUDA_ENTRY STV_DEFAULT"
_Z35group_norm_nhwc_fwd_one_pass_kernelI11Fp32IOFp32WLi64ELi42ELi672EEv26Group_norm_nhwc_fwd_params:
.text._Z35group_norm_nhwc_fwd_one_pass_kernelI11Fp32IOFp32WLi64ELi42ELi672EEv26Group_norm_nhwc_fwd_params:
        /* <DEDUP_REMOVED lines=11> */
[----:B------:R-:W-:Y:S01]  /*00b0*/  UMOV UR5, 0x400 ;  /* 0x0000040000057882 */ /* 0x000fe20000000000 */
[----:B------:R-:W-:Y:S01]  /*00c0*/  HFMA2.MMA R7, -RZ, RZ, 0, 0 ;  /* 0x00000000ff077435 */ /* 0x000fe200000001ff */
[----:B------:R-:W-:Y:S01]  /*00d0*/  ULDC.U8 UR10, c[0x0][0x28c] ;  /* 0x0000a300000a7ab9 */ /* 0x000fe20000000000 */
[----:B------:R-:W-:Y:S02]  /*00e0*/  IADD3 R2, -R3, R6, RZ ;  /* 0x0000000603027210 */ /* 0x000fe40007ffe1ff */
[----:B------:R-:W0:Y:S02]  /*00f0*/  LDC R21, c[0x0][0x294] ;  /* 0x0000a500ff157b82 */ /* 0x000e240000000800 */
[----:B------:R-:W-:-:S02]  /*0100*/  LEA.HI R2, R2, R3, RZ, 0x1f ;  /* 0x0000000302027211 */ /* 0x000fc400078ff8ff */
[----:B------:R-:W-:Y:S02]  /*0110*/  SHF.R.S32.HI R3, RZ, 0x1f, R6 ;  /* 0x0000001fff037819 */ /* 0x000fe40000011406 */
[----:B------:R-:W-:Y:S02]  /*0120*/  SHF.R.U32.HI R2, RZ, 0x4, R2 ;  /* 0x00000004ff027819 */ /* 0x000fe40000011602 */
[----:B------:R-:W1:Y:S01]  /*0130*/  S2UR UR6, SR_CgaCtaId ;  /* 0x00000000000679c3 */ /* 0x000e620000008800 */
[----:B------:R-:W-:-:S04]  /*0140*/  LEA.HI R3, R3, R6, RZ, 0x5 ;  /* 0x0000000603037211 */ /* 0x000fc800078f28ff */
[----:B------:R-:W-:Y:S01]  /*0150*/  SHF.R.S32.HI R3, RZ, 0x5, R3 ;  /* 0x00000005ff037819 */ /* 0x000fe20000011403 */
[----:B0-----:R-:W-:-:S05]  /*0160*/  IMAD R21, R21, UR7, R2 ;  /* 0x0000000715157c24 */ /* 0x001fca000f8e0202 */
[----:B------:R-:W-:Y:S02]  /*0170*/  ISETP.GE.U32.AND P0, PT, R21, UR8, PT ;  /* 0x0000000815007c0c */ /* 0x000fe4000bf06070 */
[----:B------:R-:W-:Y:S01]  /*0180*/  SHF.R.S32.HI R0, RZ, 0x1f, R21 ;  /* 0x0000001fff007819 */ /* 0x000fe20000011415 */
[----:B-1----:R-:W-:-:S03]  /*0190*/  ULEA UR5, UR6, UR5, 0x18 ;  /* 0x0000000506057291 */ /* 0x002fc6000f8ec03f */
[----:B------:R-:W-:Y:S01]  /*01a0*/  ISETP.GE.AND.EX P0, PT, R0, UR9, PT, P0 ;  /* 0x0000000900007c0c */ /* 0x000fe2000bf06300 */
[----:B------:R-:W-:Y:S02]  /*01b0*/  ULDC.64 UR8, c[0x0][0x208] ;  /* 0x0000820000087ab9 */ /* 0x000fe40000000a00 */
[----:B------:R-:W-:Y:S02]  /*01c0*/  LEA R20, R3, UR5, 0x3 ;  /* 0x0000000503147c11 */ /* 0x000fe4000f8e18ff */
[----:B------:R-:W-:-:S13]  /*01d0*/  ISETP.LT.U32.AND P0, PT, R6, 0x2a0, !P0 ;  /* 0x000002a00600780c */ /* 0x000fda0004701070 */
.L_x_2836:
[----:B0-----:R-:W0:Y:S01]  /*01e0*/  LDC R5, c[0x0][0x288] ;  /* 0x0000a200ff057b82 */ /* 0x001e220000000800 */
[----:B------:R-:W-:Y:S01]  /*01f0*/  IADD3 R12, R21, 0x20, RZ ;  /* 0x00000020150c7810 */ /* 0x000fe20007ffe0ff */
[----:B------:R-:W-:Y:S01]  /*0200*/  ULDC.64 UR12, c[0x0][0x278] ;  /* 0x00009e00000c7ab9 */ /* 0x000fe20000000a00 */
[----:B------:R-:W-:Y:S02]  /*0210*/  SHF.R.S32.HI R17, RZ, 0x1f, R21 ;  /* 0x0000001fff117819 */ /* 0x000fe40000011415 */
[----:B------:R-:W-:Y:S02]  /*0220*/  SHF.R.S32.HI R13, RZ, 0x1f, R12 ;  /* 0x0000001fff0d7819 */ /* 0x000fe4000001140c */
[----:B0-----:R-:W-:-:S04]  /*0230*/  IABS R9, R5 ;  /* 0x0000000500097213 */ /* 0x001fc80000000000 */
[----:B------:R-:W0:Y:S08]  /*0240*/  I2F.RP R0, R9 ;  /* 0x0000000900007306 */ /* 0x000e300000209400 */
[----:B0-----:R-:W0:Y:S02]  /*0250*/  MUFU.RCP R0, R0 ;  /* 0x0000000000007308 */ /* 0x001e240000001000 */
[----:B0-----:R-:W-:-:S06]  /*0260*/  IADD3 R2, R0, 0xffffffe, RZ ;  /* 0x0ffffffe00027810 */ /* 0x001fcc0007ffe0ff */
[----:B------:R0:W1:Y:S02]  /*0270*/  F2I.FTZ.U32.TRUNC.NTZ R3, R2 ;  /* 0x0000000200037305 */ /* 0x000064000021f000 */
[----:B0-----:R-:W-:Y:S02]  /*0280*/  MOV R2, RZ ;  /* 0x000000ff00027202 */ /* 0x001fe40000000f00 */
[----:B-1----:R-:W-:-:S05]  /*0290*/  IADD3 R4, RZ, -R3, RZ ;  /* 0x80000003ff047210 */ /* 0x002fca0007ffe0ff */
[----:B------:R-:W-:Y:S01]  /*02a0*/  IMAD R11, R4, R9, RZ ;  /* 0x00000009040b7224 */ /* 0x000fe200078e02ff */
[----:B------:R-:W-:-:S03]  /*02b0*/  IABS R4, R24 ;  /* 0x0000001800047213 */ /* 0x000fc60000000000 */
[----:B------:R-:W-:-:S06]  /*02c0*/  IMAD.HI.U32 R3, R3, R11, R2 ;  /* 0x0000000b03037227 */ /* 0x000fcc00078e0002 */
[----:B------:R-:W-:-:S04]  /*02d0*/  IMAD.HI.U32 R15, R3, R4, RZ ;  /* 0x00000004030f7227 */ /* 0x000fc800078e00ff */
[----:B------:R-:W-:Y:S01]  /*02e0*/  IMAD.WIDE.U32 R2, R6, -0x79e79e79, RZ ;  /* 0x8618618706027825 */ /* 0x000fe200078e00ff */
[----:B------:R-:W-:-:S04]  /*02f0*/  IADD3 R0, -R15, RZ, RZ ;  /* 0x000000ff0f007210 */ /* 0x000fc80007ffe1ff */
[----:B------:R-:W-:Y:S01]  /*0300*/  IADD3 R2, -R3, R6, RZ ;  /* 0x0000000603027210 */ /* 0x000fe20007ffe1ff */
[----:B------:R-:W-:-:S03]  /*0310*/  IMAD R0, R9, R0, R4 ;  /* 0x0000000009007224 */ /* 0x000fc600078e0204 */
[----:B------:R-:W-:Y:S02]  /*0320*/  LEA.HI R2, R2, R3, RZ, 0x1f ;  /* 0x0000000302027211 */ /* 0x000fe400078ff8ff */
[----:B------:R-:W-:Y:S02]  /*0330*/  ISETP.GT.U32.AND P2, PT, R9, R0, PT ;  /* 0x000000000900720c */ /* 0x000fe40003f44070 */
[----:B------:R-:W-:-:S05]  /*0340*/  SHF.R.U32.HI R3, RZ, 0x4, R2 ;  /* 0x00000004ff037819 */ /* 0x000fca0000011602 */
[----:B------:R-:W-:Y:S02]  /*0350*/  IMAD R8, R3, -0x15, R6 ;  /* 0xffffffeb03087824 */ /* 0x000fe400078e0206 */
[----:B------:R-:W0:Y:S03]  /*0360*/  @P0 LDC.64 R2, c[0x0][0x270] ;  /* 0x00009c00ff020b82 */ /* 0x000e260000000a00 */
[----:B------:R-:W-:Y:S02]  /*0370*/  SHF.L.U32 R27, R8, 0x1, RZ ;  /* 0x00000001081b7819 */ /* 0x000fe400000006ff */
[-C--:B------:R-:W-:Y:S02]  /*0380*/  @!P2 IADD3 R0, R0, -R9.reuse, RZ ;  /* 0x800000090000a210 */ /* 0x080fe40007ffe0ff */
[----:B------:R-:W-:Y:S02]  /*0390*/  @!P2 IADD3 R15, R15, 0x1, RZ ;  /* 0x000000010f0fa810 */ /* 0x000fe40007ffe0ff */
[----:B------:R-:W-:-:S02]  /*03a0*/  ISETP.GE.U32.AND P1, PT, R0, R9, PT ;  /* 0x000000090000720c */ /* 0x000fc40003f26070 */
[----:B------:R-:W-:Y:S01]  /*03b0*/  LOP3.LUT R0, R24, R5, RZ, 0x3c, !PT ;  /* 0x0000000518007212 */ /* 0x000fe200078e3cff */
[----:B------:R-:W1:Y:S01]  /*03c0*/  @P0 LDC.64 R8, c[0x0][0x220] ;  /* 0x00008800ff080b82 */ /* 0x000e620000000a00 */
[----:B------:R-:W-:Y:S02]  /*03d0*/  ISETP.NE.AND P2, PT, R5, RZ, PT ;  /* 0x000000ff0500720c */ /* 0x000fe40003f45270 */
[----:B------:R-:W-:Y:S02]  /*03e0*/  ISETP.GE.AND P3, PT, R0, RZ, PT ;  /* 0x000000ff0000720c */ /* 0x000fe40003f66270 */
[----:B------:R-:W-:-:S05]  /*03f0*/  SHF.R.S32.HI R11, RZ, 0x1f, R27 ;  /* 0x0000001fff0b7819 */ /* 0x000fca000001141b */
[----:B------:R-:W-:Y:S02]  /*0400*/  @P1 IADD3 R15, R15, 0x1, RZ ;  /* 0x000000010f0f1810 */ /* 0x000fe40007ffe0ff */
[----:B------:R-:W-:-:S04]  /*0410*/  ISETP.GE.U32.AND P1, PT, R12, UR12, PT ;  /* 0x0000000c0c007c0c */ /* 0x000fc8000bf26070 */
[----:B------:R-:W-:Y:S01]  /*0420*/  ISETP.GE.AND.EX P1, PT, R13, UR13, PT, P1 ;  /* 0x0000000d0d007c0c */ /* 0x000fe2000bf26310 */
[----:B------:R-:W-:Y:S01]  /*0430*/  ULDC.64 UR12, c[0x0][0x280] ;  /* 0x0000a000000c7ab9 */ /* 0x000fe20000000a00 */
[----:B------:R-:W-:Y:S02]  /*0440*/  @!P3 IADD3 R15, -R15, RZ, RZ ;  /* 0x000000ff0f0fb210 */ /* 0x000fe40007ffe1ff */
[----:B------:R-:W-:Y:S02]  /*0450*/  ISETP.GT.U32.OR P1, PT, R6, 0x29f, P1 ;  /* 0x0000029f0600780c */ /* 0x000fe40000f24470 */
[----:B------:R-:W-:-:S04]  /*0460*/  @!P2 LOP3.LUT R15, RZ, R5, RZ, 0x33, !PT ;  /* 0x00000005ff0fa212 */ /* 0x000fc800078e33ff */
[----:B------:R-:W-:Y:S02]  /*0470*/  IADD3 R0, -R15, RZ, RZ ;  /* 0x000000ff0f007210 */ /* 0x000fe40007ffe1ff */
[----:B------:R-:W-:-:S03]  /*0480*/  SHF.R.S32.HI R10, RZ, 0x1f, R15 ;  /* 0x0000001fff0a7819 */ /* 0x000fc6000001140f */
[----:B------:R-:W-:Y:S02]  /*0490*/  IMAD R0, R5, R0, R24 ;  /* 0x0000000005007224 */ /* 0x000fe400078e0218 */
[----:B------:R-:W2:Y:S01]  /*04a0*/  @!P1 LDC.64 R4, c[0x0][0x270] ;  /* 0x00009c00ff049b82 */ /* 0x000ea20000000a00 */
[----:B------:R-:W-:Y:S02]  /*04b0*/  IMAD R14, R10, UR12, RZ ;  /* 0x0000000c0a0e7c24 */ /* 0x000fe4000f8e02ff */
[----:B------:R-:W-:Y:S02]  /*04c0*/  IMAD R0, R0, 0x2a, RZ ;  /* 0x0000002a00007824 */ /* 0x000fe400078e02ff */
[----:B------:R-:W-:Y:S02]  /*04d0*/  IMAD R29, R15, UR13, R14 ;  /* 0x0000000d0f1d7c24 */ /* 0x000fe4000f8e020e */
[----:B0-----:R-:W-:Y:S01]  /*04e0*/  @P0 IMAD R14, R17, R2, RZ ;  /* 0x00000002110e0224 */ /* 0x001fe200078e02ff */
[----:B------:R-:W-:-:S04]  /*04f0*/  IADD3 R26, P2, R27, R0, RZ ;  /* 0x000000001b1a7210 */ /* 0x000fc80007f5e0ff */
[----:B------:R-:W-:Y:S02]  /*0500*/  LEA.HI.X.SX32 R27, R0, R11, 0x1, P2 ;  /* 0x0000000b001b7211 */ /* 0x000fe400010f0eff */
[----:B------:R-:W0:Y:S01]  /*0510*/  @!P1 LDC.64 R10, c[0x0][0x220] ;  /* 0x00008800ff0a9b82 */ /* 0x000e220000000a00 */
[----:B------:R-:W-:-:S05]  /*0520*/  IMAD.WIDE.U32 R26, R15, UR12, R26 ;  /* 0x0000000c0f1a7c25 */ /* 0x000fca000f8e001a */
[----:B------:R-:W-:Y:S01]  /*0530*/  IADD3 R29, R27, R29, RZ ;  /* 0x0000001d1b1d7210 */ /* 0x000fe20007ffe0ff */
[----:B--2---:R-:W-:Y:S01]  /*0540*/  @!P1 IMAD R15, R13, R4, RZ ;  /* 0x000000040d0f9224 */ /* 0x004fe200078e02ff */
[-C--:B------:R-:W-:Y:S01]  /*0550*/  @P0 MOV R28, R26.reuse ;  /* 0x0000001a001c0202 */ /* 0x080fe20000000f00 */
[C---:B------:R-:W-:Y:S01]  /*0560*/  @P0 IMAD R13, R21.reuse, R3, R14 ;  /* 0x00000003150d0224 */ /* 0x040fe200078e020e */
[----:B------:R-:W-:Y:S01]  /*0570*/  @!P1 MOV R14, R26 ;  /* 0x0000001a000e9202 */ /* 0x000fe20000000f00 */
[----:B------:R-:W-:Y:S01]  /*0580*/  @!P1 IMAD R17, R12, R5, R15 ;  /* 0x000000050c119224 */ /* 0x000fe200078e020f */
[----:B------:R-:W-:Y:S01]  /*0590*/  @!P1 MOV R15, R29 ;  /* 0x0000001d000f9202 */ /* 0x000fe20000000f00 */
[----:B------:R-:W-:-:S04]  /*05a0*/  @P0 IMAD.WIDE.U32 R2, R21, R2, R28 ;  /* 0x0000000215020225 */ /* 0x000fc800078e001c */
[----:B------:R-:W-:Y:S01]  /*05b0*/  @!P1 IMAD.WIDE.U32 R4, R12, R4, R14 ;  /* 0x000000040c049225 */ /* 0x000fe200078e000e */
[----:B------:R-:W-:Y:S02]  /*05c0*/  @P0 IADD3 R3, R3, R13, RZ ;  /* 0x0000000d03030210 */ /* 0x000fe40007ffe0ff */
[----:B-1----:R-:W-:Y:S02]  /*05d0*/  @P0 LEA R8, P2, R2, R8, 0x2 ;  /* 0x0000000802080211 */ /* 0x002fe400078410ff */
[----:B------:R-:W-:Y:S02]  /*05e0*/  @!P1 IADD3 R5, R5, R17, RZ ;  /* 0x0000001105059210 */ /* 0x000fe40007ffe0ff */
[----:B0-----:R-:W-:Y:S02]  /*05f0*/  @!P1 LEA R10, P3, R4, R10, 0x2 ;  /* 0x0000000a040a9211 */ /* 0x001fe400078610ff */
[----:B------:R-:W-:Y:S02]  /*0600*/  @P0 LEA.HI.X R9, R2, R9, R3, 0x2, P2 ;  /* 0x0000000902090211 */ /* 0x000fe400010f1403 */
[----:B------:R-:W-:-:S02]  /*0610*/  MOV R3, RZ ;  /* 0x000000ff00037202 */ /* 0x000fc40000000f00 */
[----:B------:R-:W-:Y:S02]  /*0620*/  MOV R2, RZ ;  /* 0x000000ff00027202 */ /* 0x000fe40000000f00 */
[----:B------:R-:W-:Y:S02]  /*0630*/  @!P1 LEA.HI.X R11, R4, R11, R5, 0x2, P3 ;  /* 0x0000000b040b9211 */ /* 0x000fe400018f1405 */
[----:B------:R-:W-:Y:S02]  /*0640*/  CS2R R4, SRZ ;  /* 0x0000000000047805 */ /* 0x000fe4000001ff00 */
[----:B------:R-:W2:Y:S04]  /*0650*/  @P0 LDG.E.64 R2, desc[UR8][R8.64] ;  /* 0x0000000808020981 */ /* 0x000ea8000c1e1b00 */
[----:B------:R-:W3:Y:S01]  /*0660*/  @!P1 LDG.E.64 R4, desc[UR8][R10.64] ;  /* 0x000000080a049981 */ /* 0x000ee2000c1e1b00 */
[----:B------:R-:W-:Y:S01]  /*0670*/  ISETP.NE.AND P2, PT, R6, RZ, PT ;  /* 0x000000ff0600720c */ /* 0x000fe20003f45270 */
[----:B------:R-:W-:Y:S01]  /*0680*/  BSSY B0, `(.L_x_2821) ;  /* 0x0000060000007945 */ /* 0x000fe20003800000 */
[----:B------:R-:W0:Y:S02]  /*0690*/  S2R R12, SR_LANEID ;  /* 0x00000000000c7919 */ /* 0x000e240000000000 */
[----:B0-----:R-:W-:-:S02]  /*06a0*/  ISETP.GT.AND P1, PT, R12, 0x1e, PT ;  /* 0x0000001e0c00780c */ /* 0x001fc40003f24270 */
[----:B------:R-:W-:Y:S01]  /*06b0*/  ISETP.NE.AND P3, PT, R12, RZ, PT ;  /* 0x000000ff0c00720c */ /* 0x000fe20003f65270 */
[----:B--2---:R-:W-:Y:S01]  /*06c0*/  FMUL.FTZ R15, R3, R3 ;  /* 0x00000003030f7220 */ /* 0x004fe20000410000 */
[C---:B------:R-:W-:Y:S01]  /*06d0*/  FADD.FTZ R13, R2.reuse, R3 ;  /* 0x00000003020d7221 */ /* 0x040fe20000010000 */
[----:B---3--:R-:W-:Y:S02]  /*06e0*/  FMUL.FTZ R17, R5, R5 ;  /* 0x0000000505117220 */ /* 0x008fe40000410000 */
[----:B------:R-:W-:Y:S01]  /*06f0*/  FFMA.FTZ R15, R2, R2, R15 ;  /* 0x00000002020f7223 */ /* 0x000fe2000001000f */
[C---:B------:R-:W-:Y:S01]  /*0700*/  FADD.FTZ R14, R4.reuse, R5 ;  /* 0x00000005040e7221 */ /* 0x040fe20000010000 */
[----:B------:R-:W-:Y:S01]  /*0710*/  FADD.FTZ R13, RZ, R13 ;  /* 0x0000000dff0d7221 */ /* 0x000fe20000010000 */
[----:B------:R-:W-:Y:S01]  /*0720*/  FFMA.FTZ R16, R4, R4, R17 ;  /* 0x0000000404107223 */ /* 0x000fe20000010011 */
[----:B------:R-:W-:Y:S02]  /*0730*/  FADD.FTZ R15, RZ, R15 ;  /* 0x0000000fff0f7221 */ /* 0x000fe40000010000 */
[----:B------:R-:W-:-:S02]  /*0740*/  FADD.FTZ R13, R13, R14 ;  /* 0x0000000e0d0d7221 */ /* 0x000fc40000010000 */
        /* <DEDUP_REMOVED lines=83> */
.L_x_2822:
[----:B------:R-:W-:Y:S05]  /*0c80*/  BSYNC B0 ;  /* 0x0000000000007941 */ /* 0x000fea0003800000 */
.L_x_2821:
        /* <DEDUP_REMOVED lines=30> */
.L_x_2825:
[----:B-1----:R-:W2:Y:S04]  /*0e70*/  LDG.E.STRONG.GPU R10, desc[UR8][R8.64] ;  /* 0x00000008080a7981 */ /* 0x002ea8000c1ef900 */
[----:B--2---:R-:W-:Y:S01]  /*0e80*/  CCTL.IVALL ;  /* 0x00000000ff00798f */ /* 0x004fe20002000000 */
[----:B------:R-:W-:Y:S05]  /*0e90*/  YIELD ;  /* 0x0000000000007946 */ /* 0x000fea0003800000 */
[----:B------:R-:W-:-:S13]  /*0ea0*/  ISETP.NE.AND P1, PT, R10, R17, PT ;  /* 0x000000110a00720c */ /* 0x000fda0003f25270 */
[----:B------:R-:W-:Y:S05]  /*0eb0*/  @P1 BRA `(.L_x_2825) ;  /* 0xfffffffc00ec1947 */ /* 0x000fea000383ffff */
.L_x_2824:
        /* <DEDUP_REMOVED lines=11> */
.L_x_2827:
        /* <DEDUP_REMOVED lines=63> */
.L_x_2826:
        /* <DEDUP_REMOVED lines=19> */
.L_x_2829:
[----:B------:R-:W-:Y:S05]  /*1490*/  BSYNC B0 ;  /* 0x0000000000007941 */ /* 0x000fea0003800000 */
.L_x_2828:
        /* <DEDUP_REMOVED lines=24> */
[----:B------:R-:W-:-:S04]  /*1620*/  @!P3 IMAD.WIDE.U32 R10, R13, 0x8, R10 ;  /* 0x000000080d0ab825 */ /* 0x000fc800078e000a */
[----:B-1----:R-:W-:Y:S02]  /*1630*/  @!P1 IMAD.WIDE R8, R19, 0x4, R8 ;  /* 0x0000000413089825 */ /* 0x002fe400078e0208 */
[----:B------:R-:W0:Y:S02]  /*1640*/  @!P3 LDG.E.64 R10, desc[UR8][R10.64] ;  /* 0x000000080a0ab981 */ /* 0x000e24000c1e1b00 */
[----:B------:R-:W-:-:S06]  /*1650*/  @!P1 IMAD.WIDE.U32 R8, R15, 0x8, R8 ;  /* 0x000000080f089825 */ /* 0x000fcc00078e0008 */
[----:B------:R-:W2:Y:S01]  /*1660*/  @!P1 LDG.E.64 R8, desc[UR8][R8.64] ;  /* 0x0000000808089981 */ /* 0x000ea2000c1e1b00 */
[----:B0-----:R-:W-:Y:S01]  /*1670*/  @!P3 FADD.FTZ R22, R22, R10 ;  /* 0x0000000a1616b221 */ /* 0x001fe20000010000 */
[----:B------:R-:W-:-:S03]  /*1680*/  @!P3 FADD.FTZ R23, R23, R11 ;  /* 0x0000000b1717b221 */ /* 0x000fc60000010000 */
[----:B--2---:R-:W-:Y:S01]  /*1690*/  @!P1 FADD.FTZ R22, R22, R8 ;  /* 0x0000000816169221 */ /* 0x004fe20000010000 */
[----:B------:R-:W-:-:S07]  /*16a0*/  @!P1 FADD.FTZ R23, R23, R9 ;  /* 0x0000000917179221 */ /* 0x000fce0000010000 */
.L_x_2823:
[----:B------:R-:W-:Y:S01]  /*16b0*/  ULDC.64 UR12, c[0x0][0x218] ;  /* 0x00008600000c7ab9 */ /* 0x000fe20000000a00 */
[C---:B------:R-:W-:Y:S01]  /*16c0*/  LOP3.LUT P1, RZ, R6.reuse, UR7, RZ, 0xfc, !PT ;  /* 0x0000000706ff7c12 */ /* 0x040fe2000f82fcff */
[----:B------:R-:W-:Y:S01]  /*16d0*/  IMAD.WIDE.U32 R8, R6, -0x79e79e79, RZ ;  /* 0x8618618706087825 */ /* 0x000fe200078e00ff */
[----:B------:R-:W-:Y:S01]  /*16e0*/  ISETP.EQ.U32.AND P3, PT, RZ, UR12, PT ;  /* 0x0000000cff007c0c */ /* 0x000fe2000bf62070 */
[----:B------:R-:W2:Y:S01]  /*16f0*/  S2UR UR6, SR_CgaCtaId ;  /* 0x00000000000679c3 */ /* 0x000ea20000008800 */
[----:B------:R-:W-:Y:S02]  /*1700*/  UMOV UR5, 0x400 ;  /* 0x0000040000057882 */ /* 0x000fe40000000000 */
[----:B------:R-:W-:Y:S02]  /*1710*/  ISETP.EQ.OR.EX P1, PT, RZ, UR13, P1, P3 ;  /* 0x0000000dff007c0c */ /* 0x000fe40008f22730 */
[----:B------:R-:W-:-:S03]  /*1720*/  IADD3 R8, -R9, R6, RZ ;  /* 0x0000000609087210 */ /* 0x000fc60007ffe1ff */
[----:B-1----:R-:W1:Y:S01]  /*1730*/  LDC.64 R10, c[0x0][0x228] ;  /* 0x00008a00ff0a7b82 */ /* 0x002e620000000a00 */
[----:B------:R-:W-:-:S04]  /*1740*/  LEA.HI R14, R8, R9, RZ, 0x1f ;  /* 0x00000009080e7211 */ /* 0x000fc800078ff8ff */
[----:B------:R-:W-:-:S03]  /*1750*/  SHF.R.U32.HI R15, RZ, 0x4, R14 ;  /* 0x00000004ff0f7819 */ /* 0x000fc6000001160e */
[----:B------:R-:W3:Y:S02]  /*1760*/  @!P1 LDC.64 R12, c[0x0][0x218] ;  /* 0x00008600ff0c9b82 */ /* 0x000ee40000000a00 */
[----:B------:R-:W-:-:S05]  /*1770*/  IMAD R15, R15, -0x15, R6 ;  /* 0xffffffeb0f0f7824 */ /* 0x000fca00078e0206 */
[----:B------:R-:W-:Y:S01]  /*1780*/  SHF.L.U32 R15, R15, 0x1, RZ ;  /* 0x000000010f0f7819 */ /* 0x000fe200000006ff */
[----:B--2---:R-:W-:Y:S01]  /*1790*/  ULEA UR5, UR6, UR5, 0x18 ;  /* 0x0000000506057291 */ /* 0x004fe2000f8ec03f */
[----:B------:R-:W2:Y:S02]  /*17a0*/  LDC.64 R8, c[0x0][0x230] ;  /* 0x00008c00ff087b82 */ /* 0x000ea40000000a00 */
[----:B------:R-:W-:Y:S01]  /*17b0*/  ULDC UR6, c[0x0][0x2a4] ;  /* 0x0000a90000067ab9 */ /* 0x000fe20000000800 */
[----:B------:R-:W-:Y:S01]  /*17c0*/  IADD3 R17, R15, R0, RZ ;  /* 0x000000000f117210 */ /* 0x000fe20007ffe0ff */
[----:B------:R-:W-:Y:S01]  /*17d0*/  @!P1 FMUL.FTZ R15, R23, UR6 ;  /* 0x00000006170f9c20 */ /* 0x000fe20008410000 */
[----:B------:R-:W-:-:S03]  /*17e0*/  @!P1 FMUL.FTZ R14, R22, UR6 ;  /* 0x00000006160e9c20 */ /* 0x000fc60008410000 */
[----:B------:R-:W-:Y:S01]  /*17f0*/  @!P2 STS.64 [UR5+0xc8], R22 ;  /* 0x0000c816ff00a988 */ /* 0x000fe20008000a05 */
[----:B-1----:R-:W-:-:S04]  /*1800*/  IMAD.WIDE R10, R17, 0x4, R10 ;  /* 0x00000004110a7825 */ /* 0x002fc800078e020a */
[----:B---3--:R-:W-:-:S05]  /*1810*/  @!P1 IMAD.WIDE R12, R24, 0x8, R12 ;  /* 0x00000008180c9825 */ /* 0x008fca00078e020c */
[----:B------:R-:W-:Y:S01]  /*1820*/  @!P1 STG.E.64 desc[UR8][R12.64], R14 ;  /* 0x0000000e0c009986 */ /* 0x000fe2000c101b08 */
[----:B------:R-:W-:Y:S01]  /*1830*/  BAR.SYNC.DEFER_BLOCKING 0x0 ;  /* 0x0000000000007b1d */ /* 0x000fe20000010000 */
[----:B--2---:R-:W-:-:S05]  /*1840*/  IMAD.WIDE R8, R17, 0x4, R8 ;  /* 0x0000000411087825 */ /* 0x004fca00078e0208 */
[----:B------:R-:W2:Y:S04]  /*1850*/  LDG.E.64 R10, desc[UR8][R10.64] ;  /* 0x000000080a0a7981 */ /* 0x000ea8000c1e1b00 */
[----:B------:R-:W2:Y:S04]  /*1860*/  LDG.E.64 R8, desc[UR8][R8.64] ;  /* 0x0000000808087981 */ /* 0x000ea8000c1e1b00 */
[----:B------:R-:W1:Y:S02]  /*1870*/  LDS.64 R16, [UR5+0xc8] ;  /* 0x0000c805ff107984 */ /* 0x000e640008000a00 */
[----:B-1----:R-:W-:-:S04]  /*1880*/  FMUL.FTZ R16, R16, UR6 ;  /* 0x0000000610107c20 */ /* 0x002fc80008410000 */
[C---:B------:R-:W-:Y:S01]  /*1890*/  FMUL.FTZ R0, R16.reuse, R16 ;  /* 0x0000001010007220 */ /* 0x040fe20000410000 */
[C---:B------:R-:W-:Y:S01]  /*18a0*/  FADD.FTZ R13, -R16.reuse, R2 ;  /* 0x00000002100d7221 */ /* 0x040fe20000010100 */
[C---:B------:R-:W-:Y:S01]  /*18b0*/  FADD.FTZ R3, -R16.reuse, R3 ;  /* 0x0000000310037221 */ /* 0x040fe20000010100 */
[C---:B------:R-:W-:Y:S01]  /*18c0*/  FADD.FTZ R15, -R16.reuse, R4 ;  /* 0x00000004100f7221 */ /* 0x040fe20000010100 */
[----:B------:R-:W-:Y:S01]  /*18d0*/  FFMA.FTZ R0, R17, UR6, -R0 ;  /* 0x0000000611007c23 */ /* 0x000fe20008010800 */
[----:B------:R-:W-:-:S04]  /*18e0*/  FADD.FTZ R5, -R16, R5 ;  /* 0x0000000510057221 */ /* 0x000fc80000010100 */
[----:B------:R-:W-:-:S13]  /*18f0*/  FSETP.GTU.FTZ.AND P1, PT, R0, RZ, PT ;  /* 0x000000ff0000720b */ /* 0x000fda0003f3c000 */
[----:B------:R-:W1:Y:S02]  /*1900*/  @P1 LDC R17, c[0x0][0x238] ;  /* 0x00008e00ff111b82 */ /* 0x000e640000000800 */
[----:B-1----:R-:W-:Y:S01]  /*1910*/  @P1 FADD.FTZ R17, R0, R17 ;  /* 0x0000001100111221 */ /* 0x002fe20000010000 */
[----:B------:R-:W-:-:S06]  /*1920*/  MOV R0, 0x3f800000 ;  /* 0x3f80000000007802 */ /* 0x000fcc0000000f00 */
        /* <DEDUP_REMOVED lines=22> */
.L_x_2830:
[----:B------:R-:W-:Y:S04]  /*1a90*/  BSSY B0, `(.L_x_2831) ;  /* 0x000000e000007945 */ /* 0x000fe80003800000 */
[----:B------:R-:W-:Y:S05]  /*1aa0*/  @!P0 BRA `(.L_x_2832) ;  /* 0x0000000000308947 */ /* 0x000fea0003800000 */
[----:B------:R-:W-:Y:S01]  /*1ab0*/  SHF.R.S32.HI R10, RZ, 0x1f, R21 ;  /* 0x0000001fff0a7819 */ /* 0x000fe20000011415 */
[----:B------:R-:W-:Y:S01]  /*1ac0*/  ULDC.64 UR12, c[0x0][0x270] ;  /* 0x00009c00000c7ab9 */ /* 0x000fe20000000a00 */
[----:B------:R-:W-:Y:S02]  /*1ad0*/  MOV R8, R26 ;  /* 0x0000001a00087202 */ /* 0x000fe40000000f00 */
[----:B------:R-:W-:Y:S01]  /*1ae0*/  MOV R9, R29 ;  /* 0x0000001d00097202 */ /* 0x000fe20000000f00 */
[----:B------:R-:W-:Y:S02]  /*1af0*/  IMAD R10, R10, UR12, RZ ;  /* 0x0000000c0a0a7c24 */ /* 0x000fe4000f8e02ff */
[----:B------:R-:W-:-:S04]  /*1b00*/  IMAD.WIDE.U32 R8, R21, UR12, R8 ;  /* 0x0000000c15087c25 */ /* 0x000fc8000f8e0008 */
[----:B------:R-:W-:Y:S01]  /*1b10*/  IMAD R11, R21, UR13, R10 ;  /* 0x0000000d150b7c24 */ /* 0x000fe2000f8e020a */
[----:B------:R-:W-:Y:S02]  /*1b20*/  ULDC.64 UR12, c[0x0][0x210] ;  /* 0x00008400000c7ab9 */ /* 0x000fe40000000a00 */
[----:B------:R-:W-:Y:S02]  /*1b30*/  LEA R10, P2, R8, UR12, 0x2 ;  /* 0x0000000c080a7c11 */ /* 0x000fe4000f8410ff */
[----:B------:R-:W-:-:S04]  /*1b40*/  IADD3 R11, R9, R11, RZ ;  /* 0x0000000b090b7210 */ /* 0x000fc80007ffe0ff */
[----:B------:R-:W-:-:S05]  /*1b50*/  LEA.HI.X R11, R8, UR13, R11, 0x2, P2 ;  /* 0x0000000d080b7c11 */ /* 0x000fca00090f140b */
[----:B------:R1:W-:Y:S02]  /*1b60*/  STG.E.64 desc[UR8][R10.64], R4 ;  /* 0x000000040a007986 */ /* 0x0003e4000c101b08 */
.L_x_2832:
[----:B------:R-:W-:Y:S05]  /*1b70*/  BSYNC B0 ;  /* 0x0000000000007941 */ /* 0x000fea0003800000 */
.L_x_2831:
        /* <DEDUP_REMOVED lines=11> */
.L_x_2833:
        /* <DEDUP_REMOVED lines=17> */
.L_x_2835:
[----:B------:R-:W-:Y:S05]  /*1d40*/  BSYNC B0 ;  /* 0x0000000000007941 */ /* 0x000fea0003800000 */
.L_x_2834:
[----:B-1----:R-:W1:Y:S01]  /*1d50*/  LDC R3, c[0x0][0x10] ;  /* 0x00000400ff037b82 */ /* 0x002e620000000800 */
[----:B------:R-:W-:Y:S02]  /*1d60*/  IADD3 R7, R7, 0x1, RZ ;  /* 0x0000000107077810 */ /* 0x000fe40007ffe0ff */
[----:B-1----:R-:W-:-:S04]  /*1d70*/  IADD3 R24, R3, R24, RZ ;  /* 0x0000001803187210 */ /* 0x002fc80007ffe0ff */
[----:B------:R-:W-:-:S13]  /*1d80*/  ISETP.GE.AND P1, PT, R24, UR4, PT ;  /* 0x0000000418007c0c */ /* 0x000fda000bf26270 */
[----:B------:R-:W-:Y:S05]  /*1d90*/  @!P1 BRA `(.L_x_2836) ;  /* 0xffffffe400109947 */ /* 0x000fea000383ffff */
[----:B------:R-:W-:Y:S05]  /*1da0*/  EXIT ;  /* 0x000000000000794d */ /* 0x000fea0003800000 */
.L_x_2837:
        /* <DEDUP_REMOVED lines=13> */
.L_x_3284:


//--------------------- .text._Z35group_norm_nhwc_fwd_one_pass_kernelI11Fp32IOFp32WLi128ELi42ELi672EEv26Group_norm_nhwc_fwd_params --------------------------
	.section	.text._Z35group_norm_nhwc_fwd_one_pass_kernelI11Fp32IOFp32WLi128ELi42ELi672EEv26Group_norm_nhwc_fwd_params,"ax",@progbits
	.align	128
        .global         _Z35group_norm_nhwc_fwd_one_pass_kernelI11Fp32IOFp32WLi128ELi42ELi672EEv26Group_norm_nhwc_fwd_params
        .type           _Z35group_norm_nhwc_fwd_one_pass_kernelI11Fp32IOFp32WLi128ELi42ELi672EEv26Group_norm_nhwc_fwd_params,@function
        .size           _Z35group_norm_nhwc_fwd_one_pass_kernelI11Fp32IOFp32WLi128ELi42ELi672EEv26Group_norm_nhwc_fwd_params,(.L_x_3285 - _Z35group_norm_nhwc_fwd_one_pass_kernelI11Fp32IOFp32WLi128ELi42ELi672EEv26Group_norm_nhwc_fwd_params)
        .other          _Z35group_norm_nhwc_fwd_one_pass_kernelI11Fp32IOFp32WLi128ELi42ELi672EEv26Group_norm_nhwc_fwd_params,@"STO_CUDA_ENTRY STV_DEFAULT"
_Z35group_norm_nhwc_fwd_one_pass_kernelI11Fp32IOFp32WLi128ELi42ELi672EEv26Group_norm_nhwc_fwd_params:
.text._Z35group_norm_nhwc_fwd_one_pass_kernelI11Fp32IOFp32WLi128ELi42ELi672EEv26Group_norm_nhwc_fwd_params:
        /* <DEDUP_REMOVED lines=23> */
[----:B------:R-:W-:-:S03]  /*0170*/  ULDC.64 UR8, c[0x0][0x208] ;  /* 0x0000820000087ab9 */ /* 0x000fc60000000a00 */
[----:B------:R-:W-:-:S13]  /*0180*/  ISETP.LT.U32.AND P0, PT, R10, 0x2a0, !P0 ;  /* 0x000002a00a00780c */ /* 0x000fda0004701070 */
.L_x_2859:
[----:B0-----:R-:W0:Y:S01]  /*0190*/  LDC R13, c[0x0][0x288] ;  /* 0x0000a200ff0d7b82 */ /* 0x001e220000000800 */
[C---:B------:R-:W-:Y:S01]  /*01a0*/  IADD3 R21, R27.reuse, 0x40, RZ ;  /* 0x000000401b157810 */ /* 0x040fe20007ffe0ff */
[----:B------:R-:W-:Y:S01]  /*01b0*/  ULDC.64 UR12, c[0x0][0x278] ;  /* 0x00009e00000c7ab9 */ /* 0x000fe20000000a00 */
[----:B------:R-:W-:Y:S01]  /*01c0*/  SHF.R.S32.HI R11, RZ, 0x1f, R26 ;  /* 0x0000001fff0b7819 */ /* 0x000fe2000001141a */
[----:B------:R-:W-:Y:S01]  /*01d0*/  ULDC.64 UR10, c[0x0][0x280] ;  /* 0x0000a000000a7ab9 */ /* 0x000fe20000000a00 */
[----:B------:R-:W-:Y:S02]  /*01e0*/  SHF.R.S32.HI R23, RZ, 0x1f, R21 ;  /* 0x0000001fff177819 */ /* 0x000fe40000011415 */
[----:B------:R-:W-:Y:S01]  /*01f0*/  IADD3 R18, R27, 0x60, RZ ;  /* 0x000000601b127810 */ /* 0x000fe20007ffe0ff */
[----:B--2---:R-:W1:Y:S03]  /*0200*/  @P0 LDC.64 R8, c[0x0][0x270] ;  /* 0x00009c00ff080b82 */ /* 0x004e660000000a00 */
[----:B------:R-:W-:-:S05]  /*0210*/  SHF.R.S32.HI R19, RZ, 0x1f, R18 ;  /* 0x0000001fff137819 */ /* 0x000fca0000011412 */
        /* <DEDUP_REMOVED lines=24> */
[----:B------:R-:W-:Y:S02]  /*03a0*/  ISETP.GE.AND.EX P1, PT, R23, UR13, PT, P1 ;  /* 0x0000000d17007c0c */ /* 0x000fe4000bf26310 */
[----:B------:R-:W-:Y:S02]  /*03b0*/  @!P3 IADD3 R5, -R5, RZ, RZ ;  /* 0x000000ff0505b210 */ /* 0x000fe40007ffe1ff */
[----:B------:R-:W-:-:S02]  /*03c0*/  @!P2 LOP3.LUT R5, RZ, R13, RZ, 0x33, !PT ;  /* 0x0000000dff05a212 */ /* 0x000fc400078e33ff */
[----:B------:R-:W-:Y:S02]  /*03d0*/  ISETP.GE.U32.AND P2, PT, R26, UR12, PT ;  /* 0x0000000c1a007c0c */ /* 0x000fe4000bf46070 */
[----:B------:R-:W-:Y:S02]  /*03e0*/  IADD3 R3, -R5, RZ, RZ ;  /* 0x000000ff05037210 */ /* 0x000fe40007ffe1ff */
[----:B------:R-:W-:Y:S02]  /*03f0*/  ISETP.GE.AND.EX P2, PT, R11, UR13, PT, P2 ;  /* 0x0000000d0b007c0c */ /* 0x000fe4000bf46320 */
[C---:B------:R-:W-:Y:S01]  /*0400*/  ISETP.GT.U32.OR P1, PT, R10.reuse, 0x29f, P1 ;  /* 0x0000029f0a00780c */ /* 0x040fe20000f24470 */
[----:B------:R-:W-:Y:S01]  /*0410*/  IMAD R0, R13, R3, R28 ;  /* 0x000000030d007224 */ /* 0x000fe200078e021c */
[----:B------:R-:W-:Y:S02]  /*0420*/  ISETP.GT.U32.OR P2, PT, R10, 0x29f, P2 ;  /* 0x0000029f0a00780c */ /* 0x000fe40001744470 */
[----:B------:R-:W-:Y:S01]  /*0430*/  SHF.R.S32.HI R3, RZ, 0x1f, R29 ;  /* 0x0000001fff037819 */ /* 0x000fe2000001141d */
[----:B------:R-:W-:Y:S01]  /*0440*/  IMAD R0, R0, 0x2a, RZ ;  /* 0x0000002a00007824 */ /* 0x000fe200078e02ff */
[----:B------:R-:W-:-:S02]  /*0450*/  SHF.R.S32.HI R2, RZ, 0x1f, R5 ;  /* 0x0000001fff027819 */ /* 0x000fc40000011405 */
[----:B------:R-:W-:Y:S02]  /*0460*/  ISETP.GE.U32.AND P3, PT, R18, UR12, PT ;  /* 0x0000000c12007c0c */ /* 0x000fe4000bf66070 */
[----:B------:R-:W-:Y:S01]  /*0470*/  IADD3 R30, P4, R29, R0, RZ ;  /* 0x000000001d1e7210 */ /* 0x000fe20007f9e0ff */
[----:B------:R-:W-:Y:S01]  /*0480*/  IMAD R4, R2, UR10, RZ ;  /* 0x0000000a02047c24 */ /* 0x000fe2000f8e02ff */
[----:B------:R-:W-:Y:S01]  /*0490*/  ISETP.GE.AND.EX P3, PT, R19, UR13, PT, P3 ;  /* 0x0000000d13007c0c */ /* 0x000fe2000bf66330 */
[----:B------:R-:W0:Y:S01]  /*04a0*/  @!P1 LDC.64 R6, c[0x0][0x270] ;  /* 0x00009c00ff069b82 */ /* 0x000e220000000a00 */
[----:B------:R-:W-:Y:S01]  /*04b0*/  LEA.HI.X.SX32 R31, R0, R3, 0x1, P4 ;  /* 0x00000003001f7211 */ /* 0x000fe200020f0eff */
[----:B------:R-:W-:Y:S01]  /*04c0*/  IMAD R33, R5, UR11, R4 ;  /* 0x0000000b05217c24 */ /* 0x000fe2000f8e0204 */
[----:B------:R-:W-:Y:S01]  /*04d0*/  ISETP.GT.U32.OR P3, PT, R10, 0x29f, P3 ;  /* 0x0000029f0a00780c */ /* 0x000fe20001f64470 */
[----:B-1----:R-:W-:Y:S02]  /*04e0*/  @P0 IMAD R4, R25, R8, RZ ;  /* 0x0000000819040224 */ /* 0x002fe400078e02ff */
[----:B------:R-:W-:-:S02]  /*04f0*/  IMAD.WIDE.U32 R30, R5, UR10, R30 ;  /* 0x0000000a051e7c25 */ /* 0x000fc4000f8e001e */
[----:B------:R-:W1:Y:S02]  /*0500*/  @!P2 LDC.64 R2, c[0x0][0x270] ;  /* 0x00009c00ff02ab82 */ /* 0x000e640000000a00 */
[----:B------:R-:W-:Y:S01]  /*0510*/  @P0 IMAD R35, R27, R9, R4 ;  /* 0x000000091b230224 */ /* 0x000fe200078e0204 */
[----:B------:R-:W-:Y:S02]  /*0520*/  IADD3 R33, R31, R33, RZ ;  /* 0x000000211f217210 */ /* 0x000fe40007ffe0ff */
[----:B------:R-:W-:-:S03]  /*0530*/  @P0 MOV R32, R30 ;  /* 0x0000001e00200202 */ /* 0x000fc60000000f00 */
[----:B------:R-:W3:Y:S02]  /*0540*/  @!P2 LDC.64 R14, c[0x0][0x220] ;  /* 0x00008800ff0eab82 */ /* 0x000ee40000000a00 */
[----:B------:R-:W-:-:S05]  /*0550*/  @P0 IMAD.WIDE.U32 R8, R27, R8, R32 ;  /* 0x000000081b080225 */ /* 0x000fca00078e0020 */
[----:B------:R-:W-:Y:S01]  /*0560*/  @P0 IADD3 R9, R9, R35, RZ ;  /* 0x0000002309090210 */ /* 0x000fe20007ffe0ff */
[----:B------:R-:W4:Y:S01]  /*0570*/  @!P3 LDC.64 R4, c[0x0][0x270] ;  /* 0x00009c00ff04bb82 */ /* 0x000f220000000a00 */
[----:B--2---:R-:W-:Y:S01]  /*0580*/  @P0 LEA R16, P4, R8, R16, 0x2 ;  /* 0x0000001008100211 */ /* 0x004fe200078810ff */
[----:B0-----:R-:W-:-:S03]  /*0590*/  @!P1 IMAD R22, R23, R6, RZ ;  /* 0x0000000617169224 */ /* 0x001fc600078e02ff */
[----:B------:R-:W-:Y:S01]  /*05a0*/  @P0 LEA.HI.X R17, R8, R17, R9, 0x2, P4 ;  /* 0x0000001108110211 */ /* 0x000fe200020f1409 */
[----:B------:R-:W-:Y:S01]  /*05b0*/  @!P1 IMAD R23, R21, R7, R22 ;  /* 0x0000000715179224 */ /* 0x000fe200078e0216 */
[----:B------:R-:W-:Y:S01]  /*05c0*/  @!P1 MOV R8, R30 ;  /* 0x0000001e00089202 */ /* 0x000fe20000000f00 */
[----:B------:R-:W0:Y:S01]  /*05d0*/  @!P1 LDC.64 R12, c[0x0][0x220] ;  /* 0x00008800ff0c9b82 */ /* 0x000e220000000a00 */
[-C--:B------:R-:W-:Y:S01]  /*05e0*/  @!P1 MOV R9, R33.reuse ;  /* 0x0000002100099202 */ /* 0x080fe20000000f00 */
[----:B-1----:R-:W-:Y:S02]  /*05f0*/  @!P2 IMAD R20, R11, R2, RZ ;  /* 0x000000020b14a224 */ /* 0x002fe400078e02ff */
[----:B------:R-:W-:Y:S01]  /*0600*/  @!P1 IMAD.WIDE.U32 R6, R21, R6, R8 ;  /* 0x0000000615069225 */ /* 0x000fe200078e0008 */
[----:B------:R-:W-:-:S03]  /*0610*/  @!P2 MOV R21, R33 ;  /* 0x000000210015a202 */ /* 0x000fc60000000f00 */
[----:B------:R-:W1:Y:S01]  /*0620*/  @!P3 LDC.64 R8, c[0x0][0x220] ;  /* 0x00008800ff08bb82 */ /* 0x000e620000000a00 */
[----:B------:R-:W-:Y:S01]  /*0630*/  @!P2 IMAD R35, R26, R3, R20 ;  /* 0x000000031a23a224 */ /* 0x000fe200078e0214 */
[----:B------:R-:W-:Y:S02]  /*0640*/  @!P2 MOV R20, R30 ;  /* 0x0000001e0014a202 */ /* 0x000fe40000000f00 */
[----:B------:R-:W-:-:S03]  /*0650*/  @!P1 IADD3 R23, R7, R23, RZ ;  /* 0x0000001707179210 */ /* 0x000fc60007ffe0ff */
[----:B------:R-:W-:Y:S01]  /*0660*/  @!P2 IMAD.WIDE.U32 R2, R26, R2, R20 ;  /* 0x000000021a02a225 */ /* 0x000fe200078e0014 */
[----:B------:R-:W-:Y:S02]  /*0670*/  @!P3 MOV R20, R30 ;  /* 0x0000001e0014b202 */ /* 0x000fe40000000f00 */
[----:B------:R-:W-:Y:S01]  /*0680*/  @!P3 MOV R21, R33 ;  /* 0x000000210015b202 */ /* 0x000fe20000000f00 */
[----:B----4-:R-:W-:Y:S01]  /*0690*/  @!P3 IMAD R19, R19, R4, RZ ;  /* 0x000000041313b224 */ /* 0x010fe200078e02ff */
[----:B------:R-:W-:Y:S02]  /*06a0*/  @!P2 IADD3 R3, R3, R35, RZ ;  /* 0x000000230303a210 */ /* 0x000fe40007ffe0ff */
[----:B---3--:R-:W-:Y:S01]  /*06b0*/  @!P2 LEA R14, P4, R2, R14, 0x2 ;  /* 0x0000000e020ea211 */ /* 0x008fe200078810ff */
[----:B------:R-:W-:Y:S01]  /*06c0*/  @!P3 IMAD R19, R18, R5, R19 ;  /* 0x000000051213b224 */ /* 0x000fe200078e0213 */
[----:B0-----:R-:W-:Y:S01]  /*06d0*/  @!P1 LEA R12, P5, R6, R12, 0x2 ;  /* 0x0000000c060c9211 */ /* 0x001fe200078a10ff */
[----:B------:R-:W-:Y:S01]  /*06e0*/  @!P3 IMAD.WIDE.U32 R20, R18, R4, R20 ;  /* 0x000000041214b225 */ /* 0x000fe200078e0014 */
[----:B------:R-:W-:-:S02]  /*06f0*/  @!P2 LEA.HI.X R15, R2, R15, R3, 0x2, P4 ;  /* 0x0000000f020fa211 */ /* 0x000fc400020f1403 */
[----:B------:R-:W-:Y:S02]  /*0700*/  MOV R3, RZ ;  /* 0x000000ff00037202 */ /* 0x000fe40000000f00 */
[----:B------:R-:W-:Y:S02]  /*0710*/  MOV R2, RZ ;  /* 0x000000ff00027202 */ /* 0x000fe40000000f00 */
[----:B------:R-:W-:Y:S02]  /*0720*/  CS2R R4, SRZ ;  /* 0x0000000000047805 */ /* 0x000fe4000001ff00 */
[----:B------:R-:W-:Y:S02]  /*0730*/  @!P1 LEA.HI.X R13, R6, R13, R23, 0x2, P5 ;  /* 0x0000000d060d9211 */ /* 0x000fe400028f1417 */
[----:B------:R-:W-:Y:S02]  /*0740*/  CS2R R6, SRZ ;  /* 0x0000000000067805 */ /* 0x000fe4000001ff00 */
[----:B------:R-:W-:Y:S01]  /*0750*/  @!P3 IADD3 R19, R21, R19, RZ ;  /* 0x000000131513b210 */ /* 0x000fe20007ffe0ff */
[----:B------:R0:W2:Y:S01]  /*0760*/  @P0 LDG.E.64 R2, desc[UR8][R16.64] ;  /* 0x0000000810020981 */ /* 0x0000a2000c1e1b00 */
[----:B-1----:R-:W-:-:S03]  /*0770*/  @!P3 LEA R18, P4, R20, R8, 0x2 ;  /* 0x000000081412b211 */ /* 0x002fc600078810ff */
[----:B------:R-:W3:Y:S01]  /*0780*/  @!P2 LDG.E.64 R4, desc[UR8][R14.64] ;  /* 0x000000080e04a981 */ /* 0x000ee2000c1e1b00 */
[----:B------:R-:W-:Y:S02]  /*0790*/  @!P3 LEA.HI.X R19, R20, R9, R19, 0x2, P4 ;  /* 0x000000091413b211 */ /* 0x000fe400020f1413 */
[----:B------:R-:W-:Y:S01]  /*07a0*/  CS2R R8, SRZ ;  /* 0x0000000000087805 */ /* 0x000fe2000001ff00 */
[----:B------:R1:W4:Y:S05]  /*07b0*/  @!P1 LDG.E.64 R6, desc[UR8][R12.64] ;  /* 0x000000080c069981 */ /* 0x00032a000c1e1b00 */
[----:B------:R-:W5:Y:S01]  /*07c0*/  @!P3 LDG.E.64 R8, desc[UR8][R18.64] ;  /* 0x000000081208b981 */ /* 0x000f62000c1e1b00 */
[----:B------:R-:W1:Y:S01]  /*07d0*/  S2UR UR6, SR_CgaCtaId ;  /* 0x00000000000679c3 */ /* 0x000e620000008800 */
[----:B------:R-:W-:Y:S01]  /*07e0*/  UMOV UR5, 0x400 ;  /* 0x0000040000057882 */ /* 0x000fe20000000000 */
[----:B------:R-:W-:Y:S01]  /*07f0*/  ISETP.NE.AND P2, PT, R10, RZ, PT ;  /* 0x000000ff0a00720c */ /* 0x000fe20003f45270 */
[----:B0-----:R-:W0:Y:S01]  /*0800*/  S2R R16, SR_LANEID ;  /* 0x0000000000107919 */ /* 0x001e220000000000 */
[----:B------:R-:W-:Y:S01]  /*0810*/  BSSY B0, `(.L_x_2838) ;  /* 0x000006c000007945 */ /* 0x000fe20003800000 */
[----:B-1----:R-:W-:Y:S01]  /*0820*/  ULEA UR5, UR6, UR5, 0x18 ;  /* 0x0000000506057291 */ /* 0x002fe2000f8ec03f */
        /* <DEDUP_REMOVED lines=9> */
[----:B------:R-:W-:Y:S01]  /*08c0*/  FADD.FTZ R21, RZ, R21 ;  /* 0x00000015ff157221 */ /* 0x000fe20000010000 */
[----:B----4-:R-:W-:Y:S01]  /*08d0*/  FMUL.FTZ R15, R7, R7 ;  /* 0x00000007070f7220 */ /* 0x010fe20000410000 */
[----:B------:R-:W-:Y:S01]  /*08e0*/  FADD.FTZ R14, R17, R14 ;  /* 0x0000000e110e7221 */ /* 0x000fe20000010000 */
[C---:B------:R-:W-:Y:S01]  /*08f0*/  FADD.FTZ R13, R6.reuse, R7 ;  /* 0x00000007060d7221 */ /* 0x040fe20000010000 */
[----:B------:R-:W-:Y:S01]  /*0900*/  FADD.FTZ R12, R21, R12 ;  /* 0x0000000c150c7221 */ /* 0x000fe20000010000 */
[----:B------:R-:W-:Y:S01]  /*0910*/  FFMA.FTZ R15, R6, R6, R15 ;  /* 0x00000006060f7223 */ /* 0x000fe2000001000f */
[----:B-----5:R-:W-:Y:S01]  /*0920*/  FMUL.FTZ R17, R9, R9 ;  /* 0x0000000909117220 */ /* 0x020fe20000410000 */
[----:B------:R-:W-:Y:S01]  /*0930*/  FADD.FTZ R13, R14, R13 ;  /* 0x0000000d0e0d7221 */ /* 0x000fe20000010000 */
[----:B------:R-:W-:Y:S01]  /*0940*/  FADD.FTZ R14, R8, R9 ;  /* 0x00000009080e7221 */ /* 0x000fe20000010000 */
[----:B------:R-:W-:Y:S01]  /*0950*/  FADD.FTZ R15, R12, R15 ;  /* 0x0000000f0c0f7221 */ /* 0x000fe20000010000 */
[----:B------:R-:W-:Y:S01]  /*0960*/  FFMA.FTZ R18, R8, R8, R17 ;  /* 0x0000000808127223 */ /* 0x000fe20000010011 */
[----:B------:R-:W-:Y:S01]  /*0970*/  SHF.R.S32.HI R17, RZ, 0x1f, R10 ;  /* 0x0000001fff117819 */ /* 0x000fe2000001140a */
[----:B------:R-:W-:-:S02]  /*0980*/  FADD.FTZ R12, R13, R14 ;  /* 0x0000000e0d0c7221 */ /* 0x000fc40000010000 */
[----:B------:R-:W-:Y:S01]  /*0990*/  FADD.FTZ R13, R15, R18 ;  /* 0x000000120f0d7221 */ /* 0x000fe20000010000 */
[----:B------:R-:W-:Y:S02]  /*09a0*/  LEA.HI R17, R17, R10, RZ, 0x5 ;  /* 0x0000000a11117211 */ /* 0x000fe400078f28ff */
[----:B------:R-:W0:Y:S02]  /*09b0*/  SHFL.DOWN PT, R15, R12, 0x1, 0x1f ;  /* 0x08201f000c0f7f89 */ /* 0x000e2400000e0000 */
[----:B------:R-:W-:Y:S02]  /*09c0*/  SHF.R.S32.HI R17, RZ, 0x5, R17 ;  /* 0x00000005ff117819 */ /* 0x000fe40000011411 */
[----:B------:R-:W1:Y:S02]  /*09d0*/  SHFL.DOWN PT, R14, R13, 0x1, 0x1f ;  /* 0x08201f000d0e7f89 */ /* 0x000e6400000e0000 */
[----:B------:R-:W-:Y:S01]  /*09e0*/  LEA R17, R17, UR5, 0x3 ;  /* 0x0000000511117c11 */ /* 0x000fe2000f8e18ff */
        /* <DEDUP_REMOVED lines=29> */
[----:B0-----:R-:W0:Y:S01]  /*0bc0*/  LDS.128 R16, [UR5+0x30] ;  /* 0x00003005ff107984 */ /* 0x001e220008000c00 */
[----:B-1----:R-:W-:Y:S01]  /*0bd0*/  FADD.FTZ R35, R12, R20 ;  /* 0x000000140c237221 */ /* 0x002fe20000010000 */
[----:B------:R-:W-:Y:S02]  /*0be0*/  FADD.FTZ R20, R13, R21 ;  /* 0x000000150d147221 */ /* 0x000fe40000010000 */
[----:B------:R-:W1:Y:S01]  /*0bf0*/  LDS.128 R12, [UR5+0x40] ;  /* 0x00004005ff0c7984 */ /* 0x000e620008000c00 */
[----:B------:R-:W-:Y:S01]  /*0c00*/  FADD.FTZ R35, R35, R22 ;  /* 0x0000001623237221 */ /* 0x000fe20000010000 */
[----:B------:R-:W-:-:S02]  /*0c10*/  FADD.FTZ R34, R20, R23 ;  /* 0x0000001714227221 */ /* 0x000fc40000010000 */
        /* <DEDUP_REMOVED lines=42> */
[----:B------:R-:W-:-:S07]  /*0ec0*/  FADD.FTZ R13, R34, R23 ;  /* 0x00000017220d7221 */ /* 0x000fce0000010000 */
.L_x_2839:
[----:B------:R-:W-:Y:S05]  /*0ed0*/  BSYNC B0 ;  /* 0x0000000000007941 */ /* 0x000fea0003800000 */
.L_x_2838:
        /* <DEDUP_REMOVED lines=9> */
[----:B0-----:R-:W0:Y:S02]  /*0f70*/  LDC.64 R16, c[0x0][0x248] ;  /* 0x00009200ff107b82 */ /* 0x001e240000000a00 */
[----:B------:R-:W-:-:S06]  /*0f80*/  SEL R37, R37, 0xffffffff, !P1 ;  /* 0xffffffff25257807 */ /* 0x000fcc0004800000 */
[----:B------:R-:W3:Y:S01]  /*0f90*/  LDC.64 R14, c[0x0][0x240] ;  /* 0x00009000ff0e7b82 */ /* 0x000ee20000000a00 */
[----:B-1----:R-:W-:-:S04]  /*0fa0*/  IMAD R18, R35, R20, RZ ;  /* 0x0000001423127224 */ /* 0x002fc800078e02ff */
[----:B------:R-:W-:-:S05]  /*0fb0*/  IMAD R19, R18, R23, RZ ;  /* 0x0000001712137224 */ /* 0x000fca00078e02ff */
[----:B------:R-:W-:Y:S02]  /*0fc0*/  SHF.L.U32 R19, R19, 0x1, RZ ;  /* 0x0000000113137819 */ /* 0x000fe400000006ff */
[----:B--2---:R-:W-:-:S03]  /*0fd0*/  IADD3 R22, R18, R21, RZ ;  /* 0x0000001512167210 */ /* 0x004fc60007ffe0ff */
[----:B0-----:R-:W-:-:S04]  /*0fe0*/  IMAD.WIDE R16, R19, 0x4, R16 ;  /* 0x0000000413107825 */ /* 0x001fc800078e0210 */
[----:B------:R-:W-:-:S04]  /*0ff0*/  IMAD R19, R20, UR7, R21 ;  /* 0x0000000714137c24 */ /* 0x000fc8000f8e0215 */
[----:B------:R-:W-:-:S04]  /*1000*/  IMAD.WIDE.U32 R18, R19, 0x8, R16 ;  /* 0x0000000813127825 */ /* 0x000fc800078e0010 */
[----:B---3--:R-:W-:Y:S01]  /*1010*/  IMAD.WIDE.U32 R16, R22, 0x4, R14 ;  /* 0x0000000416107825 */ /* 0x008fe200078e000e */
        /* <DEDUP_REMOVED lines=10> */
.L_x_2842:
[----:B-1----:R-:W2:Y:S04]  /*10c0*/  LDG.E.STRONG.GPU R16, desc[UR8][R14.64] ;  /* 0x000000080e107981 */ /* 0x002ea8000c1ef900 */
[----:B--2---:R-:W-:Y:S01]  /*10d0*/  CCTL.IVALL ;  /* 0x00000000ff00798f */ /* 0x004fe20002000000 */
[----:B------:R-:W-:Y:S05]  /*10e0*/  YIELD ;  /* 0x0000000000007946 */ /* 0x000fea0003800000 */
[----:B------:R-:W-:-:S13]  /*10f0*/  ISETP.NE.AND P1, PT, R16, R22, PT ;  /* 0x000000161000720c */ /* 0x000fda0003f25270 */
[----:B------:R-:W-:Y:S05]  /*1100*/  @P1 BRA `(.L_x_2842) ;  /* 0xfffffffc00ec1947 */ /* 0x000fea000383ffff */
.L_x_2841:
        /* <DEDUP_REMOVED lines=11> */
.L_x_2844:
[----:B------:R-:W-:-:S13]  /*11c0*/  ISETP.EQ.OR P4, PT, R22, UR7, P2 ;  /* 0x0000000716007c0c */ /* 0x000fda0009782670 */
[----:B-1----:R-:W1:Y:S01]  /*11d0*/  @!P4 LDC R19, c[0x0][0x10] ;  /* 0x00000400ff13cb82 */ /* 0x002e620000000800 */
[----:B------:R-:W2:Y:S01]  /*11e0*/  @!P4 S2R R18, SR_CTAID.Y ;  /* 0x000000000012c919 */ /* 0x000ea20000002600 */
[----:B------:R-:W-:-:S06]  /*11f0*/  @!P4 LOP3.LUT R16, R24, 0x1, RZ, 0xc0, !PT ;  /* 0x000000011810c812 */ /* 0x000fcc00078ec0ff */
[----:B------:R-:W3:Y:S01]  /*1200*/  @!P4 LDC.64 R14, c[0x0][0x248] ;  /* 0x00009200ff0ecb82 */ /* 0x000ee20000000a00 */
[----:B-1----:R-:W-:-:S04]  /*1210*/  @!P4 IMAD R16, R19, R16, RZ ;  /* 0x000000101310c224 */ /* 0x002fc800078e02ff */
[----:B------:R-:W-:-:S05]  /*1220*/  @!P4 IMAD R16, R16, R23, RZ ;  /* 0x000000171010c224 */ /* 0x000fca00078e02ff */
[----:B0-----:R-:W-:-:S05]  /*1230*/  @!P4 SHF.L.U32 R17, R16, 0x1, RZ ;  /* 0x000000011011c819 */ /* 0x001fca00000006ff */
[----:B---3--:R-:W-:-:S04]  /*1240*/  @!P4 IMAD.WIDE R14, R17, 0x4, R14 ;  /* 0x00000004110ec825 */ /* 0x008fc800078e020e */
[----:B--2---:R-:W-:-:S04]  /*1250*/  @!P4 IMAD R17, R19, R22, R18 ;  /* 0x000000161311c224 */ /* 0x004fc800078e0212 */
[----:B------:R-:W-:-:S06]  /*1260*/  @!P4 IMAD.WIDE.U32 R14, R17, 0x8, R14 ;  /* 0x00000008110ec825 */ /* 0x000fcc00078e000e */
[----:B------:R-:W2:Y:S01]  /*1270*/  @!P4 LDG.E.64 R14, desc[UR8][R14.64] ;  /* 0x000000080e0ec981 */ /* 0x000ea2000c1e1b00 */
[C---:B------:R-:W-:Y:S02]  /*1280*/  IADD3 R21, R22.reuse, 0x1, RZ ;  /* 0x0000000116157810 */ /* 0x040fe40007ffe0ff */
[----:B------:R-:W-:Y:S02]  /*1290*/  IADD3 R19, R22, 0x2, RZ ;  /* 0x0000000216137810 */ /* 0x000fe40007ffe0ff */
[----:B------:R-:W-:Y:S02]  /*12a0*/  ISETP.EQ.OR P5, PT, R21, UR7, P2 ;  /* 0x0000000715007c0c */ /* 0x000fe400097a2670 */
[----:B------:R-:W-:-:S11]  /*12b0*/  ISETP.EQ.OR P3, PT, R19, UR7, P2 ;  /* 0x0000000713007c0c */ /* 0x000fd60009762670 */
[----:B------:R-:W0:Y:S01]  /*12c0*/  @!P5 S2R R16, SR_CTAID.Y ;  /* 0x000000000010d919 */ /* 0x000e220000002600 */
[----:B------:R-:W0:Y:S01]  /*12d0*/  @!P5 LDC R36, c[0x0][0x10] ;  /* 0x00000400ff24db82 */ /* 0x000e220000000800 */
[----:B------:R-:W-:Y:S01]  /*12e0*/  @!P5 LOP3.LUT R35, R24, 0x1, RZ, 0xc0, !PT ;  /* 0x000000011823d812 */ /* 0x000fe200078ec0ff */
[----:B------:R-:W1:Y:S06]  /*12f0*/  @!P3 S2R R18, SR_CTAID.Y ;  /* 0x000000000012b919 */ /* 0x000e6c0000002600 */
[----:B------:R-:W1:Y:S01]  /*1300*/  @!P3 LDC R20, c[0x0][0x10] ;  /* 0x00000400ff14bb82 */ /* 0x000e620000000800 */
[----:B0-----:R-:W-:-:S07]  /*1310*/  @!P5 IMAD R21, R21, R36, R16 ;  /* 0x000000241515d224 */ /* 0x001fce00078e0210 */
[----:B------:R-:W0:Y:S01]  /*1320*/  @!P5 LDC.64 R16, c[0x0][0x248] ;  /* 0x00009200ff10db82 */ /* 0x000e220000000a00 */
[----:B------:R-:W-:Y:S02]  /*1330*/  @!P5 IMAD R36, R36, R35, RZ ;  /* 0x000000232424d224 */ /* 0x000fe400078e02ff */
[----:B-1----:R-:W-:Y:S02]  /*1340*/  @!P3 IMAD R37, R19, R20, R18 ;  /* 0x000000141325b224 */ /* 0x002fe400078e0212 */
[----:B------:R-:W-:-:S03]  /*1350*/  @!P5 IMAD R36, R36, R23, RZ ;  /* 0x000000172424d224 */ /* 0x000fc600078e02ff */
[----:B------:R-:W1:Y:S02]  /*1360*/  @!P3 LDC.64 R18, c[0x0][0x248] ;  /* 0x00009200ff12bb82 */ /* 0x000e640000000a00 */
[----:B------:R-:W-:-:S05]  /*1370*/  @!P5 SHF.L.U32 R35, R36, 0x1, RZ ;  /* 0x000000012423d819 */ /* 0x000fca00000006ff */
[----:B0-----:R-:W-:-:S04]  /*1380*/  @!P5 IMAD.WIDE R16, R35, 0x4, R16 ;  /* 0x000000042310d825 */ /* 0x001fc800078e0210 */
[----:B------:R-:W-:Y:S01]  /*1390*/  @!P5 IMAD.WIDE.U32 R16, R21, 0x8, R16 ;  /* 0x000000081510d825 */ /* 0x000fe200078e0010 */
[----:B------:R-:W-:-:S05]  /*13a0*/  @!P3 LOP3.LUT R21, R24, 0x1, RZ, 0xc0, !PT ;  /* 0x000000011815b812 */ /* 0x000fca00078ec0ff */
[----:B------:R-:W-:Y:S01]  /*13b0*/  @!P3 IMAD R20, R20, R21, RZ ;  /* 0x000000151414b224 */ /* 0x000fe200078e02ff */
[----:B------:R-:W-:Y:S01]  /*13c0*/  IADD3 R21, R22, 0x3, RZ ;  /* 0x0000000316157810 */ /* 0x000fe20007ffe0ff */
[----:B------:R-:W3:Y:S02]  /*13d0*/  @!P5 LDG.E.64 R16, desc[UR8][R16.64] ;  /* 0x000000081010d981 */ /* 0x000ee4000c1e1b00 */
[----:B------:R-:W-:Y:S01]  /*13e0*/  @!P3 IMAD R20, R20, R23, RZ ;  /* 0x000000171414b224 */ /* 0x000fe200078e02ff */
[----:B------:R-:W-:-:S04]  /*13f0*/  ISETP.EQ.OR P1, PT, R21, UR7, P2 ;  /* 0x0000000715007c0c */ /* 0x000fc80009722670 */
[----:B------:R-:W-:-:S05]  /*1400*/  @!P3 SHF.L.U32 R35, R20, 0x1, RZ ;  /* 0x000000011423b819 */ /* 0x000fca00000006ff */
[----:B-1----:R-:W-:-:S04]  /*1410*/  @!P3 IMAD.WIDE R18, R35, 0x4, R18 ;  /* 0x000000042312b825 */ /* 0x002fc800078e0212 */
[----:B------:R-:W0:Y:S01]  /*1420*/  @!P1 S2R R20, SR_CTAID.Y ;  /* 0x0000000000149919 */ /* 0x000e220000002600 */
[----:B------:R-:W-:Y:S01]  /*1430*/  @!P3 IMAD.WIDE.U32 R36, R37, 0x8, R18 ;  /* 0x000000082524b825 */ /* 0x000fe200078e0012 */
[----:B------:R-:W-:Y:S01]  /*1440*/  @!P1 LOP3.LUT R19, R24, 0x1, RZ, 0xc0, !PT ;  /* 0x0000000118139812 */ /* 0x000fe200078ec0ff */
[----:B------:R-:W0:Y:S02]  /*1450*/  @!P1 LDC R18, c[0x0][0x10] ;  /* 0x00000400ff129b82 */ /* 0x000e240000000800 */
[----:B0-----:R-:W-:Y:S02]  /*1460*/  @!P1 IMAD R21, R21, R18, R20 ;  /* 0x0000001215159224 */ /* 0x001fe400078e0214 */
[----:B--2---:R-:W-:Y:S01]  /*1470*/  @!P4 FADD.FTZ R12, R12, R14 ;  /* 0x0000000e0c0cc221 */ /* 0x004fe20000010000 */
[----:B------:R-:W-:-:S03]  /*1480*/  @!P1 IMAD R14, R18, R19, RZ ;  /* 0x00000013120e9224 */ /* 0x000fc600078e02ff */
[----:B------:R-:W0:Y:S01]  /*1490*/  @!P1 LDC.64 R18, c[0x0][0x248] ;  /* 0x00009200ff129b82 */ /* 0x000e220000000a00 */
[----:B------:R-:W-:-:S05]  /*14a0*/  @!P1 IMAD R14, R14, R23, RZ ;  /* 0x000000170e0e9224 */ /* 0x000fca00078e02ff */
[----:B------:R-:W-:-:S05]  /*14b0*/  @!P1 SHF.L.U32 R35, R14, 0x1, RZ ;  /* 0x000000010e239819 */ /* 0x000fca00000006ff */
[----:B0-----:R-:W-:-:S04]  /*14c0*/  @!P1 IMAD.WIDE R18, R35, 0x4, R18 ;  /* 0x0000000423129825 */ /* 0x001fc800078e0212 */
[----:B------:R-:W-:Y:S02]  /*14d0*/  @!P1 IMAD.WIDE.U32 R20, R21, 0x8, R18 ;  /* 0x0000000815149825 */ /* 0x000fe400078e0012 */
[----:B------:R-:W2:Y:S04]  /*14e0*/  @!P3 LDG.E.64 R18, desc[UR8][R36.64] ;  /* 0x000000082412b981 */ /* 0x000ea8000c1e1b00 */
[----:B------:R-:W4:Y:S01]  /*14f0*/  @!P1 LDG.E.64 R20, desc[UR8][R20.64] ;  /* 0x0000000814149981 */ /* 0x000f22000c1e1b00 */
[----:B------:R-:W-:Y:S01]  /*1500*/  IADD3 R34, R34, -0x4, RZ ;  /* 0xfffffffc22227810 */ /* 0x000fe20007ffe0ff */
[----:B------:R-:W-:-:S03]  /*1510*/  @!P4 FADD.FTZ R13, R13, R15 ;  /* 0x0000000f0d0dc221 */ /* 0x000fc60000010000 */
[----:B------:R-:W-:Y:S02]  /*1520*/  ISETP.NE.AND P4, PT, R34, RZ, PT ;  /* 0x000000ff2200720c */ /* 0x000fe40003f85270 */
[----:B------:R-:W-:Y:S01]  /*1530*/  IADD3 R22, R22, 0x4, RZ ;  /* 0x0000000416167810 */ /* 0x000fe20007ffe0ff */
[----:B---3--:R-:W-:Y:S01]  /*1540*/  @!P5 FADD.FTZ R12, R12, R16 ;  /* 0x000000100c0cd221 */ /* 0x008fe20000010000 */
[----:B------:R-:W-:-:S03]  /*1550*/  @!P5 FADD.FTZ R13, R13, R17 ;  /* 0x000000110d0dd221 */ /* 0x000fc60000010000 */
[----:B--2---:R-:W-:Y:S01]  /*1560*/  @!P3 FADD.FTZ R12, R12, R18 ;  /* 0x000000120c0cb221 */ /* 0x004fe20000010000 */
[----:B------:R-:W-:-:S03]  /*1570*/  @!P3 FADD.FTZ R13, R13, R19 ;  /* 0x000000130d0db221 */ /* 0x000fc60000010000 */
[----:B----4-:R-:W-:Y:S01]  /*1580*/  @!P1 FADD.FTZ R12, R12, R20 ;  /* 0x000000140c0c9221 */ /* 0x010fe20000010000 */
[----:B------:R-:W-:Y:S01]  /*1590*/  @!P1 FADD.FTZ R13, R13, R21 ;  /* 0x000000150d0d9221 */ /* 0x000fe20000010000 */
[----:B------:R-:W-:Y:S06]  /*15a0*/  @P4 BRA `(.L_x_2844) ;  /* 0xfffffffc00044947 */ /* 0x000fec000383ffff */
.L_x_2843:
[----:B01----:R-:W-:-:S13]  /*15b0*/  LOP3.LUT P1, R17, R23, 0x3, RZ, 0xc0, !PT ;  /* 0x0000000317117812 */ /* 0x003fda000782c0ff */
[----:B------:R-:W-:Y:S05]  /*15c0*/  @!P1 BRA `(.L_x_2840) ;  /* 0x0000000000c89947 */ /* 0x000fea0003800000 */
[----:B------:R-:W-:Y:S01]  /*15d0*/  ISETP.EQ.OR P1, PT, R22, UR7, P2 ;  /* 0x0000000716007c0c */ /* 0x000fe20009722670 */
[----:B------:R-:W-:Y:S01]  /*15e0*/  BSSY B0, `(.L_x_2845) ;  /* 0x0000010000007945 */ /* 0x000fe20003800000 */
[----:B------:R-:W-:-:S11]  /*15f0*/  ISETP.NE.AND P3, PT, R17, 0x1, PT ;  /* 0x000000011100780c */ /* 0x000fd60003f65270 */
[----:B------:R-:W-:Y:S05]  /*1600*/  @P1 BRA `(.L_x_2846) ;  /* 0x0000000000341947 */ /* 0x000fea0003800000 */
[----:B------:R-:W0:Y:S01]  /*1610*/  S2R R21, SR_CTAID.Y ;  /* 0x0000000000157919 */ /* 0x000e220000002600 */
[----:B------:R-:W1:Y:S01]  /*1620*/  LDC.64 R14, c[0x0][0x248] ;  /* 0x00009200ff0e7b82 */ /* 0x000e620000000a00 */
[----:B------:R-:W-:Y:S01]  /*1630*/  LOP3.LUT R16, R24, 0x1, RZ, 0xc0, !PT ;  /* 0x0000000118107812 */ /* 0x000fe200078ec0ff */
[----:B------:R-:W-:-:S04]  /*1640*/  ULDC UR5, c[0x0][0x10] ;  /* 0x0000040000057ab9 */ /* 0x000fc80000000800 */
[----:B------:R-:W-:-:S04]  /*1650*/  IMAD R16, R16, UR5, RZ ;  /* 0x0000000510107c24 */ /* 0x000fc8000f8e02ff */
[----:B------:R-:W-:-:S05]  /*1660*/  IMAD R16, R16, R23, RZ ;  /* 0x0000001710107224 */ /* 0x000fca00078e02ff */
[----:B------:R-:W-:-:S05]  /*1670*/  SHF.L.U32 R19, R16, 0x1, RZ ;  /* 0x0000000110137819 */ /* 0x000fca00000006ff */
[----:B-1----:R-:W-:-:S04]  /*1680*/  IMAD.WIDE R14, R19, 0x4, R14 ;  /* 0x00000004130e7825 */ /* 0x002fc800078e020e */
[----:B0-----:R-:W-:-:S04]  /*1690*/  IMAD R19, R22, UR5, R21 ;  /* 0x0000000516137c24 */ /* 0x001fc8000f8e0215 */
[----:B------:R-:W-:-:S06]  /*16a0*/  IMAD.WIDE.U32 R14, R19, 0x8, R14 ;  /* 0x00000008130e7825 */ /* 0x000fcc00078e000e */
[----:B------:R-:W2:Y:S02]  /*16b0*/  LDG.E.64 R14, desc[UR8][R14.64] ;  /* 0x000000080e0e7981 */ /* 0x000ea4000c1e1b00 */
[----:B--2---:R-:W-:Y:S01]  /*16c0*/  FADD.FTZ R12, R12, R14 ;  /* 0x0000000e0c0c7221 */ /* 0x004fe20000010000 */
[----:B------:R-:W-:-:S07]  /*16d0*/  FADD.FTZ R13, R13, R15 ;  /* 0x0000000f0d0d7221 */ /* 0x000fce0000010000 */
.L_x_2846:
[----:B------:R-:W-:Y:S05]  /*16e0*/  BSYNC B0 ;  /* 0x0000000000007941 */ /* 0x000fea0003800000 */
.L_x_2845:
[----:B------:R-:W-:Y:S05]  /*16f0*/  @!P3 BRA `(.L_x_2840) ;  /* 0x00000000007cb947 */ /* 0x000fea0003800000 */
[C---:B------:R-:W-:Y:S02]  /*1700*/  IADD3 R21, R22.reuse, 0x1, RZ ;  /* 0x0000000116157810 */ /* 0x040fe40007ffe0ff */
[----:B------:R-:W-:Y:S02]  /*1710*/  IADD3 R22, R22, 0x2, RZ ;  /* 0x0000000216167810 */ /* 0x000fe40007ffe0ff */
[----:B------:R-:W-:Y:S02]  /*1720*/  ISETP.EQ.OR P3, PT, R21, UR7, P2 ;  /* 0x0000000715007c0c */ /* 0x000fe40009762670 */
[----:B------:R-:W-:-:S04]  /*1730*/  ISETP.EQ.OR P1, PT, R22, UR7, P2 ;  /* 0x0000000716007c0c */ /* 0x000fc80009722670 */
[----:B------:R-:W-:-:S07]  /*1740*/  ISETP.EQ.OR P1, PT, R17, 0x2, P1 ;  /* 0x000000021100780c */ /* 0x000fce0000f22670 */
[----:B------:R-:W0:Y:S01]  /*1750*/  @!P3 S2R R14, SR_CTAID.Y ;  /* 0x00000000000eb919 */ /* 0x000e220000002600 */
[----:B------:R-:W0:Y:S01]  /*1760*/  @!P3 LDC R20, c[0x0][0x10] ;  /* 0x00000400ff14bb82 */ /* 0x000e220000000800 */
[----:B------:R-:W-:-:S04]  /*1770*/  @!P3 LOP3.LUT R35, R24, 0x1, RZ, 0xc0, !PT ;  /* 0x000000011823b812 */ /* 0x000fc800078ec0ff */
[----:B------:R-:W1:Y:S03]  /*1780*/  @!P1 S2R R19, SR_CTAID.Y ;  /* 0x0000000000139919 */ /* 0x000e660000002600 */
[----:B------:R-:W1:Y:S08]  /*1790*/  @!P1 LDC R18, c[0x0][0x10] ;  /* 0x00000400ff129b82 */ /* 0x000e700000000800 */
[----:B------:R-:W2:Y:S01]  /*17a0*/  @!P3 LDC.64 R16, c[0x0][0x248] ;  /* 0x00009200ff10bb82 */ /* 0x000ea20000000a00 */
[----:B0-----:R-:W-:-:S07]  /*17b0*/  @!P3 IMAD R21, R21, R20, R14 ;  /* 0x000000141515b224 */ /* 0x001fce00078e020e */
[----:B------:R-:W0:Y:S01]  /*17c0*/  @!P1 LDC.64 R14, c[0x0][0x248] ;  /* 0x00009200ff0e9b82 */ /* 0x000e220000000a00 */
[----:B------:R-:W-:Y:S01]  /*17d0*/  @!P3 IMAD R20, R20, R35, RZ ;  /* 0x000000231414b224 */ /* 0x000fe200078e02ff */
[----:B------:R-:W-:Y:S01]  /*17e0*/  @!P1 LOP3.LUT R35, R24, 0x1, RZ, 0xc0, !PT ;  /* 0x0000000118239812 */ /* 0x000fe200078ec0ff */
[----:B-1----:R-:W-:Y:S02]  /*17f0*/  @!P1 IMAD R19, R22, R18, R19 ;  /* 0x0000001216139224 */ /* 0x002fe400078e0213 */
[----:B------:R-:W-:Y:S02]  /*1800*/  @!P3 IMAD R20, R20, R23, RZ ;  /* 0x000000171414b224 */ /* 0x000fe400078e02ff */
[----:B------:R-:W-:-:S04]  /*1810*/  @!P1 IMAD R34, R18, R35, RZ ;  /* 0x0000002312229224 */ /* 0x000fc800078e02ff */
[----:B------:R-:W-:Y:S01]  /*1820*/  @!P1 IMAD R34, R34, R23, RZ ;  /* 0x0000001722229224 */ /* 0x000fe200078e02ff */
[----:B------:R-:W-:-:S04]  /*1830*/  @!P3 SHF.L.U32 R23, R20, 0x1, RZ ;  /* 0x000000011417b819 */ /* 0x000fc800000006ff */
[----:B------:R-:W-:Y:S01]  /*1840*/  @!P1 SHF.L.U32 R35, R34, 0x1, RZ ;  /* 0x0000000122239819 */ /* 0x000fe200000006ff */
[----:B--2---:R-:W-:-:S04]  /*1850*/  @!P3 IMAD.WIDE R16, R23, 0x4, R16 ;  /* 0x000000041710b825 */ /* 0x004fc800078e0210 */
        /* <DEDUP_REMOVED lines=9> */
.L_x_2840:
[----:B------:R-:W-:Y:S01]  /*18f0*/  ULDC.64 UR10, c[0x0][0x218] ;  /* 0x00008600000a7ab9 */ /* 0x000fe20000000a00 */
[----:B------:R-:W-:Y:S01]  /*1900*/  LOP3.LUT P1, RZ, R10, UR7, RZ, 0xfc, !PT ;  /* 0x000000070aff7c12 */ /* 0x000fe2000f82fcff */
[----:B------:R-:W2:Y:S01]  /*1910*/  S2UR UR6, SR_CgaCtaId ;  /* 0x00000000000679c3 */ /* 0x000ea20000008800 */
[----:B------:R-:W-:Y:S01]  /*1920*/  ISETP.EQ.U32.AND P3, PT, RZ, UR10, PT ;  /* 0x0000000aff007c0c */ /* 0x000fe2000bf62070 */
[----:B------:R-:W-:Y:S01]  /*1930*/  UMOV UR5, 0x400 ;  /* 0x0000040000057882 */ /* 0x000fe20000000000 */
[----:B------:R-:W-:Y:S02]  /*1940*/  IADD3 R23, R29, R0, RZ ;  /* 0x000000001d177210 */ /* 0x000fe40007ffe0ff */
[----:B------:R-:W-:Y:S01]  /*1950*/  ISETP.EQ.OR.EX P1, PT, RZ, UR11, P1, P3 ;  /* 0x0000000bff007c0c */ /* 0x000fe20008f22730 */
[----:B------:R-:W-:Y:S02]  /*1960*/  ULDC.64 UR10, c[0x0][0x278] ;  /* 0x00009e00000a7ab9 */ /* 0x000fe40000000a00 */
[----:B01----:R-:W0:Y:S08]  /*1970*/  LDC.64 R16, c[0x0][0x228] ;  /* 0x00008a00ff107b82 */ /* 0x003e300000000a00 */
[----:B------:R-:W1:Y:S08]  /*1980*/  LDC.64 R14, c[0x0][0x230] ;  /* 0x00008c00ff0e7b82 */ /* 0x000e700000000a00 */
        /* <DEDUP_REMOVED lines=11> */
[----:B------:R-:W2:Y:S04]  /*1a40*/  LDG.E.64 R16, desc[UR8][R16.64] ;  /* 0x0000000810107981 */ /* 0x000ea8000c1e1b00 */
[----:B------:R-:W2:Y:S01]  /*1a50*/  LDG.E.64 R14, desc[UR8][R14.64] ;  /* 0x000000080e0e7981 */ /* 0x000ea2000c1e1b00 */
[----:B0-----:R-:W-:-:S02]  /*1a60*/  MOV R12, 0x3f800000 ;  /* 0x3f800000000c7802 */ /* 0x001fc40000000f00 */
[----:B-1----:R-:W-:Y:S01]  /*1a70*/  IADD3 R18, R27, 0x60, RZ ;  /* 0x000000601b127810 */ /* 0x002fe20007ffe0ff */
[----:B------:R-:W0:Y:S01]  /*1a80*/  LDS.64 R22, [UR5+0xc8] ;  /* 0x0000c805ff167984 */ /* 0x000e220008000a00 */
[----:B------:R-:W-:Y:S01]  /*1a90*/  ULDC.U8 UR5, c[0x0][0x28c] ;  /* 0x0000a30000057ab9 */ /* 0x000fe20000000000 */
[----:B------:R-:W-:Y:S02]  /*1aa0*/  ISETP.GE.U32.AND P2, PT, R26, UR10, PT ;  /* 0x0000000a1a007c0c */ /* 0x000fe4000bf46070 */
[----:B------:R-:W-:Y:S02]  /*1ab0*/  ISETP.NE.AND P4, PT, RZ, UR5, PT ;  /* 0x00000005ff007c0c */ /* 0x000fe4000bf85270 */
[----:B------:R-:W-:Y:S02]  /*1ac0*/  SHF.R.S32.HI R20, RZ, 0x1f, R18 ;  /* 0x0000001fff147819 */ /* 0x000fe40000011412 */
[----:B------:R-:W-:-:S04]  /*1ad0*/  ISETP.GE.AND.EX P2, PT, R11, UR11, PT, P2 ;  /* 0x0000000b0b007c0c */ /* 0x000fc8000bf46320 */
[----:B------:R-:W-:Y:S01]  /*1ae0*/  ISETP.GT.U32.OR P2, PT, R10, 0x29f, P2 ;  /* 0x0000029f0a00780c */ /* 0x000fe20001744470 */
[----:B0-----:R-:W-:-:S04]  /*1af0*/  FMUL.FTZ R22, R22, UR6 ;  /* 0x0000000616167c20 */ /* 0x001fc80008410000 */
[C---:B------:R-:W-:Y:S01]  /*1b00*/  FMUL.FTZ R0, R22.reuse, R22 ;  /* 0x0000001616007220 */ /* 0x040fe20000410000 */
[C---:B------:R-:W-:Y:S01]  /*1b10*/  FADD.FTZ R19, -R22.reuse, R2 ;  /* 0x0000000216137221 */ /* 0x040fe20000010100 */
[C---:B------:R-:W-:Y:S01]  /*1b20*/  FADD.FTZ R21, -R22.reuse, R3 ;  /* 0x0000000316157221 */ /* 0x040fe20000010100 */
[C---:B------:R-:W-:Y:S01]  /*1b30*/  FADD.FTZ R5, -R22.reuse, R5 ;  /* 0x0000000516057221 */ /* 0x040fe20000010100 */
[----:B------:R-:W-:Y:S01]  /*1b40*/  FFMA.FTZ R0, R23, UR6, -R0 ;  /* 0x0000000617007c23 */ /* 0x000fe20008010800 */
[C---:B------:R-:W-:Y:S01]  /*1b50*/  FADD.FTZ R35, -R22.reuse, R6 ;  /* 0x0000000616237221 */ /* 0x040fe20000010100 */
[C---:B------:R-:W-:Y:S01]  /*1b60*/  FADD.FTZ R7, -R22.reuse, R7 ;  /* 0x0000000716077221 */ /* 0x040fe20000010100 */
[C---:B------:R-:W-:Y:S01]  /*1b70*/  FADD.FTZ R37, -R22.reuse, R8 ;  /* 0x0000000816257221 */ /* 0x040fe20000010100 */
[----:B------:R-:W-:Y:S01]  /*1b80*/  FADD.FTZ R9, -R22, R9 ;  /* 0x0000000916097221 */ /* 0x000fe20000010100 */
[----:B------:R-:W-:-:S13]  /*1b90*/  FSETP.GTU.FTZ.AND P1, PT, R0, RZ, PT ;  /* 0x000000ff0000720b */ /* 0x000fda0003f3c000 */
[----:B------:R-:W0:Y:S02]  /*1ba0*/  @P1 LDC R23, c[0x0][0x238] ;  /* 0x00008e00ff171b82 */ /* 0x000e240000000800 */
[----:B0-----:R-:W-:Y:S01]  /*1bb0*/  @P1 FADD.FTZ R13, R0, R23 ;  /* 0x00000017000d1221 */ /* 0x001fe20000010000 */
[----:B------:R-:W-:Y:S01]  /*1bc0*/  IADD3 R0, R27, 0x40, RZ ;  /* 0x000000401b007810 */ /* 0x000fe20007ffe0ff */
[----:B------:R-:W-:Y:S02]  /*1bd0*/  FADD.FTZ R23, -R22, R4 ;  /* 0x0000000416177221 */ /* 0x000fe40000010100 */
[----:B------:R-:W0:Y:S01]  /*1be0*/  @P1 MUFU.RSQ R12, R13 ;  /* 0x0000000d000c1308 */ /* 0x000e220000001400 */
[----:B------:R-:W-:Y:S02]  /*1bf0*/  ISETP.GE.U32.AND P3, PT, R0, UR10, PT ;  /* 0x0000000a00007c0c */ /* 0x000fe4000bf66070 */
[----:B------:R-:W-:-:S04]  /*1c00*/  ISETP.GE.U32.AND P1, PT, R18, UR10, PT ;  /* 0x0000000a12007c0c */ /* 0x000fc8000bf26070 */
[----:B------:R-:W-:-:S04]  /*1c10*/  ISETP.GE.AND.EX P1, PT, R20, UR11, PT, P1 ;  /* 0x0000000b14007c0c */ /* 0x000fc8000bf26310 */
[----:B------:R-:W-:Y:S01]  /*1c20*/  ISETP.GT.U32.OR P1, PT, R10, 0x29f, P1 ;  /* 0x0000029f0a00780c */ /* 0x000fe20000f24470 */
        /* <DEDUP_REMOVED lines=11> */
[C-C-:B--2---:R-:W-:Y:S01]  /*1ce0*/  FFMA.FTZ R8, R16.reuse, R3, R14.reuse ;  /* 0x0000000310087223 */ /* 0x144fe2000001000e */
        /* <DEDUP_REMOVED lines=18> */
.L_x_2847:
[----:B------:R-:W-:Y:S04]  /*1e10*/  BSSY B0, `(.L_x_2848) ;  /* 0x000000d000007945 */ /* 0x000fe80003800000 */
[----:B------:R-:W-:Y:S05]  /*1e20*/  @!P0 BRA `(.L_x_2849) ;  /* 0x00000000002c8947 */ /* 0x000fea0003800000 */
[----:B------:R-:W-:Y:S01]  /*1e30*/  ULDC.64 UR10, c[0x0][0x270] ;  /* 0x00009c00000a7ab9 */ /* 0x000fe20000000a00 */
[----:B------:R-:W-:Y:S01]  /*1e40*/  MOV R12, R30 ;  /* 0x0000001e000c7202 */ /* 0x000fe20000000f00 */
        /* <DEDUP_REMOVED lines=8> */
[----:B------:R0:W-:Y:S02]  /*1ed0*/  STG.E.64 desc[UR8][R14.64], R8 ;  /* 0x000000080e007986 */ /* 0x0001e4000c101b08 */
.L_x_2849:
[----:B------:R-:W-:Y:S05]  /*1ee0*/  BSYNC B0 ;  /* 0x0000000000007941 */ /* 0x000fea0003800000 */
.L_x_2848:
        /* <DEDUP_REMOVED lines=11> */
.L_x_2850:
[----:B------:R-:W-:Y:S04]  /*1fa0*/  BSSY B0, `(.L_x_2851) ;  /* 0x000000d000007945 */ /* 0x000fe80003800000 */
[----:B------:R-:W-:Y:S05]  /*1fb0*/  @P2 BRA `(.L_x_2852) ;  /* 0x00000000002c2947 */ /* 0x000fea0003800000 */
[----:B------:R-:W-:Y:S01]  /*1fc0*/  ULDC.64 UR10, c[0x0][0x270] ;  /* 0x00009c00000a7ab9 */ /* 0x000fe20000000a00 */
[----:B0-----:R-:W-:Y:S01]  /*1fd0*/  MOV R8, R30 ;  /* 0x0000001e00087202 */ /* 0x001fe20000000f00 */
        /* <DEDUP_REMOVED lines=9> */
.L_x_2852:
[----:B------:R-:W-:Y:S05]  /*2070*/  BSYNC B0 ;  /* 0x0000000000007941 */ /* 0x000fea0003800000 */
.L_x_2851:
        /* <DEDUP_REMOVED lines=11> */
.L_x_2853:
[----:B------:R-:W-:Y:S04]  /*2130*/  BSSY B0, `(.L_x_2854) ;  /* 0x000000d000007945 */ /* 0x000fe80003800000 */
[----:B------:R-:W-:Y:S05]  /*2140*/  @P3 BRA `(.L_x_2855) ;  /* 0x00000000002c3947 */ /* 0x000fea0003800000 */
[----:B------:R-:W-:Y:S01]  /*2150*/  ULDC.64 UR10, c[0x0][0x270] ;  /* 0x00009c00000a7ab9 */ /* 0x000fe20000000a00 */
[----:B-1----:R-:W-:Y:S01]  /*2160*/  MOV R2, R30 ;  /* 0x0000001e00027202 */ /* 0x002fe20000000f00 */
[----:B------:R-:W-:Y:S01]  /*2170*/  IMAD R19, R19, UR10, RZ ;  /* 0x0000000a13137c24 */ /* 0x000fe2000f8e02ff */
[----:B------:R-:W-:-:S03]  /*2180*/  MOV R3, R33 ;  /* 0x0000002100037202 */ /* 0x000fc60000000f00 */
[C---:B------:R-:W-:Y:S02]  /*2190*/  IMAD R19, R0.reuse, UR11, R19 ;  /* 0x0000000b00137c24 */ /* 0x040fe4000f8e0213 */
[----:B------:R-:W-:Y:S01]  /*21a0*/  IMAD.WIDE.U32 R2, R0, UR10, R2 ;  /* 0x0000000a00027c25 */ /* 0x000fe2000f8e0002 */
[----:B------:R-:W-:Y:S02]  /*21b0*/  ULDC.64 UR10, c[0x0][0x210] ;  /* 0x00008400000a7ab9 */ /* 0x000fe40000000a00 */
[----:B0-----:R-:W-:Y:S02]  /*21c0*/  LEA R8, P2, R2, UR10, 0x2 ;  /* 0x0000000a02087c11 */ /* 0x001fe4000f8410ff */
[----:B------:R-:W-:-:S04]  /*21d0*/  IADD3 R19, R3, R19, RZ ;  /* 0x0000001303137210 */ /* 0x000fc80007ffe0ff */
[----:B------:R-:W-:-:S05]  /*21e0*/  LEA.HI.X R9, R2, UR11, R19, 0x2, P2 ;  /* 0x0000000b02097c11 */ /* 0x000fca00090f1413 */
[----:B------:R2:W-:Y:S02]  /*21f0*/  STG.E.64 desc[UR8][R8.64], R4 ;  /* 0x0000000408007986 */ /* 0x0005e4000c101b08 */
.L_x_2855:
[----:B------:R-:W-:Y:S05]  /*2200*/  BSYNC B0 ;  /* 0x0000000000007941 */ /* 0x000fea0003800000 */
.L_x_2854:
[----:B------:R-:W-:Y:S05]  /*2210*/  @!P4 BRA `(.L_x_2856) ;  /* 0x000000000028c947 */ /* 0x000fea0003800000 */
[----:B------:R-:W-:Y:S01]  /*2220*/  FMUL.FTZ R0, R6, -1.4426950216293334961 ;  /* 0xbfb8aa3b06007820 */ /* 0x000fe20000410000 */
[----:B--2---:R-:W-:-:S05]  /*2230*/  FMUL.FTZ R4, R7, -1.4426950216293334961 ;  /* 0xbfb8aa3b07047820 */ /* 0x004fca0000410000 */
        /* <DEDUP_REMOVED lines=8> */
.L_x_2856:
[----:B------:R-:W-:Y:S04]  /*22c0*/  BSSY B0, `(.L_x_2857) ;  /* 0x000000c000007945 */ /* 0x000fe80003800000 */
[----:B------:R-:W-:Y:S05]  /*22d0*/  @P1 BRA `(.L_x_2858) ;  /* 0x0000000000281947 */ /* 0x000fea0003800000 */
[----:B------:R-:W-:Y:S01]  /*22e0*/  ULDC.64 UR10, c[0x0][0x270] ;  /* 0x00009c00000a7ab9 */ /* 0x000fe20000000a00 */
[----:B------:R-:W-:Y:S01]  /*22f0*/  MOV R31, R33 ;  /* 0x00000021001f7202 */ /* 0x000fe20000000f00 */
[----:B-1----:R-:W-:Y:S02]  /*2300*/  IMAD R3, R20, UR10, RZ ;  /* 0x0000000a14037c24 */ /* 0x002fe4000f8e02ff */
[----:B------:R-:W-:-:S04]  /*2310*/  IMAD.WIDE.U32 R30, R18, UR10, R30 ;  /* 0x0000000a121e7c25 */ /* 0x000fc8000f8e001e */
[----:B------:R-:W-:Y:S01]  /*2320*/  IMAD R3, R18, UR11, R3 ;  /* 0x0000000b12037c24 */ /* 0x000fe2000f8e0203 */
[----:B------:R-:W-:Y:S02]  /*2330*/  ULDC.64 UR10, c[0x0][0x210] ;  /* 0x00008400000a7ab9 */ /* 0x000fe40000000a00 */
[----:B------:R-:W-:Y:S02]  /*2340*/  LEA R2, P1, R30, UR10, 0x2 ;  /* 0x0000000a1e027c11 */ /* 0x000fe4000f8210ff */
[----:B------:R-:W-:-:S04]  /*2350*/  IADD3 R3, R31, R3, RZ ;  /* 0x000000031f037210 */ /* 0x000fc80007ffe0ff */
[----:B------:R-:W-:-:S05]  /*2360*/  LEA.HI.X R3, R30, UR11, R3, 0x2, P1 ;  /* 0x0000000b1e037c11 */ /* 0x000fca00088f1403 */
[----:B------:R3:W-:Y:S02]  /*2370*/  STG.E.64 desc[UR8][R2.64], R6 ;  /* 0x0000000602007986 */ /* 0x0007e4000c101b08 */
.L_x_2858:
[----:B------:R-:W-:Y:S05]  /*2380*/  BSYNC B0 ;  /* 0x0000000000007941 */ /* 0x000fea0003800000 */
.L_x_2857:
[----:B-1-3--:R-:W1:Y:S01]  /*2390*/  LDC R3, c[0x0][0x10] ;  /* 0x00000400ff037b82 */ /* 0x00ae620000000800 */
[----:B------:R-:W-:Y:S02]  /*23a0*/  IADD3 R24, R24, 0x1, RZ ;  /* 0x0000000118187810 */ /* 0x000fe40007ffe0ff */
[----:B-1----:R-:W-:-:S04]  /*23b0*/  IADD3 R28, R3, R28, RZ ;  /* 0x0000001c031c7210 */ /* 0x002fc80007ffe0ff */
[----:B------:R-:W-:-:S13]  /*23c0*/  ISETP.GE.AND P1, PT, R28, UR4, PT ;  /* 0x000000041c007c0c */ /* 0x000fda000bf26270 */
[----:B------:R-:W-:Y:S05]  /*23d0*/  @!P1 BRA `(.L_x_2859) ;  /* 0xffffffdc006c9947 */ /* 0x000fea000383ffff */
[----:B------:R-:W-:Y:S05]  /*23e0*/  EXIT ;  /* 0x000000000000794d */ /* 0x000fea0003800000 */
.L_x_2860:
        /* <DEDUP_REMOVED lines=9> */
.L_x_3285:


//--------------------- .text._Z35group_norm_nhwc_fwd_one_pass_kernelI11Fp32IOFp32WLi256ELi42ELi672EEv26Group_norm_nhwc_fwd_params --------------------------
	.section	.text._Z35group_norm_nhwc_fwd_one_pass_kernelI11Fp32IOFp32WLi256ELi42ELi672EEv26Group_norm_nhwc_fwd_params,"ax",@progbits
	.align	128
        .global         _Z35group_norm_nhwc_fwd_one_pass_kernelI11Fp32IOFp32WLi256ELi42ELi672EEv26Group_norm_nhwc_fwd_params
        .type           _Z35group_norm_nhwc_fwd_one_pass_kernelI11Fp32IOFp32WLi256ELi42ELi672EEv26Group_norm_nhwc_fwd_params,@function
        .size           _Z35group_norm_nhwc_fwd_one_pass_kernelI11Fp32IOFp32WLi256ELi42ELi672EEv26Group_norm_nhwc_fwd_params,(.L_x_3286 - _Z35group_norm_nhwc_fwd_one_pass_kernelI11Fp32IOFp32WLi256ELi42ELi672EEv26Group_norm_nhwc_fwd_params)
        .other          _Z35group_norm_nhwc_fwd_one_pass_kernelI11Fp32IOFp32WLi256ELi42ELi672EEv26Group_norm_nhwc_fwd_params,@"STO_CUDA_ENTRY STV_DEFAULT"
_Z35group_norm_nhwc_fwd_one_pass_kernelI11Fp32IOFp32WLi256ELi42ELi672EEv26Group_norm_nhwc_fwd_params:
.text._Z35group_norm_nhwc_fwd_one_pass_kernelI11Fp32IOFp32WLi256ELi42ELi672EEv26Group_norm_nhwc_fwd_params:
        /* <DEDUP_REMOVED lines=23> */
[----:B0-----:R-:W-:Y:S01]  /*0170*/  IMAD R2, R0, UR7, R5 ;  /* 0x0000000700027c24 */ /* 0x001fe2000f8e0205 */
[----:B------:R-:W-:Y:S01]  /*0180*/  HFMA2.MMA R5, -RZ, RZ, 0, 0 ;  /* 0x00000000ff057435 */ /* 0x000fe200000001ff */
[----:B------:R-:W0:Y:S03]  /*0190*/  S2R R0, SR_LANEID ;  /* 0x0000000000007919 */ /* 0x000e260000000000 */
[C---:B------:R-:W-:Y:S02]  /*01a0*/  ISETP.GE.U32.AND P0, PT, R2.reuse, UR8, PT ;  /* 0x0000000802007c0c */ /* 0x040fe4000bf06070 */
[----:B------:R-:W-:Y:S01]  /*01b0*/  SHF.R.S32.HI R3, RZ, 0x1f, R2 ;  /* 0x0000001fff037819 */ /* 0x000fe20000011402 */
[----:B-1----:R-:W-:Y:S01]  /*01c0*/  ULEA UR5, UR6, UR5, 0x18 ;  /* 0x0000000506057291 */ /* 0x002fe2000f8ec03f */
[----:B------:R-:W-:-:S02]  /*01d0*/  IADD3 R6, R2, 0x20, RZ ;  /* 0x0000002002067810 */ /* 0x000fc40007ffe0ff */
[----:B------:R-:W-:Y:S01]  /*01e0*/  ISETP.GE.AND.EX P0, PT, R3, UR9, PT, P0 ;  /* 0x0000000903007c0c */ /* 0x000fe2000bf06300 */
[----:B------:R-:W-:Y:S01]  /*01f0*/  ULDC.64 UR8, c[0x0][0x208] ;  /* 0x0000820000087ab9 */ /* 0x000fe20000000a00 */
[----:B------:R-:W-:Y:S02]  /*0200*/  IADD3 R7, R2, 0x40, RZ ;  /* 0x0000004002077810 */ /* 0x000fe40007ffe0ff */
[----:B------:R-:W-:Y:S02]  /*0210*/  ISETP.LT.U32.AND P0, PT, R4, 0x2a0, !P0 ;  /* 0x000002a00400780c */ /* 0x000fe40004701070 */
[C---:B------:R-:W-:Y:S02]  /*0220*/  IADD3 R8, R2.reuse, 0x60, RZ ;  /* 0x0000006002087810 */ /* 0x040fe40007ffe0ff */
[C---:B------:R-:W-:Y:S02]  /*0230*/  IADD3 R9, R2.reuse, 0x80, RZ ;  /* 0x0000008002097810 */ /* 0x040fe40007ffe0ff */
[----:B------:R-:W-:-:S02]  /*0240*/  IADD3 R10, R2, 0xa0, RZ ;  /* 0x000000a0020a7810 */ /* 0x000fc40007ffe0ff */
[C---:B------:R-:W-:Y:S02]  /*0250*/  IADD3 R11, R2.reuse, 0xc0, RZ ;  /* 0x000000c0020b7810 */ /* 0x040fe40007ffe0ff */
[----:B------:R-:W-:Y:S02]  /*0260*/  IADD3 R36, R2, 0xe0, RZ ;  /* 0x000000e002247810 */ /* 0x000fe40007ffe0ff */
[----:B------:R-:W-:-:S07]  /*0270*/  LEA R37, R37, UR5, 0x3 ;  /* 0x0000000525257c11 */ /* 0x000fce000f8e18ff */
.L_x_2894:
[----:B------:R-:W1:Y:S01]  /*0280*/  LDC R19, c[0x0][0x288] ;  /* 0x0000a200ff137b82 */ /* 0x000e620000000800 */
[----:B------:R-:W-:Y:S01]  /*0290*/  ULDC.64 UR14, c[0x0][0x278] ;  /* 0x00009e00000e7ab9 */ /* 0x000fe20000000a00 */
[----:B------:R-:W-:Y:S01]  /*02a0*/  SHF.R.S32.HI R39, RZ, 0x1f, R6 ;  /* 0x0000001fff277819 */ /* 0x000fe20000011406 */
[----:B------:R-:W-:Y:S01]  /*02b0*/  ULDC.64 UR12, c[0x0][0x280] ;  /* 0x0000a000000c7ab9 */ /* 0x000fe20000000a00 */
[----:B------:R-:W-:Y:S02]  /*02c0*/  ISETP.GE.U32.AND P4, PT, R6, UR14, PT ;  /* 0x0000000e06007c0c */ /* 0x000fe4000bf86070 */
[----:B------:R-:W-:Y:S02]  /*02d0*/  SHF.R.S32.HI R41, RZ, 0x1f, R7 ;  /* 0x0000001fff297819 */ /* 0x000fe40000011407 */
[----:B------:R-:W-:Y:S01]  /*02e0*/  ISETP.GE.AND.EX P4, PT, R39, UR15, PT, P4 ;  /* 0x0000000f27007c0c */ /* 0x000fe2000bf86340 */
[----:B------:R-:W2:Y:S01]  /*02f0*/  @P0 LDC.64 R24, c[0x0][0x270] ;  /* 0x00009c00ff180b82 */ /* 0x000ea20000000a00 */
[----:B------:R-:W-:-:S02]  /*0300*/  ISETP.GE.U32.AND P5, PT, R7, UR14, PT ;  /* 0x0000000e07007c0c */ /* 0x000fc4000bfa6070 */
[C---:B------:R-:W-:Y:S02]  /*0310*/  ISETP.GT.U32.OR P4, PT, R4.reuse, 0x29f, P4 ;  /* 0x0000029f0400780c */ /* 0x040fe40002784470 */
[----:B------:R-:W-:Y:S02]  /*0320*/  ISETP.GE.AND.EX P5, PT, R41, UR15, PT, P5 ;  /* 0x0000000f29007c0c */ /* 0x000fe4000bfa6350 */
[----:B------:R-:W-:Y:S01]  /*0330*/  SHF.R.S32.HI R43, RZ, 0x1f, R8 ;  /* 0x0000001fff2b7819 */ /* 0x000fe20000011408 */
[----:B------:R-:W3:Y:S01]  /*0340*/  @P0 LDC.64 R22, c[0x0][0x220] ;  /* 0x00008800ff160b82 */ /* 0x000ee20000000a00 */
[----:B------:R-:W-:Y:S02]  /*0350*/  ISETP.GT.U32.OR P5, PT, R4, 0x29f, P5 ;  /* 0x0000029f0400780c */ /* 0x000fe40002fa4470 */
[----:B------:R-:W-:Y:S02]  /*0360*/  SHF.R.S32.HI R45, RZ, 0x1f, R9 ;  /* 0x0000001fff2d7819 */ /* 0x000fe40000011409 */
[----:B------:R-:W-:-:S02]  /*0370*/  SHF.R.S32.HI R47, RZ, 0x1f, R10 ;  /* 0x0000001fff2f7819 */ /* 0x000fc4000001140a */
[----:B-1----:R-:W-:Y:S02]  /*0380*/  IABS R15, R19 ;  /* 0x00000013000f7213 */ /* 0x002fe40000000000 */
[----:B------:R-:W-:Y:S02]  /*0390*/  SHF.R.S32.HI R49, RZ, 0x1f, R11 ;  /* 0x0000001fff317819 */ /* 0x000fe4000001140b */
[----:B------:R-:W1:Y:S03]  /*03a0*/  I2F.RP R14, R15 ;  /* 0x0000000f000e7306 */ /* 0x000e660000209400 */
[----:B------:R-:W4:Y:S05]  /*03b0*/  @!P5 LDC.64 R20, c[0x0][0x270] ;  /* 0x00009c00ff14db82 */ /* 0x000f2a0000000a00 */
[----:B-1----:R-:W1:Y:S02]  /*03c0*/  MUFU.RCP R14, R14 ;  /* 0x0000000e000e7308 */ /* 0x002e640000001000 */
[----:B-1----:R-:W-:-:S06]  /*03d0*/  IADD3 R12, R14, 0xffffffe, RZ ;  /* 0x0ffffffe0e0c7810 */ /* 0x002fcc0007ffe0ff */
[----:B------:R1:W5:Y:S02]  /*03e0*/  F2I.FTZ.U32.TRUNC.NTZ R13, R12 ;  /* 0x0000000c000d7305 */ /* 0x000364000021f000 */
[----:B-1----:R-:W-:Y:S02]  /*03f0*/  MOV R12, RZ ;  /* 0x000000ff000c7202 */ /* 0x002fe40000000f00 */
[----:B-----5:R-:W-:-:S05]  /*0400*/  IADD3 R16, RZ, -R13, RZ ;  /* 0x8000000dff107210 */ /* 0x020fca0007ffe0ff */
        /* <DEDUP_REMOVED lines=14> */
[----:B------:R-:W-:-:S04]  /*04f0*/  @P1 IADD3 R13, R13, 0x1, RZ ;  /* 0x000000010d0d1810 */ /* 0x000fc80007ffe0ff */
[----:B------:R-:W-:Y:S02]  /*0500*/  @!P3 IADD3 R13, -R13, RZ, RZ ;  /* 0x000000ff0d0db210 */ /* 0x000fe40007ffe1ff */
[----:B------:R-:W-:Y:S02]  /*0510*/  @!P2 LOP3.LUT R13, RZ, R19, RZ, 0x33, !PT ;  /* 0x00000013ff0da212 */ /* 0x000fe400078e33ff */
[----:B------:R-:W-:Y:S02]  /*0520*/  ISETP.GE.U32.AND P3, PT, R8, UR14, PT ;  /* 0x0000000e08007c0c */ /* 0x000fe4000bf66070 */
[----:B------:R-:W-:Y:S02]  /*0530*/  IADD3 R15, -R13, RZ, RZ ;  /* 0x000000ff0d0f7210 */ /* 0x000fe40007ffe1ff */
[----:B------:R-:W-:Y:S02]  /*0540*/  SHF.R.S32.HI R12, RZ, 0x1f, R13 ;  /* 0x0000001fff0c7819 */ /* 0x000fe4000001140d */
[----:B------:R-:W-:Y:S01]  /*0550*/  ISETP.GE.AND.EX P3, PT, R43, UR15, PT, P3 ;  /* 0x0000000f2b007c0c */ /* 0x000fe2000bf66330 */
[----:B------:R-:W-:Y:S01]  /*0560*/  IMAD R38, R19, R15, R40 ;  /* 0x0000000f13267224 */ /* 0x000fe200078e0228 */
[----:B------:R-:W-:Y:S01]  /*0570*/  ISETP.GE.U32.AND P2, PT, R9, UR14, PT ;  /* 0x0000000e09007c0c */ /* 0x000fe2000bf46070 */
[----:B------:R-:W-:Y:S01]  /*0580*/  IMAD R12, R12, UR12, RZ ;  /* 0x0000000c0c0c7c24 */ /* 0x000fe2000f8e02ff */
[----:B------:R-:W1:Y:S01]  /*0590*/  @!P4 LDC.64 R14, c[0x0][0x270] ;  /* 0x00009c00ff0ecb82 */ /* 0x000e620000000a00 */
[----:B------:R-:W-:Y:S01]  /*05a0*/  IMAD R38, R38, 0x2a, RZ ;  /* 0x0000002a26267824 */ /* 0x000fe200078e02ff */
[----:B------:R-:W-:Y:S01]  /*05b0*/  ISETP.GT.U32.OR P3, PT, R4, 0x29f, P3 ;  /* 0x0000029f0400780c */ /* 0x000fe20001f64470 */
[----:B------:R-:W-:Y:S01]  /*05c0*/  IMAD R57, R13, UR13, R12 ;  /* 0x0000000d0d397c24 */ /* 0x000fe2000f8e020c */
[----:B------:R-:W-:Y:S01]  /*05d0*/  ISETP.GE.AND.EX P2, PT, R45, UR15, PT, P2 ;  /* 0x0000000f2d007c0c */ /* 0x000fe2000bf46320 */
[----:B--2---:R-:W-:Y:S01]  /*05e0*/  @P0 IMAD R12, R3, R24, RZ ;  /* 0x00000018030c0224 */ /* 0x004fe200078e02ff */
[----:B------:R-:W-:-:S02]  /*05f0*/  IADD3 R54, P1, R53, R38, RZ ;  /* 0x0000002635367210 */ /* 0x000fc40007f3e0ff */
[----:B------:R-:W-:Y:S01]  /*0600*/  ISETP.GT.U32.OR P2, PT, R4, 0x29f, P2 ;  /* 0x0000029f0400780c */ /* 0x000fe20001744470 */
[----:B------:R-:W-:Y:S01]  /*0610*/  @P0 IMAD R25, R2, R25, R12 ;  /* 0x0000001902190224 */ /* 0x000fe200078e020c */
[----:B------:R-:W-:Y:S02]  /*0620*/  LEA.HI.X.SX32 R55, R38, R17, 0x1, P1 ;  /* 0x0000001126377211 */ /* 0x000fe400008f0eff */
[----:B------:R-:W2:Y:S01]  /*0630*/  @!P4 LDC.64 R16, c[0x0][0x220] ;  /* 0x00008800ff10cb82 */ /* 0x000ea20000000a00 */
[----:B------:R-:W-:-:S05]  /*0640*/  IMAD.WIDE.U32 R54, R13, UR12, R54 ;  /* 0x0000000c0d367c25 */ /* 0x000fca000f8e0036 */
[----:B------:R-:W-:Y:S02]  /*0650*/  IADD3 R57, R55, R57, RZ ;  /* 0x0000003937397210 */ /* 0x000fe40007ffe0ff */
[----:B------:R-:W5:Y:S01]  /*0660*/  @!P3 LDC.64 R12, c[0x0][0x270] ;  /* 0x00009c00ff0cbb82 */ /* 0x000f620000000a00 */
[-C--:B------:R-:W-:Y:S02]  /*0670*/  @P0 MOV R56, R54.reuse ;  /* 0x0000003600380202 */ /* 0x080fe40000000f00 */
[----:B------:R-:W-:Y:S02]  /*0680*/  @!P3 MOV R26, R54 ;  /* 0x00000036001ab202 */ /* 0x000fe40000000f00 */
[-C--:B------:R-:W-:Y:S01]  /*0690*/  @!P3 MOV R27, R57.reuse ;  /* 0x00000039001bb202 */ /* 0x080fe20000000f00 */
[----:B------:R-:W-:Y:S01]  /*06a0*/  @P0 IMAD.WIDE.U32 R18, R2, R24, R56 ;  /* 0x0000001802120225 */ /* 0x000fe200078e0038 */
[----:B------:R-:W-:Y:S01]  /*06b0*/  @!P5 MOV R28, R54 ;  /* 0x00000036001cd202 */ /* 0x000fe20000000f00 */
[----:B------:R-:W0:Y:S01]  /*06c0*/  @!P3 LDC.64 R30, c[0x0][0x220] ;  /* 0x00008800ff1ebb82 */ /* 0x000e220000000a00 */
[----:B------:R-:W-:Y:S01]  /*06d0*/  @!P5 MOV R29, R57 ;  /* 0x00000039001dd202 */ /* 0x000fe20000000f00 */
[----:B-1----:R-:W-:Y:S01]  /*06e0*/  @!P4 IMAD R24, R39, R14, RZ ;  /* 0x0000000e2718c224 */ /* 0x002fe200078e02ff */
[----:B------:R-:W-:-:S02]  /*06f0*/  @P0 IADD3 R19, R19, R25, RZ ;  /* 0x0000001913130210 */ /* 0x000fc40007ffe0ff */
[----:B---3--:R-:W-:Y:S01]  /*0700*/  @P0 LEA R22, P1, R18, R22, 0x2 ;  /* 0x0000001612160211 */ /* 0x008fe200078210ff */
[----:B------:R-:W-:Y:S02]  /*0710*/  @!P4 IMAD R25, R6, R15, R24 ;  /* 0x0000000f0619c224 */ /* 0x000fe400078e0218 */
[-C--:B----4-:R-:W-:Y:S01]  /*0720*/  @!P5 IMAD R24, R41, R20.reuse, RZ ;  /* 0x000000142918d224 */ /* 0x090fe200078e02ff */
[----:B------:R-:W-:Y:S01]  /*0730*/  @P0 LEA.HI.X R23, R18, R23, R19, 0x2, P1 ;  /* 0x0000001712170211 */ /* 0x000fe200008f1413 */
[----:B------:R-:W-:Y:S01]  /*0740*/  @!P5 IMAD.WIDE.U32 R28, R7, R20, R28 ;  /* 0x00000014071cd225 */ /* 0x000fe200078e001c */
[----:B------:R-:W-:Y:S02]  /*0750*/  @!P4 MOV R18, R54 ;  /* 0x000000360012c202 */ /* 0x000fe40000000f00 */
[----:B------:R-:W-:Y:S02]  /*0760*/  @!P4 MOV R19, R57 ;  /* 0x000000390013c202 */ /* 0x000fe40000000f00 */
[----:B------:R-:W-:Y:S01]  /*0770*/  ISETP.GE.U32.AND P1, PT, R10, UR14, PT ;  /* 0x0000000e0a007c0c */ /* 0x000fe2000bf26070 */
[----:B-----5:R-:W-:-:S03]  /*0780*/  @!P3 IMAD.WIDE.U32 R26, R8, R12, R26 ;  /* 0x0000000c081ab225 */ /* 0x020fc600078e001a */
[----:B------:R-:W-:Y:S01]  /*0790*/  ISETP.GE.AND.EX P1, PT, R47, UR15, PT, P1 ;  /* 0x0000000f2f007c0c */ /* 0x000fe2000bf26310 */
[----:B------:R-:W-:Y:S02]  /*07a0*/  @!P4 IMAD.WIDE.U32 R18, R6, R14, R18 ;  /* 0x0000000e0612c225 */ /* 0x000fe400078e0012 */
[----:B------:R-:W1:Y:S01]  /*07b0*/  @!P5 LDC.64 R14, c[0x0][0x220] ;  /* 0x00008800ff0edb82 */ /* 0x000e620000000a00 */
[----:B------:R-:W-:Y:S02]  /*07c0*/  ISETP.GT.U32.OR P1, PT, R4, 0x29f, P1 ;  /* 0x0000029f0400780c */ /* 0x000fe40000f24470 */
[----:B------:R-:W-:Y:S01]  /*07d0*/  @!P4 IADD3 R19, R19, R25, RZ ;  /* 0x000000191313c210 */ /* 0x000fe20007ffe0ff */
[----:B------:R-:W-:Y:S01]  /*07e0*/  @!P5 IMAD R25, R7, R21, R24 ;  /* 0x000000150719d224 */ /* 0x000fe200078e0218 */
[----:B--2---:R-:W-:Y:S01]  /*07f0*/  @!P4 LEA R16, P6, R18, R16, 0x2 ;  /* 0x000000101210c211 */ /* 0x004fe200078c10ff */
[----:B------:R-:W-:Y:S01]  /*0800*/  @!P3 IMAD R21, R43, R12, RZ ;  /* 0x0000000c2b15b224 */ /* 0x000fe200078e02ff */
[----:B------:R-:W-:-:S02]  /*0810*/  MOV R12, RZ ;  /* 0x000000ff000c7202 */ /* 0x000fc40000000f00 */
[----:B------:R-:W-:Y:S01]  /*0820*/  @!P4 LEA.HI.X R17, R18, R17, R19, 0x2, P6 ;  /* 0x000000111211c211 */ /* 0x000fe200030f1413 */
[----:B------:R-:W-:Y:S01]  /*0830*/  @!P3 IMAD R33, R8, R13, R21 ;  /* 0x0000000d0821b224 */ /* 0x000fe200078e0215 */
[----:B------:R-:W-:Y:S01]  /*0840*/  MOV R13, RZ ;  /* 0x000000ff000d7202 */ /* 0x000fe20000000f00 */
[----:B------:R-:W2:Y:S01]  /*0850*/  @!P2 LDC.64 R18, c[0x0][0x270] ;  /* 0x00009c00ff12ab82 */ /* 0x000ea20000000a00 */
[----:B------:R-:W-:Y:S02]  /*0860*/  ISETP.GE.U32.AND P6, PT, R11, UR14, PT ;  /* 0x0000000e0b007c0c */ /* 0x000fe4000bfc6070 */
[----:B------:R-:W-:Y:S02]  /*0870*/  @!P5 IADD3 R25, R29, R25, RZ ;  /* 0x000000191d19d210 */ /* 0x000fe40007ffe0ff */
[----:B------:R3:W4:Y:S01]  /*0880*/  @!P4 LDG.E.64 R12, desc[UR8][R16.64] ;  /* 0x00000008100cc981 */ /* 0x000722000c1e1b00 */
[----:B------:R-:W-:Y:S02]  /*0890*/  ISETP.GE.AND.EX P4, PT, R49, UR15, PT, P6 ;  /* 0x0000000f31007c0c */ /* 0x000fe4000bf86360 */
[----:B------:R-:W5:Y:S01]  /*08a0*/  @!P1 LDC.64 R20, c[0x0][0x270] ;  /* 0x00009c00ff149b82 */ /* 0x000f620000000a00 */
[----:B-1----:R-:W-:-:S02]  /*08b0*/  @!P5 LEA R24, P6, R28, R14, 0x2 ;  /* 0x0000000e1c18d211 */ /* 0x002fc400078c10ff */
[----:B------:R-:W-:Y:S02]  /*08c0*/  ISETP.GT.U32.OR P4, PT, R4, 0x29f, P4 ;  /* 0x0000029f0400780c */ /* 0x000fe40002784470 */
[----:B------:R-:W-:Y:S02]  /*08d0*/  @!P5 LEA.HI.X R25, R28, R15, R25, 0x2, P6 ;  /* 0x0000000f1c19d211 */ /* 0x000fe400030f1419 */
[----:B------:R-:W-:Y:S01]  /*08e0*/  @!P3 IADD3 R14, R27, R33, RZ ;  /* 0x000000211b0eb210 */ /* 0x000fe20007ffe0ff */
[----:B------:R-:W1:Y:S01]  /*08f0*/  @!P2 LDC.64 R28, c[0x0][0x220] ;  /* 0x00008800ff1cab82 */ /* 0x000e620000000a00 */
[----:B0-----:R-:W-:-:S04]  /*0900*/  @!P3 LEA R30, P6, R26, R30, 0x2 ;  /* 0x0000001e1a1eb211 */ /* 0x001fc800078c10ff */
[----:B------:R-:W-:Y:S02]  /*0910*/  @!P3 LEA.HI.X R31, R26, R31, R14, 0x2, P6 ;  /* 0x0000001f1a1fb211 */ /* 0x000fe400030f140e */
[----:B------:R-:W-:Y:S01]  /*0920*/  CS2R R14, SRZ ;  /* 0x00000000000e7805 */ /* 0x000fe2000001ff00 */
[----:B------:R-:W0:Y:S01]  /*0930*/  @!P1 LDC.64 R26, c[0x0][0x220] ;  /* 0x00008800ff1a9b82 */ /* 0x000e220000000a00 */
[----:B------:R-:W-:Y:S01]  /*0940*/  SHF.R.S32.HI R51, RZ, 0x1f, R36 ;  /* 0x0000001fff337819 */ /* 0x000fe20000011424 */
[----:B--2---:R-:W-:-:S03]  /*0950*/  @!P2 IMAD R32, R45, R18, RZ ;  /* 0x000000122d20a224 */ /* 0x004fc600078e02ff */
[----:B------:R2:W4:Y:S01]  /*0960*/  @!P5 LDG.E.64 R14, desc[UR8][R24.64] ;  /* 0x00000008180ed981 */ /* 0x000522000c1e1b00 */
[----:B------:R-:W-:Y:S02]  /*0970*/  ISETP.GE.U32.AND P5, PT, R36, UR14, PT ;  /* 0x0000000e24007c0c */ /* 0x000fe4000bfa6070 */
[----:B---3--:R-:W3:Y:S02]  /*0980*/  @!P4 LDC.64 R16, c[0x0][0x270] ;  /* 0x00009c00ff10cb82 */ /* 0x008ee40000000a00 */
[----:B------:R-:W-:Y:S01]  /*0990*/  ISETP.GE.AND.EX P5, PT, R51, UR15, PT, P5 ;  /* 0x0000000f33007c0c */ /* 0x000fe2000bfa6350 */
[----:B------:R-:W-:Y:S01]  /*09a0*/  @!P2 IMAD R33, R9, R19, R32 ;  /* 0x000000130921a224 */ /* 0x000fe200078e0220 */
[----:B--2---:R-:W-:Y:S02]  /*09b0*/  @!P2 MOV R24, R54 ;  /* 0x000000360018a202 */ /* 0x004fe40000000f00 */
[----:B------:R-:W-:Y:S01]  /*09c0*/  @!P2 MOV R25, R57 ;  /* 0x000000390019a202 */ /* 0x000fe20000000f00 */
[----:B-----5:R-:W-:Y:S01]  /*09d0*/  @!P1 IMAD R32, R47, R20, RZ ;  /* 0x000000142f209224 */ /* 0x020fe200078e02ff */
[----:B------:R-:W-:Y:S01]  /*09e0*/  ISETP.GT.U32.OR P5, PT, R4, 0x29f, P5 ;  /* 0x0000029f0400780c */ /* 0x000fe20002fa4470 */
[----:B------:R-:W-:Y:S01]  /*09f0*/  @!P2 IMAD.WIDE.U32 R18, R9, R18, R24 ;  /* 0x000000120912a225 */ /* 0x000fe200078e0018 */
[----:B------:R-:W-:-:S02]  /*0a00*/  @!P1 MOV R24, R54 ;  /* 0x0000003600189202 */ /* 0x000fc40000000f00 */
[----:B------:R-:W-:Y:S01]  /*0a10*/  @!P1 MOV R25, R57 ;  /* 0x0000003900199202 */ /* 0x000fe20000000f00 */
[C---:B------:R-:W-:Y:S01]  /*0a20*/  @!P1 IMAD R35, R10.reuse, R21, R32 ;  /* 0x000000150a239224 */ /* 0x040fe200078e0220 */
[----:B------:R-:W-:Y:S01]  /*0a30*/  @!P2 IADD3 R19, R19, R33, RZ ;  /* 0x000000211313a210 */ /* 0x000fe20007ffe0ff */
[----:B------:R-:W-:Y:S01]  /*0a40*/  @!P1 IMAD.WIDE.U32 R20, R10, R20, R24 ;  /* 0x000000140a149225 */ /* 0x000fe200078e0018 */
[C---:B-1----:R-:W-:Y:S02]  /*0a50*/  @!P2 LEA R28, P6, R18.reuse, R28, 0x2 ;  /* 0x0000001c121ca211 */ /* 0x042fe400078c10ff */
[----:B------:R-:W1:Y:S02]  /*0a60*/  @!P4 LDC.64 R24, c[0x0][0x220] ;  /* 0x00008800ff18cb82 */ /* 0x000e640000000a00 */
[----:B------:R-:W-:Y:S02]  /*0a70*/  @!P2 LEA.HI.X R29, R18, R29, R19, 0x2, P6 ;  /* 0x0000001d121da211 */ /* 0x000fe400030f1413 */
[----:B------:R-:W-:-:S02]  /*0a80*/  @!P1 IADD3 R18, R21, R35, RZ ;  /* 0x0000002315129210 */ /* 0x000fc40007ffe0ff */
[C---:B0-----:R-:W-:Y:S02]  /*0a90*/  @!P1 LEA R26, P6, R20.reuse, R26, 0x2 ;  /* 0x0000001a141a9211 */ /* 0x041fe400078c10ff */
[----:B------:R-:W0:Y:S01]  /*0aa0*/  @!P5 LDC.64 R32, c[0x0][0x270] ;  /* 0x00009c00ff20db82 */ /* 0x000e220000000a00 */
[----:B---3--:R-:W-:Y:S01]  /*0ab0*/  @!P4 IMAD R34, R49, R16, RZ ;  /* 0x000000103122c224 */ /* 0x008fe200078e02ff */
[----:B------:R-:W-:Y:S02]  /*0ac0*/  @!P4 MOV R19, R57 ;  /* 0x000000390013c202 */ /* 0x000fe40000000f00 */
[----:B------:R-:W-:Y:S02]  /*0ad0*/  @!P1 LEA.HI.X R27, R20, R27, R18, 0x2, P6 ;  /* 0x0000001b141b9211 */ /* 0x000fe400030f1412 */
[----:B------:R-:W-:Y:S01]  /*0ae0*/  @!P4 MOV R18, R54 ;  /* 0x000000360012c202 */ /* 0x000fe20000000f00 */
[C---:B------:R-:W-:Y:S02]  /*0af0*/  @!P4 IMAD R21, R11.reuse, R17, R34 ;  /* 0x000000110b15c224 */ /* 0x040fe400078e0222 */
[----:B------:R-:W2:Y:S02]  /*0b00*/  @!P5 LDC.64 R34, c[0x0][0x220] ;  /* 0x00008800ff22db82 */ /* 0x000ea40000000a00 */
[----:B------:R-:W-:Y:S01]  /*0b10*/  @!P4 IMAD.WIDE.U32 R18, R11, R16, R18 ;  /* 0x000000100b12c225 */ /* 0x000fe200078e0012 */
[----:B------:R-:W-:-:S04]  /*0b20*/  CS2R R16, SRZ ;  /* 0x0000000000107805 */ /* 0x000fc8000001ff00 */
[----:B------:R-:W-:Y:S02]  /*0b30*/  @!P4 IADD3 R19, R19, R21, RZ ;  /* 0x000000151313c210 */ /* 0x000fe40007ffe0ff */
[----:B------:R3:W5:Y:S01]  /*0b40*/  @P0 LDG.E.64 R16, desc[UR8][R22.64] ;  /* 0x0000000816100981 */ /* 0x000762000c1e1b00 */
[----:B-1----:R-:W-:-:S04]  /*0b50*/  @!P4 LEA R24, P6, R18, R24, 0x2 ;  /* 0x000000181218c211 */ /* 0x002fc800078c10ff */
[----:B------:R-:W-:Y:S02]  /*0b60*/  @!P4 LEA.HI.X R25, R18, R25, R19, 0x2, P6 ;  /* 0x000000191219c211 */ /* 0x000fe400030f1413 */
[----:B------:R-:W-:Y:S02]  /*0b70*/  CS2R R18, SRZ ;  /* 0x0000000000127805 */ /* 0x000fe4000001ff00 */
[----:B------:R-:W-:Y:S02]  /*0b80*/  @!P5 MOV R58, R54 ;  /* 0x00000036003ad202 */ /* 0x000fe40000000f00 */
[----:B------:R-:W-:Y:S02]  /*0b90*/  CS2R R20, SRZ ;  /* 0x0000000000147805 */ /* 0x000fe4000001ff00 */
[----:B------:R-:W-:Y:S01]  /*0ba0*/  @!P5 MOV R59, R57 ;  /* 0x00000039003bd202 */ /* 0x000fe20000000f00 */
[----:B0-----:R-:W-:Y:S01]  /*0bb0*/  @!P5 IMAD R42, R51, R32, RZ ;  /* 0x00000020332ad224 */ /* 0x001fe200078e02ff */
[----:B---3--:R-:W-:Y:S01]  /*0bc0*/  CS2R R22, SRZ ;  /* 0x0000000000167805 */ /* 0x008fe2000001ff00 */
[----:B------:R0:W3:Y:S02]  /*0bd0*/  @!P3 LDG.E.64 R18, desc[UR8][R30.64] ;  /* 0x000000081e12b981 */ /* 0x0000e4000c1e1b00 */
[----:B------:R-:W-:-:S02]  /*0be0*/  @!P5 IMAD R61, R36, R33, R42 ;  /* 0x00000021243dd224 */ /* 0x000fc400078e022a */
[----:B------:R-:W-:Y:S01]  /*0bf0*/  @!P5 IMAD.WIDE.U32 R58, R36, R32, R58 ;  /* 0x00000020243ad225 */ /* 0x000fe200078e003a */
[----:B------:R-:W3:Y:S01]  /*0c00*/  @!P2 LDG.E.64 R20, desc[UR8][R28.64] ;  /* 0x000000081c14a981 */ /* 0x000ee2000c1e1b00 */
[----:B------:R-:W-:-:S03]  /*0c10*/  CS2R R32, SRZ ;  /* 0x0000000000207805 */ /* 0x000fc6000001ff00 */
[----:B------:R1:W3:Y:S01]  /*0c20*/  @!P1 LDG.E.64 R22, desc[UR8][R26.64] ;  /* 0x000000081a169981 */ /* 0x0002e2000c1e1b00 */
[----:B0-----:R-:W-:Y:S02]  /*0c30*/  @!P5 IADD3 R31, R59, R61, RZ ;  /* 0x0000003d3b1fd210 */ /* 0x001fe40007ffe0ff */
[C---:B--2---:R-:W-:Y:S01]  /*0c40*/  @!P5 LEA R30, P1, R58.reuse, R34, 0x2 ;  /* 0x000000223a1ed211 */ /* 0x044fe200078210ff */
[----:B------:R0:W2:Y:S03]  /*0c50*/  @!P4 LDG.E.64 R32, desc[UR8][R24.64] ;  /* 0x000000081820c981 */ /* 0x0000a6000c1e1b00 */
[----:B------:R-:W-:Y:S02]  /*0c60*/  @!P5 LEA.HI.X R31, R58, R35, R31, 0x2, P1 ;  /* 0x000000233a1fd211 */ /* 0x000fe400008f141f */
[----:B------:R-:W-:-:S06]  /*0c70*/  CS2R R34, SRZ ;  /* 0x0000000000227805 */ /* 0x000fcc000001ff00 */
[----:B------:R-:W2:Y:S01]  /*0c80*/  @!P5 LDG.E.64 R34, desc[UR8][R30.64] ;  /* 0x000000081e22d981 */ /* 0x000ea2000c1e1b00 */
[C---:B------:R-:W-:Y:S02]  /*0c90*/  ISETP.GT.AND P1, PT, R0.reuse, 0x1e, PT ;  /* 0x0000001e0000780c */ /* 0x040fe40003f24270 */
[----:B------:R-:W-:Y:S02]  /*0ca0*/  ISETP.NE.AND P2, PT, R0, RZ, PT ;  /* 0x000000ff0000720c */ /* 0x000fe40003f45270 */
[----:B------:R-:W-:Y:S01]  /*0cb0*/  ISETP.NE.AND P3, PT, R4, RZ, PT ;  /* 0x000000ff0400720c */ /* 0x000fe20003f65270 */
[----:B----4-:R-:W-:Y:S01]  /*0cc0*/  FMUL.FTZ R59, R13, R13 ;  /* 0x0000000d0d3b7220 */ /* 0x010fe20000410000 */
[----:B-1----:R-:W-:-:S03]  /*0cd0*/  FADD.FTZ R27, R12, R13 ;  /* 0x0000000d0c1b7221 */ /* 0x002fc60000010000 */
[----:B------:R-:W-:Y:S01]  /*0ce0*/  FFMA.FTZ R28, R12, R12, R59 ;  /* 0x0000000c0c1c7223 */ /* 0x000fe2000001003b */
[----:B------:R-:W-:Y:S01]  /*0cf0*/  FMUL.FTZ R59, R15, R15 ;  /* 0x0000000f0f3b7220 */ /* 0x000fe20000410000 */
[----:B0-----:R-:W-:-:S03]  /*0d00*/  FADD.FTZ R25, R14, R15 ;  /* 0x0000000f0e197221 */ /* 0x001fc60000010000 */
[----:B------:R-:W-:Y:S01]  /*0d10*/  FFMA.FTZ R59, R14, R14, R59 ;  /* 0x0000000e0e3b7223 */ /* 0x000fe2000001003b */
[----:B-----5:R-:W-:Y:S01]  /*0d20*/  FMUL.FTZ R29, R17, R17 ;  /* 0x00000011111d7220 */ /* 0x020fe20000410000 */
[----:B------:R-:W-:-:S03]  /*0d30*/  FADD.FTZ R26, R16, R17 ;  /* 0x00000011101a7221 */ /* 0x000fc60000010000 */
[----:B------:R-:W-:Y:S01]  /*0d40*/  FFMA.FTZ R29, R16, R16, R29 ;  /* 0x00000010101d7223 */ /* 0x000fe2000001001d */
[----:B------:R-:W-:-:S03]  /*0d50*/  FADD.FTZ R26, RZ, R26 ;  /* 0x0000001aff1a7221 */ /* 0x000fc60000010000 */
[----:B------:R-:W-:Y:S01]  /*0d60*/  FADD.FTZ R29, RZ, R29 ;  /* 0x0000001dff1d7221 */ /* 0x000fe20000010000 */
[----:B------:R-:W-:-:S03]  /*0d70*/  FADD.FTZ R26, R26, R27 ;  /* 0x0000001b1a1a7221 */ /* 0x000fc60000010000 */
[----:B------:R-:W-:Y:S01]  /*0d80*/  FADD.FTZ R28, R29, R28 ;  /* 0x0000001c1d1c7221 */ /* 0x000fe20000010000 */
[----:B---3--:R-:W-:Y:S01]  /*0d90*/  FMUL.FTZ R27, R19, R19 ;  /* 0x00000013131b7220 */ /* 0x008fe20000410000 */
[----:B------:R-:W-:Y:S01]  /*0da0*/  FADD.FTZ R25, R26, R25 ;  /* 0x000000191a197221 */ /* 0x000fe20000010000 */
[----:B------:R-:W-:Y:S01]  /*0db0*/  FADD.FTZ R24, R18, R19 ;  /* 0x0000001312187221 */ /* 0x000fe20000010000 */
[----:B------:R-:W-:Y:S01]  /*0dc0*/  FADD.FTZ R28, R28, R59 ;  /* 0x0000003b1c1c7221 */ /* 0x000fe20000010000 */
[----:B------:R-:W-:Y:S01]  /*0dd0*/  FMUL.FTZ R29, R21, R21 ;  /* 0x00000015151d7220 */ /* 0x000fe20000410000 */
[----:B------:R-:W-:Y:S01]  /*0de0*/  FFMA.FTZ R27, R18, R18, R27 ;  /* 0x00000012121b7223 */ /* 0x000fe2000001001b */
[----:B------:R-:W-:Y:S01]  /*0df0*/  FADD.FTZ R24, R25, R24 ;  /* 0x0000001819187221 */ /* 0x000fe20000010000 */
[C---:B------:R-:W-:Y:S01]  /*0e00*/  FADD.FTZ R25, R20.reuse, R21 ;  /* 0x0000001514197221 */ /* 0x040fe20000010000 */
[----:B------:R-:W-:Y:S01]  /*0e10*/  FFMA.FTZ R26, R20, R20, R29 ;  /* 0x00000014141a7223 */ /* 0x000fe2000001001d */
[----:B------:R-:W-:Y:S01]  /*0e20*/  FADD.FTZ R27, R28, R27 ;  /* 0x0000001b1c1b7221 */ /* 0x000fe20000010000 */
[----:B------:R-:W-:Y:S01]  /*0e30*/  FMUL.FTZ R29, R23, R23 ;  /* 0x00000017171d7220 */ /* 0x000fe20000410000 */
[----:B------:R-:W-:Y:S01]  /*0e40*/  FADD.FTZ R24, R24, R25 ;  /* 0x0000001918187221 */ /* 0x000fe20000010000 */
[C---:B------:R-:W-:Y:S01]  /*0e50*/  FADD.FTZ R25, R22.reuse, R23 ;  /* 0x0000001716197221 */ /* 0x040fe20000010000 */
[----:B------:R-:W-:Y:S01]  /*0e60*/  FADD.FTZ R26, R27, R26 ;  /* 0x0000001a1b1a7221 */ /* 0x000fe20000010000 */
[----:B------:R-:W-:Y:S01]  /*0e70*/  FFMA.FTZ R29, R22, R22, R29 ;  /* 0x00000016161d7223 */ /* 0x000fe2000001001d */
[----:B--2---:R-:W-:Y:S01]  /*0e80*/  FMUL.FTZ R27, R33, R33 ;  /* 0x00000021211b7220 */ /* 0x004fe20000410000 */
[----:B------:R-:W-:Y:S01]  /*0e90*/  FADD.FTZ R24, R24, R25 ;  /* 0x0000001918187221 */ /* 0x000fe20000010000 */
[----:B------:R-:W-:Y:S01]  /*0ea0*/  FADD.FTZ R25, R32, R33 ;  /* 0x0000002120197221 */ /* 0x000fe20000010000 */
[----:B------:R-:W-:Y:S01]  /*0eb0*/  FADD.FTZ R26, R26, R29 ;  /* 0x0000001d1a1a7221 */ /* 0x000fe20000010000 */
[----:B------:R-:W-:Y:S01]  /*0ec0*/  FFMA.FTZ R27, R32, R32, R27 ;  /* 0x00000020201b7223 */ /* 0x000fe2000001001b */
[----:B------:R-:W-:Y:S01]  /*0ed0*/  FMUL.FTZ R29, R35, R35 ;  /* 0x00000023231d7220 */ /* 0x000fe20000410000 */
[----:B------:R-:W-:-:S02]  /*0ee0*/  FADD.FTZ R24, R24, R25 ;  /* 0x0000001918187221 */ /* 0x000fc40000010000 */
[----:B------:R-:W-:Y:S01]  /*0ef0*/  FADD.FTZ R26, R26, R27 ;  /* 0x0000001b1a1a7221 */ /* 0x000fe20000010000 */
[C---:B------:R-:W-:Y:S01]  /*0f00*/  FADD.FTZ R25, R34.reuse, R35 ;  /* 0x0000002322197221 */ /* 0x040fe20000010000 */
        /* <DEDUP_REMOVED lines=24> */
[----:B------:R-:W-:Y:S01]  /*1090*/  ISETP.GT.AND P1, PT, R0, 0xf, PT ;  /* 0x0000000f0000780c */ /* 0x000fe20003f24270 */
[----:B------:R-:W-:-:S12]  /*10a0*/  BSSY B0, `(.L_x_2861) ;  /* 0x000003d000007945 */ /* 0x000fd80003800000 */
        /* <DEDUP_REMOVED lines=10> */
[----:B------:R-:W1:Y:S02]  /*1150*/  LDS.128 R24, [UR5+0x20] ;  /* 0x00002005ff187984 */ /* 0x000e640008000c00 */
[----:B-1----:R-:W-:Y:S01]  /*1160*/  FADD.FTZ R59, R30, R24 ;  /* 0x000000181e3b7221 */ /* 0x002fe20000010000 */
[----:B------:R-:W-:Y:S02]  /*1170*/  FADD.FTZ R24, R31, R25 ;  /* 0x000000191f187221 */ /* 0x000fe40000010000 */
[----:B0-----:R-:W0:Y:S01]  /*1180*/  LDS.128 R28, [UR5+0x30] ;  /* 0x00003005ff1c7984 */ /* 0x001e220008000c00 */
        /* <DEDUP_REMOVED lines=44> */
[----:B------:R-:W-:Y:S01]  /*1450*/  FADD.FTZ R30, R59, R30 ;  /* 0x0000001e3b1e7221 */ /* 0x000fe20000010000 */
[----:B------:R-:W-:-:S07]  /*1460*/  FADD.FTZ R31, R24, R31 ;  /* 0x0000001f181f7221 */ /* 0x000fce0000010000 */
.L_x_2862:
[----:B------:R-:W-:Y:S05]  /*1470*/  BSYNC B0 ;  /* 0x0000000000007941 */ /* 0x000fea0003800000 */
.L_x_2861:
        /* <DEDUP_REMOVED lines=8> */
[----:B------:R-:W3:Y:S01]  /*1500*/  LDC.64 R26, c[0x0][0x248] ;  /* 0x00009200ff1a7b82 */ /* 0x000ee20000000a00 */
[----:B-1----:R-:W-:-:S04]  /*1510*/  IMAD R25, R61, R42, RZ ;  /* 0x0000002a3d197224 */ /* 0x002fc800078e02ff */
[----:B------:R-:W-:-:S05]  /*1520*/  IMAD R28, R25, R24, RZ ;  /* 0x00000018191c7224 */ /* 0x000fca00078e02ff */
[----:B------:R-:W-:Y:S01]  /*1530*/  SHF.L.U32 R29, R28, 0x1, RZ ;  /* 0x000000011c1d7819 */ /* 0x000fe200000006ff */
[----:B--2---:R-:W-:-:S04]  /*1540*/  IMAD R59, R42, UR7, R46 ;  /* 0x000000072a3b7c24 */ /* 0x004fc8000f8e022e */
[----:B---3--:R-:W-:Y:S01]  /*1550*/  IMAD.WIDE R26, R29, 0x4, R26 ;  /* 0x000000041d1a7825 */ /* 0x008fe200078e021a */
[----:B------:R-:W-:Y:S02]  /*1560*/  IADD3 R29, R25, R46, RZ ;  /* 0x0000002e191d7210 */ /* 0x000fe40007ffe0ff */
[----:B------:R-:W-:Y:S01]  /*1570*/  MOV R25, 0x1 ;  /* 0x0000000100197802 */ /* 0x000fe20000000f00 */
[----:B------:R-:W-:Y:S01]  /*1580*/  IMAD.WIDE.U32 R58, R59, 0x8, R26 ;  /* 0x000000083b3a7825 */ /* 0x000fe200078e001a */
[----:B------:R-:W-:Y:S01]  /*1590*/  SEL R44, R24, RZ, !P1 ;  /* 0x000000ff182c7207 */ /* 0x000fe20004800000 */
[----:B------:R-:W1:Y:S01]  /*15a0*/  LDC.64 R26, c[0x0][0x240] ;  /* 0x00009000ff1a7b82 */ /* 0x000e620000000a00 */
[----:B------:R-:W-:Y:S02]  /*15b0*/  SEL R25, R25, 0xffffffff, !P1 ;  /* 0xffffffff19197807 */ /* 0x000fe40004800000 */
[----:B------:R-:W-:Y:S01]  /*15c0*/  ISETP.NE.AND P1, PT, R44, -0x1, PT ;  /* 0xffffffff2c00780c */ /* 0x000fe20003f25270 */
        /* <DEDUP_REMOVED lines=9> */
.L_x_2865:
[----:B------:R-:W2:Y:S04]  /*1660*/  LDG.E.STRONG.GPU R25, desc[UR8][R26.64] ;  /* 0x000000081a197981 */ /* 0x000ea8000c1ef900 */
[----:B--2---:R-:W-:Y:S01]  /*1670*/  CCTL.IVALL ;  /* 0x00000000ff00798f */ /* 0x004fe20002000000 */
[----:B------:R-:W-:Y:S05]  /*1680*/  YIELD ;  /* 0x0000000000007946 */ /* 0x000fea0003800000 */
[----:B------:R-:W-:-:S13]  /*1690*/  ISETP.NE.AND P1, PT, R25, R44, PT ;  /* 0x0000002c1900720c */ /* 0x000fda0003f25270 */
[----:B------:R-:W-:Y:S05]  /*16a0*/  @P1 BRA `(.L_x_2865) ;  /* 0xfffffffc00ec1947 */ /* 0x000fea000383ffff */
.L_x_2864:
[----:B------:R-:W-:Y:S01]  /*16b0*/  ISETP.NE.AND P1, PT, R24, RZ, PT ;  /* 0x000000ff1800720c */ /* 0x000fe20003f25270 */
[----:B------:R-:W-:Y:S05]  /*16c0*/  WARPSYNC.ALL ;  /* 0x0000000000007948 */ /* 0x000fea0003800000 */
[----:B------:R-:W-:Y:S07]  /*16d0*/  BAR.SYNC.DEFER_BLOCKING 0x0 ;  /* 0x0000000000007b1d */ /* 0x000fee0000010000 */
[----:B------:R-:W-:Y:S05]  /*16e0*/  @!P1 BRA `(.L_x_2863) ;  /* 0x0000000400e89947 */ /* 0x000fea0003800000 */
[----:B--2---:R-:W-:-:S04]  /*16f0*/  IADD3 R25, R24, -0x1, RZ ;  /* 0xffffffff18197810 */ /* 0x004fc80007ffe0ff */
[----:B------:R-:W-:Y:S01]  /*1700*/  ISETP.GE.U32.AND P1, PT, R25, 0x3, PT ;  /* 0x000000031900780c */ /* 0x000fe20003f26070 */
[----:B------:R-:W-:-:S12]  /*1710*/  HFMA2.MMA R25, -RZ, RZ, 0, 0 ;  /* 0x00000000ff197435 */ /* 0x000fd800000001ff */
[----:B------:R-:W-:Y:S05]  /*1720*/  @!P1 BRA `(.L_x_2866) ;  /* 0x0000000400089947 */ /* 0x000fea0003800000 */
[----:B------:R-:W-:-:S04]  /*1730*/  LOP3.LUT R25, R24, 0x3, RZ, 0xc0, !PT ;  /* 0x0000000318197812 */ /* 0x000fc800078ec0ff */
[----:B------:R-:W-:Y:S02]  /*1740*/  IADD3 R26, -R25, R24, RZ ;  /* 0x00000018191a7210 */ /* 0x000fe40007ffe1ff */
[----:B------:R-:W-:-:S07]  /*1750*/  MOV R25, RZ ;  /* 0x000000ff00197202 */ /* 0x000fce0000000f00 */
.L_x_2867:
        /* <DEDUP_REMOVED lines=11> */
[----:B------:R-:W0:Y:S01]  /*1810*/  @!P1 LDG.E.64 R28, desc[UR8][R58.64] ;  /* 0x000000083a1c9981 */ /* 0x000e22000c1e1b00 */
[----:B------:R-:W-:-:S04]  /*1820*/  IADD3 R42, R25, 0x1, RZ ;  /* 0x00000001192a7810 */ /* 0x000fc80007ffe0ff */
[----:B------:R-:W-:-:S13]  /*1830*/  ISETP.EQ.OR P2, PT, R42, UR7, P3 ;  /* 0x000000072a007c0c */ /* 0x000fda0009f42670 */
[----:B------:R-:W1:Y:S01]  /*1840*/  @!P2 LDC R61, c[0x0][0x10] ;  /* 0x00000400ff3dab82 */ /* 0x000e620000000800 */
[----:B------:R-:W2:Y:S01]  /*1850*/  @!P2 S2R R44, SR_CTAID.Y ;  /* 0x00000000002ca919 */ /* 0x000ea20000002600 */
[----:B0-----:R-:W-:Y:S01]  /*1860*/  @!P1 FADD.FTZ R30, R30, R28 ;  /* 0x0000001c1e1e9221 */ /* 0x001fe20000010000 */
[----:B------:R-:W-:Y:S01]  /*1870*/  @!P2 LOP3.LUT R28, R5, 0x1, RZ, 0xc0, !PT ;  /* 0x00000001051ca812 */ /* 0x000fe200078ec0ff */
[----:B------:R-:W-:-:S04]  /*1880*/  @!P1 FADD.FTZ R31, R31, R29 ;  /* 0x0000001d1f1f9221 */ /* 0x000fc80000010000 */
[----:B-1----:R-:W-:Y:S02]  /*1890*/  @!P2 IMAD R27, R61, R28, RZ ;  /* 0x0000001c3d1ba224 */ /* 0x002fe400078e02ff */
[----:B------:R-:W0:Y:S01]  /*18a0*/  @!P2 LDC.64 R28, c[0x0][0x248] ;  /* 0x00009200ff1cab82 */ /* 0x000e220000000a00 */
[----:B--2---:R-:W-:Y:S02]  /*18b0*/  @!P2 IMAD R61, R42, R61, R44 ;  /* 0x0000003d2a3da224 */ /* 0x004fe400078e022c */
[----:B------:R-:W-:-:S05]  /*18c0*/  @!P2 IMAD R27, R27, R24, RZ ;  /* 0x000000181b1ba224 */ /* 0x000fca00078e02ff */
[----:B------:R-:W-:-:S05]  /*18d0*/  @!P2 SHF.L.U32 R27, R27, 0x1, RZ ;  /* 0x000000011b1ba819 */ /* 0x000fca00000006ff */
[----:B0-----:R-:W-:-:S04]  /*18e0*/  @!P2 IMAD.WIDE R28, R27, 0x4, R28 ;  /* 0x000000041b1ca825 */ /* 0x001fc800078e021c */
[----:B------:R-:W-:-:S05]  /*18f0*/  @!P2 IMAD.WIDE.U32 R58, R61, 0x8, R28 ;  /* 0x000000083d3aa825 */ /* 0x000fca00078e001c */
[----:B------:R-:W2:Y:S01]  /*1900*/  @!P2 LDG.E.64 R28, desc[UR8][R58.64] ;  /* 0x000000083a1ca981 */ /* 0x000ea2000c1e1b00 */
[----:B------:R-:W-:-:S04]  /*1910*/  IADD3 R42, R25, 0x2, RZ ;  /* 0x00000002192a7810 */ /* 0x000fc80007ffe0ff */
[----:B------:R-:W-:-:S13]  /*1920*/  ISETP.EQ.OR P1, PT, R42, UR7, P3 ;  /* 0x000000072a007c0c */ /* 0x000fda0009f22670 */
[----:B------:R-:W0:Y:S01]  /*1930*/  @!P1 LDC R61, c[0x0][0x10] ;  /* 0x00000400ff3d9b82 */ /* 0x000e220000000800 */
[----:B------:R-:W1:Y:S01]  /*1940*/  @!P1 S2R R44, SR_CTAID.Y ;  /* 0x00000000002c9919 */ /* 0x000e620000002600 */
[----:B--2---:R-:W-:Y:S01]  /*1950*/  @!P2 FADD.FTZ R30, R30, R28 ;  /* 0x0000001c1e1ea221 */ /* 0x004fe20000010000 */
[----:B------:R-:W-:Y:S01]  /*1960*/  @!P1 LOP3.LUT R28, R5, 0x1, RZ, 0xc0, !PT ;  /* 0x00000001051c9812 */ /* 0x000fe200078ec0ff */
[----:B------:R-:W-:-:S04]  /*1970*/  @!P2 FADD.FTZ R31, R31, R29 ;  /* 0x0000001d1f1fa221 */ /* 0x000fc80000010000 */
[----:B0-----:R-:W-:Y:S02]  /*1980*/  @!P1 IMAD R27, R61, R28, RZ ;  /* 0x0000001c3d1b9224 */ /* 0x001fe400078e02ff */
[----:B------:R-:W0:Y:S01]  /*1990*/  @!P1 LDC.64 R28, c[0x0][0x248] ;  /* 0x00009200ff1c9b82 */ /* 0x000e220000000a00 */
[----:B-1----:R-:W-:Y:S02]  /*19a0*/  @!P1 IMAD R61, R42, R61, R44 ;  /* 0x0000003d2a3d9224 */ /* 0x002fe400078e022c */
        /* <DEDUP_REMOVED lines=26> */
.L_x_2866:
        /* <DEDUP_REMOVED lines=19> */
.L_x_2869:
[----:B------:R-:W-:Y:S05]  /*1c80*/  BSYNC B0 ;  /* 0x0000000000007941 */ /* 0x000fea0003800000 */
.L_x_2868:
[----:B------:R-:W-:Y:S05]  /*1c90*/  @!P2 BRA `(.L_x_2863) ;  /* 0x00000000007ca947 */ /* 0x000fea0003800000 */
[C---:B------:R-:W-:Y:S02]  /*1ca0*/  IADD3 R26, R25.reuse, 0x1, RZ ;  /* 0x00000001191a7810 */ /* 0x040fe40007ffe0ff */
[----:B------:R-:W-:Y:S02]  /*1cb0*/  IADD3 R42, R25, 0x2, RZ ;  /* 0x00000002192a7810 */ /* 0x000fe40007ffe0ff */
[----:B------:R-:W-:Y:S02]  /*1cc0*/  ISETP.EQ.OR P2, PT, R26, UR7, P3 ;  /* 0x000000071a007c0c */ /* 0x000fe40009f42670 */
[----:B------:R-:W-:-:S04]  /*1cd0*/  ISETP.EQ.OR P1, PT, R42, UR7, P3 ;  /* 0x000000072a007c0c */ /* 0x000fc80009f22670 */
[----:B------:R-:W-:-:S07]  /*1ce0*/  ISETP.EQ.OR P1, PT, R44, 0x2, P1 ;  /* 0x000000022c00780c */ /* 0x000fce0000f22670 */
[----:B------:R-:W1:Y:S01]  /*1cf0*/  @!P2 S2R R29, SR_CTAID.Y ;  /* 0x00000000001da919 */ /* 0x000e620000002600 */
[----:B------:R-:W1:Y:S08]  /*1d00*/  @!P2 LDC R25, c[0x0][0x10] ;  /* 0x00000400ff19ab82 */ /* 0x000e700000000800 */
[----:B------:R-:W2:Y:S01]  /*1d10*/  @!P1 LDC R59, c[0x0][0x10] ;  /* 0x00000400ff3b9b82 */ /* 0x000ea20000000800 */
[----:B-1----:R-:W-:Y:S01]  /*1d20*/  @!P2 IMAD R29, R26, R25, R29 ;  /* 0x000000191a1da224 */ /* 0x002fe200078e021d */
[----:B------:R-:W-:-:S05]  /*1d30*/  @!P2 LOP3.LUT R26, R5, 0x1, RZ, 0xc0, !PT ;  /* 0x00000001051aa812 */ /* 0x000fca00078ec0ff */
[----:B------:R-:W-:Y:S01]  /*1d40*/  @!P2 IMAD R25, R25, R26, RZ ;  /* 0x0000001a1919a224 */ /* 0x000fe200078e02ff */
[----:B------:R-:W-:-:S05]  /*1d50*/  @!P1 LOP3.LUT R26, R5, 0x1, RZ, 0xc0, !PT ;  /* 0x00000001051a9812 */ /* 0x000fca00078ec0ff */
[----:B--2---:R-:W-:Y:S02]  /*1d60*/  @!P1 IMAD R27, R59, R26, RZ ;  /* 0x0000001a3b1b9224 */ /* 0x004fe400078e02ff */
[-C--:B------:R-:W-:Y:S02]  /*1d70*/  @!P2 IMAD R26, R25, R24.reuse, RZ ;  /* 0x00000018191aa224 */ /* 0x080fe400078e02ff */
[----:B------:R-:W-:Y:S02]  /*1d80*/  @!P1 IMAD R28, R27, R24, RZ ;  /* 0x000000181b1c9224 */ /* 0x000fe400078e02ff */
[----:B------:R-:W1:Y:S01]  /*1d90*/  @!P1 S2R R24, SR_CTAID.Y ;  /* 0x0000000000189919 */ /* 0x000e620000002600 */
[----:B------:R-:W-:Y:S01]  /*1da0*/  @!P2 SHF.L.U32 R27, R26, 0x1, RZ ;  /* 0x000000011a1ba819 */ /* 0x000fe200000006ff */
[----:B-1----:R-:W-:Y:S02]  /*1db0*/  @!P1 IMAD R59, R42, R59, R24 ;  /* 0x0000003b2a3b9224 */ /* 0x002fe400078e0218 */
[----:B------:R-:W1:Y:S02]  /*1dc0*/  @!P2 LDC.64 R24, c[0x0][0x248] ;  /* 0x00009200ff18ab82 */ /* 0x000e640000000a00 */
[----:B-1----:R-:W-:-:S06]  /*1dd0*/  @!P2 IMAD.WIDE R24, R27, 0x4, R24 ;  /* 0x000000041b18a825 */ /* 0x002fcc00078e0218 */
[----:B------:R-:W1:Y:S01]  /*1de0*/  @!P1 LDC.64 R26, c[0x0][0x248] ;  /* 0x00009200ff1a9b82 */ /* 0x000e620000000a00 */
[----:B------:R-:W-:Y:S01]  /*1df0*/  @!P2 IMAD.WIDE.U32 R24, R29, 0x8, R24 ;  /* 0x000000081d18a825 */ /* 0x000fe200078e0018 */
[----:B------:R-:W-:-:S05]  /*1e00*/  @!P1 SHF.L.U32 R29, R28, 0x1, RZ ;  /* 0x000000011c1d9819 */ /* 0x000fca00000006ff */
        /* <DEDUP_REMOVED lines=8> */
.L_x_2863:
        /* <DEDUP_REMOVED lines=9> */
[----:B--2---:R-:W2:Y:S08]  /*1f20*/  LDC.64 R24, c[0x0][0x228] ;  /* 0x00008a00ff187b82 */ /* 0x004eb00000000a00 */
        /* <DEDUP_REMOVED lines=13> */
[----:B------:R-:W-:-:S02]  /*2000*/  ISETP.NE.AND P6, PT, RZ, UR10, PT ;  /* 0x0000000aff007c0c */ /* 0x000fc4000bfc5270 */
[----:B------:R-:W-:Y:S01]  /*2010*/  ISETP.GE.U32.AND P2, PT, R7, UR14, PT ;  /* 0x0000000e07007c0c */ /* 0x000fe2000bf46070 */
[----:B------:R-:W3:Y:S03]  /*2020*/  LDS.64 R28, [UR5+0xc8] ;  /* 0x0000c805ff1c7984 */ /* 0x000ee60008000a00 */
[----:B------:R-:W-:-:S04]  /*2030*/  ISETP.GE.AND.EX P2, PT, R41, UR15, PT, P2 ;  /* 0x0000000f29007c0c */ /* 0x000fc8000bf46320 */
[----:B------:R-:W-:Y:S01]  /*2040*/  ISETP.GT.U32.OR P2, PT, R4, 0x29f, P2 ;  /* 0x0000029f0400780c */ /* 0x000fe20001744470 */
[----:B---3--:R-:W-:-:S04]  /*2050*/  FMUL.FTZ R38, R28, UR11 ;  /* 0x0000000b1c267c20 */ /* 0x008fc80008410000 */
[C---:B------:R-:W-:Y:S01]  /*2060*/  FMUL.FTZ R28, R38.reuse, R38 ;  /* 0x00000026261c7220 */ /* 0x040fe20000410000 */
[C---:B0-----:R-:W-:Y:S01]  /*2070*/  FADD.FTZ R31, -R38.reuse, R16 ;  /* 0x00000010261f7221 */ /* 0x041fe20000010100 */
[C---:B------:R-:W-:Y:S01]  /*2080*/  FADD.FTZ R17, -R38.reuse, R17 ;  /* 0x0000001126117221 */ /* 0x040fe20000010100 */
[C---:B------:R-:W-:Y:S01]  /*2090*/  FADD.FTZ R61, -R38.reuse, R13 ;  /* 0x0000000d263d7221 */ /* 0x040fe20000010100 */
[----:B------:R-:W-:Y:S01]  /*20a0*/  FFMA.FTZ R28, R29, UR11, -R28 ;  /* 0x0000000b1d1c7c23 */ /* 0x000fe2000801081c */
[C---:B------:R-:W-:Y:S01]  /*20b0*/  FADD.FTZ R19, -R38.reuse, R19 ;  /* 0x0000001326137221 */ /* 0x040fe20000010100 */
[C---:B------:R-:W-:Y:S01]  /*20c0*/  FADD.FTZ R21, -R38.reuse, R21 ;  /* 0x0000001526157221 */ /* 0x040fe20000010100 */
[C---:B-1----:R-:W-:Y:S01]  /*20d0*/  FADD.FTZ R59, -R38.reuse, R12 ;  /* 0x0000000c263b7221 */ /* 0x042fe20000010100 */
[----:B------:R-:W-:Y:S01]  /*20e0*/  FADD.FTZ R63, -R38, R14 ;  /* 0x0000000e263f7221 */ /* 0x000fe20000010100 */
[----:B------:R-:W-:Y:S01]  /*20f0*/  FSETP.GTU.FTZ.AND P1, PT, R28, RZ, PT ;  /* 0x000000ff1c00720b */ /* 0x000fe20003f3c000 */
        /* <DEDUP_REMOVED lines=8> */
[----:B------:R-:W-:-:S04]  /*2180*/  FADD.FTZ R38, -R38, R35 ;  /* 0x0000002326267221 */ /* 0x000fc80000010100 */
[----:B------:R-:W0:Y:S02]  /*2190*/  @P1 LDC R29, c[0x0][0x238] ;  /* 0x00008e00ff1d1b82 */ /* 0x000e240000000800 */
[----:B0-----:R-:W-:Y:S01]  /*21a0*/  @P1 FADD.FTZ R29, R28, R29 ;  /* 0x0000001d1c1d1221 */ /* 0x001fe20000010000 */
[----:B------:R-:W-:-:S06]  /*21b0*/  MOV R28, 0x3f800000 ;  /* 0x3f800000001c7802 */ /* 0x000fcc0000000f00 */
[----:B------:R-:W0:Y:S01]  /*21c0*/  @P1 MUFU.RSQ R28, R29 ;  /* 0x0000001d001c1308 */ /* 0x000e220000001400 */
[----:B------:R-:W-:-:S04]  /*21d0*/  ISETP.GE.U32.AND P1, PT, R6, UR14, PT ;  /* 0x0000000e06007c0c */ /* 0x000fc8000bf26070 */
[----:B------:R-:W-:-:S04]  /*21e0*/  ISETP.GE.AND.EX P1, PT, R39, UR15, PT, P1 ;  /* 0x0000000f27007c0c */ /* 0x000fc8000bf26310 */
[----:B------:R-:W-:Y:S01]  /*21f0*/  ISETP.GT.U32.OR P1, PT, R4, 0x29f, P1 ;  /* 0x0000029f0400780c */ /* 0x000fe20000f24470 */
[-C--:B0-----:R-:W-:Y:S01]  /*2200*/  FMUL.FTZ R13, R31, R28.reuse ;  /* 0x0000001c1f0d7220 */ /* 0x081fe20000410000 */
        /* <DEDUP_REMOVED lines=28> */
.L_x_2870:
        /* <DEDUP_REMOVED lines=10> */
[----:B------:R-:W-:-:S04]  /*2470*/  LEA R16, P3, R14, UR12, 0x2 ;  /* 0x0000000c0e107c11 */ /* 0x000fc8000f8610ff */
[----:B------:R-:W-:-:S05]  /*2480*/  LEA.HI.X R17, R14, UR13, R17, 0x2, P3 ;  /* 0x0000000d0e117c11 */ /* 0x000fca00098f1411 */
[----:B------:R0:W-:Y:S04]  /*2490*/  STG.E.64 desc[UR8][R16.64], R12 ;  /* 0x0000000c10007986 */ /* 0x0001e8000c101b08 */
.L_x_2872:
[----:B------:R-:W-:Y:S05]  /*24a0*/  BSYNC B0 ;  /* 0x0000000000007941 */ /* 0x000fea0003800000 */
.L_x_2871:
[----:B0-----:R-:W-:Y:S01]  /*24b0*/  FFMA.FTZ R12, R24, R35, R26 ;  /* 0x00000023180c7223 */ /* 0x001fe2000001001a */
        /* <DEDUP_REMOVED lines=12> */
.L_x_2873:
        /* <DEDUP_REMOVED lines=13> */
.L_x_2875:
[----:B------:R-:W-:Y:S05]  /*2650*/  BSYNC B0 ;  /* 0x0000000000007941 */ /* 0x000fea0003800000 */
.L_x_2874:
        /* <DEDUP_REMOVED lines=13> */
.L_x_2876:
        /* <DEDUP_REMOVED lines=13> */
.L_x_2878:
[----:B------:R-:W-:Y:S05]  /*2800*/  BSYNC B0 ;  /* 0x0000000000007941 */ /* 0x000fea0003800000 */
.L_x_2877:
[----:B------:R-:W-:Y:S01]  /*2810*/  ISETP.GE.U32.AND P5, PT, R8, UR14, PT ;  /* 0x0000000e08007c0c */ /* 0x000fe2000bfa6070 */
[C-C-:B------:R-:W-:Y:S01]  /*2820*/  FFMA.FTZ R18, R24.reuse, R21, R26.reuse ;  /* 0x0000001518127223 */ /* 0x140fe2000001001a */
[----:B------:R-:W-:Y:S01]  /*2830*/  ISETP.GE.U32.AND P1, PT, R9, UR14, PT ;  /* 0x0000000e09007c0c */ /* 0x000fe2000bf26070 */
[--C-:B------:R-:W-:Y:S01]  /*2840*/  FFMA.FTZ R20, R24, R19, R26.reuse ;  /* 0x0000001318147223 */ /* 0x100fe2000001001a */
[----:B------:R-:W-:Y:S01]  /*2850*/  ISETP.GE.U32.AND P2, PT, R10, UR14, PT ;  /* 0x0000000e0a007c0c */ /* 0x000fe2000bf46070 */
[C-C-:B0-----:R-:W-:Y:S01]  /*2860*/  FFMA.FTZ R12, R24.reuse, R31, R26.reuse ;  /* 0x0000001f180c7223 */ /* 0x141fe2000001001a */
        /* <DEDUP_REMOVED lines=30> */
.L_x_2879:
        /* <DEDUP_REMOVED lines=13> */
.L_x_2881:
[----:B------:R-:W-:Y:S05]  /*2b20*/  BSYNC B0 ;  /* 0x0000000000007941 */ /* 0x000fea0003800000 */
.L_x_2880:
        /* <DEDUP_REMOVED lines=11> */
.L_x_2882:
[----:B------:R-:W-:Y:S04]  /*2be0*/  BSSY B0, `(.L_x_2883) ;  /* 0x000000d000007945 */ /* 0x000fe80003800000 */
[----:B------:R-:W-:Y:S05]  /*2bf0*/  @P1 BRA `(.L_x_2884) ;  /* 0x00000000002c1947 */ /* 0x000fea0003800000 */
[----:B------:R-:W-:Y:S01]  /*2c00*/  ULDC.64 UR12, c[0x0][0x270] ;  /* 0x00009c00000c7ab9 */ /* 0x000fe20000000a00 */
[----:B0-----:R-:W-:Y:S01]  /*2c10*/  MOV R12, R54 ;  /* 0x00000036000c7202 */ /* 0x001fe20000000f00 */
[----:B------:R-:W-:Y:S01]  /*2c20*/  IMAD R24, R45, UR12, RZ ;  /* 0x0000000c2d187c24 */ /* 0x000fe2000f8e02ff */
[----:B------:R-:W-:-:S03]  /*2c30*/  MOV R13, R57 ;  /* 0x00000039000d7202 */ /* 0x000fc60000000f00 */
[----:B------:R-:W-:-:S04]  /*2c40*/  IMAD.WIDE.U32 R22, R9, UR12, R12 ;  /* 0x0000000c09167c25 */ /* 0x000fc8000f8e000c */
[----:B------:R-:W-:Y:S01]  /*2c50*/  IMAD R13, R9, UR13, R24 ;  /* 0x0000000d090d7c24 */ /* 0x000fe2000f8e0218 */
[----:B------:R-:W-:Y:S02]  /*2c60*/  ULDC.64 UR12, c[0x0][0x210] ;  /* 0x00008400000c7ab9 */ /* 0x000fe40000000a00 */
[----:B------:R-:W-:Y:S02]  /*2c70*/  LEA R12, P1, R22, UR12, 0x2 ;  /* 0x0000000c160c7c11 */ /* 0x000fe4000f8210ff */
[----:B------:R-:W-:-:S04]  /*2c80*/  IADD3 R13, R23, R13, RZ ;  /* 0x0000000d170d7210 */ /* 0x000fc80007ffe0ff */
[----:B------:R-:W-:-:S05]  /*2c90*/  LEA.HI.X R13, R22, UR13, R13, 0x2, P1 ;  /* 0x0000000d160d7c11 */ /* 0x000fca00088f140d */
[----:B------:R1:W-:Y:S02]  /*2ca0*/  STG.E.64 desc[UR8][R12.64], R14 ;  /* 0x0000000e0c007986 */ /* 0x0003e4000c101b08 */
.L_x_2884:
[----:B------:R-:W-:Y:S05]  /*2cb0*/  BSYNC B0 ;  /* 0x0000000000007941 */ /* 0x000fea0003800000 */
.L_x_2883:
        /* <DEDUP_REMOVED lines=11> */
.L_x_2885:
[----:B------:R-:W-:Y:S04]  /*2d70*/  BSSY B0, `(.L_x_2886) ;  /* 0x000000d000007945 */ /* 0x000fe80003800000 */
[----:B------:R-:W-:Y:S05]  /*2d80*/  @P2 BRA `(.L_x_2887) ;  /* 0x00000000002c2947 */ /* 0x000fea0003800000 */
[----:B------:R-:W-:Y:S01]  /*2d90*/  ULDC.64 UR12, c[0x0][0x270] ;  /* 0x00009c00000c7ab9 */ /* 0x000fe20000000a00 */
[----:B01----:R-:W-:Y:S01]  /*2da0*/  MOV R12, R54 ;  /* 0x00000036000c7202 */ /* 0x003fe20000000f00 */
        /* <DEDUP_REMOVED lines=9> */
.L_x_2887:
[----:B------:R-:W-:Y:S05]  /*2e40*/  BSYNC B0 ;  /* 0x0000000000007941 */ /* 0x000fea0003800000 */
.L_x_2886:
        /* <DEDUP_REMOVED lines=11> */
.L_x_2888:
[----:B------:R-:W-:Y:S04]  /*2f00*/  BSSY B0, `(.L_x_2889) ;  /* 0x000000d000007945 */ /* 0x000fe80003800000 */
[----:B------:R-:W-:Y:S05]  /*2f10*/  @P3 BRA `(.L_x_2890) ;  /* 0x00000000002c3947 */ /* 0x000fea0003800000 */
[----:B------:R-:W-:Y:S01]  /*2f20*/  ULDC.64 UR12, c[0x0][0x270] ;  /* 0x00009c00000c7ab9 */ /* 0x000fe20000000a00 */
[----:B012---:R-:W-:Y:S01]  /*2f30*/  MOV R12, R54 ;  /* 0x00000036000c7202 */ /* 0x007fe20000000f00 */
        /* <DEDUP_REMOVED lines=9> */
.L_x_2890:
[----:B------:R-:W-:Y:S05]  /*2fd0*/  BSYNC B0 ;  /* 0x0000000000007941 */ /* 0x000fea0003800000 */
.L_x_2889:
[----:B------:R-:W-:Y:S05]  /*2fe0*/  @!P6 BRA `(.L_x_2891) ;  /* 0x000000000028e947 */ /* 0x000fea0003800000 */
        /* <DEDUP_REMOVED lines=10> */
.L_x_2891:
[----:B------:R-:W-:Y:S04]  /*3090*/  BSSY B0, `(.L_x_2892) ;  /* 0x000000c000007945 */ /* 0x000fe80003800000 */
[----:B------:R-:W-:Y:S05]  /*30a0*/  @P4 BRA `(.L_x_2893) ;  /* 0x0000000000284947 */ /* 0x000fea0003800000 */
[----:B------:R-:W-:Y:S01]  /*30b0*/  ULDC.64 UR12, c[0x0][0x270] ;  /* 0x00009c00000c7ab9 */ /* 0x000fe20000000a00 */
[----:B------:R-:W-:Y:S01]  /*30c0*/  MOV R55, R57 ;  /* 0x0000003900377202 */ /* 0x000fe20000000f00 */
[----:B------:R-:W-:Y:S02]  /*30d0*/  IMAD R51, R51, UR12, RZ ;  /* 0x0000000c33337c24 */ /* 0x000fe4000f8e02ff */
[----:B------:R-:W-:-:S04]  /*30e0*/  IMAD.WIDE.U32 R54, R36, UR12, R54 ;  /* 0x0000000c24367c25 */ /* 0x000fc8000f8e0036 */
[----:B------:R-:W-:Y:S01]  /*30f0*/  IMAD R51, R36, UR13, R51 ;  /* 0x0000000d24337c24 */ /* 0x000fe2000f8e0233 */
[----:B------:R-:W-:Y:S02]  /*3100*/  ULDC.64 UR12, c[0x0][0x210] ;  /* 0x00008400000c7ab9 */ /* 0x000fe40000000a00 */
[----:B0123--:R-:W-:Y:S02]  /*3110*/  LEA R12, P1, R54, UR12, 0x2 ;  /* 0x0000000c360c7c11 */ /* 0x00ffe4000f8210ff */
[----:B------:R-:W-:-:S04]  /*3120*/  IADD3 R51, R55, R51, RZ ;  /* 0x0000003337337210 */ /* 0x000fc80007ffe0ff */
[----:B------:R-:W-:-:S05]  /*3130*/  LEA.HI.X R13, R54, UR13, R51, 0x2, P1 ;  /* 0x0000000d360d7c11 */ /* 0x000fca00088f1433 */
[----:B------:R4:W-:Y:S02]  /*3140*/  STG.E.64 desc[UR8][R12.64], R20 ;  /* 0x000000140c007986 */ /* 0x0009e4000c101b08 */
.L_x_2893:
[----:B------:R-:W-:Y:S05]  /*3150*/  BSYNC B0 ;  /* 0x0000000000007941 */ /* 0x000fea0003800000 */
.L_x_2892:
[----:B01234-:R-:W0:Y:S01]  /*3160*/  LDC R13, c[0x0][0x10] ;  /* 0x00000400ff0d7b82 */ /* 0x01fe220000000800 */
[----:B------:R-:W-:Y:S02]  /*3170*/  IADD3 R5, R5, 0x1, RZ ;  /* 0x0000000105057810 */ /* 0x000fe40007ffe0ff */
[----:B0-----:R-:W-:-:S04]  /*3180*/  IADD3 R40, R13, R40, RZ ;  /* 0x000000280d287210 */ /* 0x001fc80007ffe0ff */
[----:B------:R-:W-:-:S13]  /*3190*/  ISETP.GE.AND P1, PT, R40, UR4, PT ;  /* 0x0000000428007c0c */ /* 0x000fda000bf26270 */
[----:B------:R-:W-:Y:S05]  /*31a0*/  @!P1 BRA `(.L_x_2894) ;  /* 0xffffffd000349947 */ /* 0x000fea000383ffff */
[----:B------:R-:W-:Y:S05]  /*31b0*/  EXIT ;  /* 0x000000000000794d */ /* 0x000fea0003800000 */
.L_x_2895:
        /* <DEDUP_REMOVED lines=12> */
.L_x_3286:


//--------------------- .text._Z35group_norm_nhwc_fwd_one_pass_kernelI11Fp32IOFp32WLi512ELi42ELi672EEv26Group_norm_nhwc_fwd_params --------------------------
	.section	.text._Z35group_norm_nhwc_fwd_one_pass_kernelI11Fp32IOFp32WLi512ELi42ELi672EEv26Group_norm_nhwc_fwd_params,"ax",@progbits
	.align	128
        .global         _Z35group_norm_nhwc_fwd_one_pass_kernelI11Fp32IOFp32WLi512ELi42ELi672EEv26Group_norm_nhwc_fwd_params
        .type           _Z35group_norm_nhwc_fwd_one_pass_kernelI11Fp32IOFp32WLi512ELi42ELi672EEv26Group_norm_nhwc_fwd_params,@function
        .size           _Z35group_norm_nhwc_fwd_one_pass_kernelI11Fp32IOFp32WLi512ELi42ELi672EEv26Group_norm_nhwc_fwd_params,(.L_x_3287 - _Z35group_norm_nhwc_fwd_one_pass_kernelI11Fp32IOFp32WLi512ELi42ELi672EEv26Group_norm_nhwc_fwd_params)
        .other          _Z35group_norm_nhwc_fwd_one_pass_kernelI11Fp32IOFp32WLi512ELi42ELi672EEv26Group_norm_nhwc_fwd_params,@"STO_CUDA_ENTRY STV_DEFAULT"
_Z35group_norm_nhwc_fwd_one_pass_kernelI11Fp32IOFp32WLi512ELi42ELi672EEv26Group_norm_nhwc_fwd_params:
.text._Z35group_norm_nhwc_fwd_one_pass_kernelI11Fp32IOFp32WLi512ELi42ELi672EEv26Group_norm_nhwc_fwd_params:
        /* <DEDUP_REMOVED lines=13> */
[----:B------:R-:W-:Y:S01]  /*00d0*/  UMOV UR4, 0x400 ;  /* 0x0000040000047882 */ /* 0x000fe20000000000 */
[----:B------:R-:W-:Y:S01]  /*00e0*/  ULDC.U8 UR12, c[0x0][0x28c] ;  /* 0x0000a300000c7ab9 */ /* 0x000fe20000000000 */
[----:B------:R-:W-:Y:S02]  /*00f0*/  IADD3 R3, -R5, R2, RZ ;  /* 0x0000000205037210 */ /* 0x000fe40007ffe1ff */
[----:B------:R-:W0:Y:S02]  /*0100*/  LDC R66, c[0x0][0x294] ;  /* 0x0000a500ff427b82 */ /* 0x000e240000000800 */
[----:B------:R-:W-:-:S02]  /*0110*/  LEA.HI R3, R3, R5, RZ, 0x1f ;  /* 0x0000000503037211 */ /* 0x000fc400078ff8ff */
[--C-:B------:R-:W-:Y:S02]  /*0120*/  SHF.R.S32.HI R5, RZ, 0x1f, R2.reuse ;  /* 0x0000001fff057819 */ /* 0x100fe40000011402 */
[----:B------:R-:W-:Y:S02]  /*0130*/  SHF.R.U32.HI R3, RZ, 0x4, R3 ;  /* 0x00000004ff037819 */ /* 0x000fe40000011603 */
[----:B------:R-:W2:Y:S01]  /*0140*/  S2UR UR7, SR_CgaCtaId ;  /* 0x00000000000779c3 */ /* 0x000ea20000008800 */
[----:B------:R-:W-:Y:S02]  /*0150*/  LEA.HI R5, R5, R2, RZ, 0x5 ;  /* 0x0000000205057211 */ /* 0x000fe400078f28ff */
[----:B------:R-:W-:Y:S02]  /*0160*/  IMAD R67, R3, -0x15, R2 ;  /* 0xffffffeb03437824 */ /* 0x000fe400078e0202 */
[----:B------:R-:W-:-:S03]  /*0170*/  SHF.R.S32.HI R4, RZ, 0x5, R5 ;  /* 0x00000005ff047819 */ /* 0x000fc60000011405 */
[----:B------:R-:W-:Y:S01]  /*0180*/  SHF.L.U32 R67, R67, 0x1, RZ ;  /* 0x0000000143437819 */ /* 0x000fe200000006ff */
[----:B0-----:R-:W-:-:S05]  /*0190*/  IMAD R66, R66, UR9, R3 ;  /* 0x0000000942427c24 */ /* 0x001fca000f8e0203 */
[C---:B------:R-:W-:Y:S02]  /*01a0*/  ISETP.GE.U32.AND P0, PT, R66.reuse, UR10, PT ;  /* 0x0000000a42007c0c */ /* 0x040fe4000bf06070 */
[----:B------:R-:W-:Y:S01]  /*01b0*/  SHF.R.S32.HI R57, RZ, 0x1f, R66 ;  /* 0x0000001fff397819 */ /* 0x000fe20000011442 */
[----:B--2---:R-:W-:Y:S01]  /*01c0*/  ULEA UR4, UR7, UR4, 0x18 ;  /* 0x0000000407047291 */ /* 0x004fe2000f8ec03f */
        /* <DEDUP_REMOVED lines=15> */
[----:B------:R-:W-:Y:S01]  /*02c0*/  LEA R4, R4, UR4, 0x3 ;  /* 0x0000000404047c11 */ /* 0x000fe2000f8e18ff */
[----:B-1----:R-:W-:-:S06]  /*02d0*/  UMOV UR4, URZ ;  /* 0x0000003f00047c82 */ /* 0x002fcc0008000000 */
.L_x_2953:
[----:B0--34-:R-:W0:Y:S01]  /*02e0*/  LDC R9, c[0x0][0x288] ;  /* 0x0000a200ff097b82 */ /* 0x019e220000000800 */
[----:B--2---:R-:W-:Y:S01]  /*02f0*/  IABS R10, UR6 ;  /* 0x00000006000a7c13 */ /* 0x004fe20008000000 */
[----:B------:R-:W-:Y:S01]  /*0300*/  ULDC.64 UR16, c[0x0][0x278] ;  /* 0x00009e0000107ab9 */ /* 0x000fe20000000a00 */
[----:B------:R-:W-:Y:S01]  /*0310*/  SHF.R.S32.HI R17, RZ, 0x1f, R62 ;  /* 0x0000001fff117819 */ /* 0x000fe2000001143e */
[----:B------:R-:W-:Y:S01]  /*0320*/  ULDC.64 UR14, c[0x0][0x280] ;  /* 0x0000a000000e7ab9 */ /* 0x000fe20000000a00 */
[----:B------:R-:W-:Y:S02]  /*0330*/  ISETP.GE.U32.AND P4, PT, R62, UR16, PT ;  /* 0x000000103e007c0c */ /* 0x000fe4000bf86070 */
[----:B------:R-:W-:Y:S01]  /*0340*/  SHF.R.S32.HI R21, RZ, 0x1f, R61 ;  /* 0x0000001fff157819 */ /* 0x000fe2000001143d */
[----:B-1----:R-:W1:Y:S01]  /*0350*/  @P0 LDC.64 R32, c[0x0][0x220] ;  /* 0x00008800ff200b82 */ /* 0x002e620000000a00 */
[----:B------:R-:W-:Y:S02]  /*0360*/  ISETP.GE.AND.EX P4, PT, R17, UR17, PT, P4 ;  /* 0x0000001111007c0c */ /* 0x000fe4000bf86340 */
[----:B------:R-:W-:-:S02]  /*0370*/  ISETP.GE.U32.AND P5, PT, R61, UR16, PT ;  /* 0x000000103d007c0c */ /* 0x000fc4000bfa6070 */
[C---:B------:R-:W-:Y:S02]  /*0380*/  ISETP.GT.U32.OR P4, PT, R2.reuse, 0x29f, P4 ;  /* 0x0000029f0200780c */ /* 0x040fe40002784470 */
[----:B------:R-:W-:Y:S02]  /*0390*/  ISETP.GE.AND.EX P5, PT, R21, UR17, PT, P5 ;  /* 0x0000001115007c0c */ /* 0x000fe4000bfa6350 */
[----:B------:R-:W-:Y:S02]  /*03a0*/  SHF.R.S32.HI R23, RZ, 0x1f, R60 ;  /* 0x0000001fff177819 */ /* 0x000fe4000001143c */
[----:B------:R-:W-:Y:S02]  /*03b0*/  ISETP.GT.U32.OR P5, PT, R2, 0x29f, P5 ;  /* 0x0000029f0200780c */ /* 0x000fe40002fa4470 */
[----:B0-----:R-:W-:-:S05]  /*03c0*/  IABS R8, R9 ;  /* 0x0000000900087213 */ /* 0x001fca0000000000 */
[----:B------:R-:W0:Y:S01]  /*03d0*/  @!P4 LDC.64 R12, c[0x0][0x220] ;  /* 0x00008800ff0ccb82 */ /* 0x000e220000000a00 */
[----:B------:R-:W2:Y:S08]  /*03e0*/  I2F.RP R3, R8 ;  /* 0x0000000800037306 */ /* 0x000eb00000209400 */
[----:B--2---:R-:W2:Y:S02]  /*03f0*/  MUFU.RCP R3, R3 ;  /* 0x0000000300037308 */ /* 0x004ea40000001000 */
[----:B--2---:R-:W-:-:S06]  /*0400*/  IADD3 R6, R3, 0xffffffe, RZ ;  /* 0x0ffffffe03067810 */ /* 0x004fcc0007ffe0ff */
[----:B------:R2:W3:Y:S02]  /*0410*/  F2I.FTZ.U32.TRUNC.NTZ R7, R6 ;  /* 0x0000000600077305 */ /* 0x0004e4000021f000 */
[----:B--2---:R-:W-:Y:S01]  /*0420*/  HFMA2.MMA R6, -RZ, RZ, 0, 0 ;  /* 0x00000000ff067435 */ /* 0x004fe200000001ff */
[----:B---3--:R-:W-:-:S05]  /*0430*/  IADD3 R5, RZ, -R7, RZ ;  /* 0x80000007ff057210 */ /* 0x008fca0007ffe0ff */
[----:B------:R-:W-:-:S04]  /*0440*/  IMAD R5, R5, R8, RZ ;  /* 0x0000000805057224 */ /* 0x000fc800078e02ff */
[----:B------:R-:W-:Y:S01]  /*0450*/  IMAD.HI.U32 R7, R7, R5, R6 ;  /* 0x0000000507077227 */ /* 0x000fe200078e0006 */
[----:B------:R-:W-:Y:S02]  /*0460*/  MOV R5, R10 ;  /* 0x0000000a00057202 */ /* 0x000fe40000000f00 */
[----:B------:R-:W2:Y:S03]  /*0470*/  @!P4 LDC.64 R10, c[0x0][0x270] ;  /* 0x00009c00ff0acb82 */ /* 0x000ea60000000a00 */
[----:B------:R-:W-:-:S05]  /*0480*/  IMAD.HI.U32 R7, R7, R5, RZ ;  /* 0x0000000507077227 */ /* 0x000fca00078e00ff */
[----:B------:R-:W-:-:S05]  /*0490*/  IADD3 R3, -R7, RZ, RZ ;  /* 0x000000ff07037210 */ /* 0x000fca0007ffe1ff */
[----:B------:R-:W-:-:S05]  /*04a0*/  IMAD R3, R8, R3, R5 ;  /* 0x0000000308037224 */ /* 0x000fca00078e0205 */
[----:B------:R-:W-:Y:S01]  /*04b0*/  ISETP.GT.U32.AND P2, PT, R8, R3, PT ;  /* 0x000000030800720c */ /* 0x000fe20003f44070 */
[----:B--2---:R-:W-:-:S04]  /*04c0*/  @!P4 IMAD R18, R17, R10, RZ ;  /* 0x0000000a1112c224 */ /* 0x004fc800078e02ff */
[----:B------:R-:W-:-:S08]  /*04d0*/  @!P4 IMAD R25, R62, R11, R18 ;  /* 0x0000000b3e19c224 */ /* 0x000fd000078e0212 */
[-C--:B------:R-:W-:Y:S02]  /*04e0*/  @!P2 IADD3 R3, R3, -R8.reuse, RZ ;  /* 0x800000080303a210 */ /* 0x080fe40007ffe0ff */
[----:B------:R-:W-:Y:S02]  /*04f0*/  @!P2 IADD3 R7, R7, 0x1, RZ ;  /* 0x000000010707a810 */ /* 0x000fe40007ffe0ff */
[----:B------:R-:W-:Y:S02]  /*0500*/  ISETP.GE.U32.AND P1, PT, R3, R8, PT ;  /* 0x000000080300720c */ /* 0x000fe40003f26070 */
[C---:B------:R-:W-:Y:S02]  /*0510*/  LOP3.LUT R3, R9.reuse, UR6, RZ, 0x3c, !PT ;  /* 0x0000000609037c12 */ /* 0x040fe4000f8e3cff */
[----:B------:R-:W-:Y:S02]  /*0520*/  ISETP.NE.AND P2, PT, R9, RZ, PT ;  /* 0x000000ff0900720c */ /* 0x000fe40003f45270 */
[----:B------:R-:W-:-:S07]  /*0530*/  ISETP.GE.AND P3, PT, R3, RZ, PT ;  /* 0x000000ff0300720c */ /* 0x000fce0003f66270 */
[----:B------:R-:W-:-:S04]  /*0540*/  @P1 IADD3 R7, R7, 0x1, RZ ;  /* 0x0000000107071810 */ /* 0x000fc80007ffe0ff */
[----:B------:R-:W-:Y:S02]  /*0550*/  MOV R3, R7 ;  /* 0x0000000700037202 */ /* 0x000fe40000000f00 */
[----:B------:R-:W2:Y:S02]  /*0560*/  @P0 LDC.64 R6, c[0x0][0x270] ;  /* 0x00009c00ff060b82 */ /* 0x000ea40000000a00 */
[----:B------:R-:W-:Y:S02]  /*0570*/  @!P3 IADD3 R3, -R3, RZ, RZ ;  /* 0x000000ff0303b210 */ /* 0x000fe40007ffe1ff */
[----:B------:R-:W-:Y:S02]  /*0580*/  @!P2 LOP3.LUT R3, RZ, R9, RZ, 0x33, !PT ;  /* 0x00000009ff03a212 */ /* 0x000fe400078e33ff */
[----:B------:R-:W-:Y:S02]  /*0590*/  ISETP.GE.U32.AND P3, PT, R60, UR16, PT ;  /* 0x000000103c007c0c */ /* 0x000fe4000bf66070 */
[----:B------:R-:W-:-:S02]  /*05a0*/  IADD3 R68, -R3, RZ, RZ ;  /* 0x000000ff03447210 */ /* 0x000fc40007ffe1ff */
[----:B------:R-:W-:Y:S02]  /*05b0*/  SHF.R.S32.HI R5, RZ, 0x1f, R3 ;  /* 0x0000001fff057819 */ /* 0x000fe40000011403 */
[----:B------:R-:W-:Y:S01]  /*05c0*/  ISETP.GE.AND.EX P3, PT, R23, UR17, PT, P3 ;  /* 0x0000001117007c0c */ /* 0x000fe2000bf66330 */
[----:B------:R-:W-:Y:S01]  /*05d0*/  IMAD R68, R9, R68, UR6 ;  /* 0x0000000609447e24 */ /* 0x000fe2000f8e0244 */
[----:B------:R-:W-:Y:S01]  /*05e0*/  SHF.R.S32.HI R9, RZ, 0x1f, R67 ;  /* 0x0000001fff097819 */ /* 0x000fe20000011443 */
[----:B------:R-:W-:Y:S01]  /*05f0*/  IMAD R8, R5, UR14, RZ ;  /* 0x0000000e05087c24 */ /* 0x000fe2000f8e02ff */
[----:B------:R-:W-:Y:S01]  /*0600*/  ISETP.GT.U32.OR P3, PT, R2, 0x29f, P3 ;  /* 0x0000029f0200780c */ /* 0x000fe20001f64470 */
[----:B------:R-:W-:Y:S01]  /*0610*/  IMAD R68, R68, 0x2a, RZ ;  /* 0x0000002a44447824 */ /* 0x000fe200078e02ff */
[----:B------:R-:W-:Y:S01]  /*0620*/  ISETP.GE.U32.AND P2, PT, R59, UR16, PT ;  /* 0x000000103b007c0c */ /* 0x000fe2000bf46070 */
[----:B------:R-:W-:-:S03]  /*0630*/  IMAD R73, R3, UR15, R8 ;  /* 0x0000000f03497c24 */ /* 0x000fc6000f8e0208 */
[----:B------:R-:W-:-:S04]  /*0640*/  IADD3 R70, P1, R67, R68, RZ ;  /* 0x0000004443467210 */ /* 0x000fc80007f3e0ff */
[----:B------:R-:W-:Y:S02]  /*0650*/  LEA.HI.X.SX32 R71, R68, R9, 0x1, P1 ;  /* 0x0000000944477211 */ /* 0x000fe400008f0eff */
[----:B------:R-:W3:Y:S01]  /*0660*/  @!P5 LDC.64 R8, c[0x0][0x270] ;  /* 0x00009c00ff08db82 */ /* 0x000ee20000000a00 */
[----:B------:R-:W-:-:S04]  /*0670*/  IMAD.WIDE.U32 R70, R3, UR14, R70 ;  /* 0x0000000e03467c25 */ /* 0x000fc8000f8e0046 */
[----:B--2---:R-:W-:Y:S01]  /*0680*/  @P0 IMAD R3, R57, R6, RZ ;  /* 0x0000000639030224 */ /* 0x004fe200078e02ff */
[----:B------:R-:W-:Y:S02]  /*0690*/  IADD3 R73, R71, R73, RZ ;  /* 0x0000004947497210 */ /* 0x000fe40007ffe0ff */
[----:B------:R-:W2:Y:S01]  /*06a0*/  @!P3 LDC.64 R14, c[0x0][0x270] ;  /* 0x00009c00ff0ebb82 */ /* 0x000ea20000000a00 */
[-C--:B------:R-:W-:Y:S01]  /*06b0*/  @P0 MOV R72, R70.reuse ;  /* 0x0000004600480202 */ /* 0x080fe20000000f00 */
[C---:B------:R-:W-:Y:S01]  /*06c0*/  @P0 IMAD R5, R66.reuse, R7, R3 ;  /* 0x0000000742050224 */ /* 0x040fe200078e0203 */
[----:B------:R-:W-:Y:S02]  /*06d0*/  SHF.R.S32.HI R3, RZ, 0x1f, R59 ;  /* 0x0000001fff037819 */ /* 0x000fe4000001143b */
[----:B------:R-:W-:Y:S01]  /*06e0*/  @!P4 MOV R18, R70 ;  /* 0x000000460012c202 */ /* 0x000fe20000000f00 */
[----:B------:R-:W-:Y:S01]  /*06f0*/  @P0 IMAD.WIDE.U32 R16, R66, R6, R72 ;  /* 0x0000000642100225 */ /* 0x000fe200078e0048 */
[----:B------:R-:W-:Y:S01]  /*0700*/  ISETP.GE.AND.EX P2, PT, R3, UR17, PT, P2 ;  /* 0x0000001103007c0c */ /* 0x000fe2000bf46320 */
[----:B------:R-:W4:Y:S01]  /*0710*/  @!P5 LDC.64 R6, c[0x0][0x220] ;  /* 0x00008800ff06db82 */ /* 0x000f220000000a00 */
[----:B------:R-:W-:-:S02]  /*0720*/  @!P4 MOV R19, R73 ;  /* 0x000000490013c202 */ /* 0x000fc40000000f00 */
[----:B------:R-:W-:Y:S02]  /*0730*/  ISETP.GT.U32.OR P2, PT, R2, 0x29f, P2 ;  /* 0x0000029f0200780c */ /* 0x000fe40001744470 */
[----:B------:R-:W-:Y:S01]  /*0740*/  @P0 IADD3 R17, R17, R5, RZ ;  /* 0x0000000511110210 */ /* 0x000fe20007ffe0ff */
[----:B------:R-:W-:Y:S01]  /*0750*/  @!P4 IMAD.WIDE.U32 R18, R62, R10, R18 ;  /* 0x0000000a3e12c225 */ /* 0x000fe200078e0012 */
[C---:B-1----:R-:W-:Y:S01]  /*0760*/  @P0 LEA R32, P1, R16.reuse, R32, 0x2 ;  /* 0x0000002010200211 */ /* 0x042fe200078210ff */
[----:B------:R-:W1:Y:S02]  /*0770*/  @!P3 LDC.64 R10, c[0x0][0x220] ;  /* 0x00008800ff0abb82 */ /* 0x000e640000000a00 */
[----:B---3--:R-:W-:Y:S01]  /*0780*/  @!P5 IMAD R20, R21, R8, RZ ;  /* 0x000000081514d224 */ /* 0x008fe200078e02ff */
[----:B------:R-:W-:Y:S02]  /*0790*/  @P0 LEA.HI.X R33, R16, R33, R17, 0x2, P1 ;  /* 0x0000002110210211 */ /* 0x000fe400008f1411 */
[----:B------:R-:W-:-:S02]  /*07a0*/  @!P4 IADD3 R5, R19, R25, RZ ;  /* 0x000000191305c210 */ /* 0x000fc40007ffe0ff */
[----:B0-----:R-:W-:Y:S01]  /*07b0*/  @!P4 LEA R12, P6, R18, R12, 0x2 ;  /* 0x0000000c120cc211 */ /* 0x001fe200078c10ff */
[----:B--2---:R-:W-:Y:S01]  /*07c0*/  @!P3 IMAD R23, R23, R14, RZ ;  /* 0x0000000e1717b224 */ /* 0x004fe200078e02ff */
[----:B------:R-:W-:Y:S02]  /*07d0*/  @!P5 MOV R16, R70 ;  /* 0x000000460010d202 */ /* 0x000fe40000000f00 */
[----:B------:R-:W-:Y:S01]  /*07e0*/  @!P5 MOV R17, R73 ;  /* 0x000000490011d202 */ /* 0x000fe20000000f00 */
[----:B------:R-:W-:Y:S01]  /*07f0*/  @!P3 IMAD R15, R60, R15, R23 ;  /* 0x0000000f3c0fb224 */ /* 0x000fe200078e0217 */
[----:B------:R-:W-:Y:S01]  /*0800*/  @!P4 LEA.HI.X R13, R18, R13, R5, 0x2, P6 ;  /* 0x0000000d120dc211 */ /* 0x000fe200030f1405 */
[C---:B------:R-:W-:Y:S01]  /*0810*/  @!P5 IMAD R5, R61.reuse, R9, R20 ;  /* 0x000000093d05d224 */ /* 0x040fe200078e0214 */
[----:B------:R-:W-:Y:S01]  /*0820*/  SHF.R.S32.HI R25, RZ, 0x1f, R58 ;  /* 0x0000001fff197819 */ /* 0x000fe2000001143a */
[----:B------:R-:W-:Y:S01]  /*0830*/  @!P5 IMAD.WIDE.U32 R16, R61, R8, R16 ;  /* 0x000000083d10d225 */ /* 0x000fe200078e0010 */
[----:B------:R-:W-:Y:S01]  /*0840*/  ISETP.GE.U32.AND P1, PT, R58, UR16, PT ;  /* 0x000000103a007c0c */ /* 0x000fe2000bf26070 */
[----:B------:R-:W0:Y:S01]  /*0850*/  @!P2 LDC.64 R8, c[0x0][0x270] ;  /* 0x00009c00ff08ab82 */ /* 0x000e220000000a00 */
[----:B------:R-:W-:-:S02]  /*0860*/  @!P3 MOV R20, R70 ;  /* 0x000000460014b202 */ /* 0x000fc40000000f00 */
[----:B------:R-:W-:Y:S02]  /*0870*/  @!P3 MOV R21, R73 ;  /* 0x000000490015b202 */ /* 0x000fe40000000f00 */
[----:B------:R-:W-:Y:S02]  /*0880*/  @!P5 IADD3 R5, R17, R5, RZ ;  /* 0x000000051105d210 */ /* 0x000fe40007ffe0ff */
[----:B----4-:R-:W-:Y:S01]  /*0890*/  @!P5 LEA R18, P6, R16, R6, 0x2 ;  /* 0x000000061012d211 */ /* 0x010fe200078c10ff */
[----:B------:R-:W-:Y:S01]  /*08a0*/  @!P3 IMAD.WIDE.U32 R20, R60, R14, R20 ;  /* 0x0000000e3c14b225 */ /* 0x000fe200078e0014 */
[----:B------:R-:W-:Y:S01]  /*08b0*/  ISETP.GE.AND.EX P1, PT, R25, UR17, PT, P1 ;  /* 0x0000001119007c0c */ /* 0x000fe2000bf26310 */
[----:B------:R-:W2:Y:S01]  /*08c0*/  @!P2 LDC.64 R22, c[0x0][0x220] ;  /* 0x00008800ff16ab82 */ /* 0x000ea20000000a00 */
[----:B------:R-:W-:Y:S02]  /*08d0*/  @!P5 LEA.HI.X R19, R16, R7, R5, 0x2, P6 ;  /* 0x000000071013d211 */ /* 0x000fe400030f1405 */
[----:B------:R-:W-:-:S02]  /*08e0*/  CS2R R16, SRZ ;  /* 0x0000000000107805 */ /* 0x000fc4000001ff00 */
[----:B------:R-:W-:Y:S02]  /*08f0*/  ISETP.GT.U32.OR P1, PT, R2, 0x29f, P1 ;  /* 0x0000029f0200780c */ /* 0x000fe40000f24470 */
[----:B------:R-:W-:Y:S02]  /*0900*/  @!P3 IADD3 R5, R21, R15, RZ ;  /* 0x0000000f1505b210 */ /* 0x000fe40007ffe0ff */
[----:B------:R-:W-:Y:S02]  /*0910*/  CS2R R14, SRZ ;  /* 0x00000000000e7805 */ /* 0x000fe4000001ff00 */
[----:B------:R-:W-:Y:S01]  /*0920*/  SHF.R.S32.HI R35, RZ, 0x1f, R56 ;  /* 0x0000001fff237819 */ /* 0x000fe20000011438 */
[----:B------:R3:W4:Y:S01]  /*0930*/  @!P4 LDG.E.64 R16, desc[UR10][R12.64] ;  /* 0x0000000a0c10c981 */ /* 0x000722000c1e1b00 */
[----:B------:R-:W-:Y:S02]  /*0940*/  ISETP.GE.U32.AND P4, PT, R56, UR16, PT ;  /* 0x0000001038007c0c */ /* 0x000fe4000bf86070 */
[----:B------:R-:W-:Y:S01]  /*0950*/  IADD3 R27, R66, 0xc0, RZ ;  /* 0x000000c0421b7810 */ /* 0x000fe20007ffe0ff */
[----:B------:R5:W4:Y:S01]  /*0960*/  @!P5 LDG.E.64 R14, desc[UR10][R18.64] ;  /* 0x0000000a120ed981 */ /* 0x000b22000c1e1b00 */
[----:B-1----:R-:W-:-:S02]  /*0970*/  @!P3 LEA R10, P6, R20, R10, 0x2 ;  /* 0x0000000a140ab211 */ /* 0x002fc400078c10ff */
[----:B------:R-:W-:Y:S01]  /*0980*/  ISETP.GE.AND.EX P4, PT, R35, UR17, PT, P4 ;  /* 0x0000001123007c0c */ /* 0x000fe2000bf86340 */
[----:B------:R-:W1:Y:S01]  /*0990*/  @!P1 LDC.64 R6, c[0x0][0x270] ;  /* 0x00009c00ff069b82 */ /* 0x000e620000000a00 */
[----:B------:R-:W-:Y:S02]  /*09a0*/  ISETP.GE.U32.AND P5, PT, R27, UR16, PT ;  /* 0x000000101b007c0c */ /* 0x000fe4000bfa6070 */
[----:B------:R-:W-:Y:S02]  /*09b0*/  SHF.R.S32.HI R31, RZ, 0x1f, R27 ;  /* 0x0000001fff1f7819 */ /* 0x000fe4000001141b */
[----:B------:R-:W-:Y:S01]  /*09c0*/  @!P3 LEA.HI.X R11, R20, R11, R5, 0x2, P6 ;  /* 0x0000000b140bb211 */ /* 0x000fe200030f1405 */
[----:B0-----:R-:W-:Y:S01]  /*09d0*/  @!P2 IMAD R20, R3, R8, RZ ;  /* 0x000000080314a224 */ /* 0x001fe200078e02ff */
[----:B------:R-:W-:Y:S01]  /*09e0*/  ISETP.GT.U32.OR P4, PT, R2, 0x29f, P4 ;  /* 0x0000029f0200780c */ /* 0x000fe20002784470 */
[----:B------:R-:W0:Y:S01]  /*09f0*/  @!P1 LDC.64 R42, c[0x0][0x220] ;  /* 0x00008800ff2a9b82 */ /* 0x000e220000000a00 */
[----:B------:R-:W-:-:S02]  /*0a00*/  ISETP.GE.AND.EX P6, PT, R31, UR17, PT, P5 ;  /* 0x000000111f007c0c */ /* 0x000fc4000bfc6350 */
[----:B---3--:R-:W-:Y:S02]  /*0a10*/  CS2R R12, SRZ ;  /* 0x00000000000c7805 */ /* 0x008fe4000001ff00 */
[----:B------:R-:W-:Y:S01]  /*0a20*/  IADD3 R3, R66, 0x80, RZ ;  /* 0x0000008042037810 */ /* 0x000fe20007ffe0ff */
[----:B------:R-:W-:Y:S01]  /*0a30*/  @!P2 IMAD R9, R59, R9, R20 ;  /* 0x000000093b09a224 */ /* 0x000fe200078e0214 */
[----:B------:R-:W-:Y:S02]  /*0a40*/  ISETP.GT.U32.OR P6, PT, R2, 0x29f, P6 ;  /* 0x0000029f0200780c */ /* 0x000fe400037c4470 */
[----:B------:R-:W-:Y:S01]  /*0a50*/  ISETP.GE.U32.AND P5, PT, R3, UR16, PT ;  /* 0x0000001003007c0c */ /* 0x000fe2000bfa6070 */
[----:B------:R3:W4:Y:S01]  /*0a60*/  @!P3 LDG.E.64 R12, desc[UR10][R10.64] ;  /* 0x0000000a0a0cb981 */ /* 0x000722000c1e1b00 */
[----:B------:R-:W-:Y:S02]  /*0a70*/  SHF.R.S32.HI R5, RZ, 0x1f, R3 ;  /* 0x0000001fff057819 */ /* 0x000fe40000011403 */
[----:B------:R-:W-:Y:S01]  /*0a80*/  @!P2 MOV R20, R70 ;  /* 0x000000460014a202 */ /* 0x000fe20000000f00 */
[----:B-----5:R-:W5:Y:S01]  /*0a90*/  @!P4 LDC.64 R18, c[0x0][0x270] ;  /* 0x00009c00ff12cb82 */ /* 0x020f620000000a00 */
[----:B------:R-:W-:-:S02]  /*0aa0*/  @!P2 MOV R21, R73 ;  /* 0x000000490015a202 */ /* 0x000fc40000000f00 */
[----:B------:R-:W-:Y:S01]  /*0ab0*/  ISETP.GE.AND.EX P3, PT, R5, UR17, PT, P5 ;  /* 0x0000001105007c0c */ /* 0x000fe2000bf66350 */
[----:B------:R-:W-:-:S03]  /*0ac0*/  @!P2 IMAD.WIDE.U32 R20, R59, R8, R20 ;  /* 0x000000083b14a225 */ /* 0x000fc600078e0014 */
[----:B------:R-:W-:Y:S01]  /*0ad0*/  ISETP.GT.U32.OR P3, PT, R2, 0x29f, P3 ;  /* 0x0000029f0200780c */ /* 0x000fe20001f64470 */
[----:B------:R-:W0:Y:S01]  /*0ae0*/  @!P4 LDC.64 R38, c[0x0][0x220] ;  /* 0x00008800ff26cb82 */ /* 0x000e220000000a00 */
[----:B------:R-:W-:Y:S02]  /*0af0*/  @!P2 IADD3 R21, R21, R9, RZ ;  /* 0x000000091515a210 */ /* 0x000fe40007ffe0ff */
[----:B--2---:R-:W-:-:S05]  /*0b00*/  @!P2 LEA R22, P5, R20, R22, 0x2 ;  /* 0x000000161416a211 */ /* 0x004fca00078a10ff */
[----:B------:R-:W2:Y:S01]  /*0b10*/  @!P6 LDC.64 R8, c[0x0][0x270] ;  /* 0x00009c00ff08eb82 */ /* 0x000ea20000000a00 */
[----:B-1----:R-:W-:Y:S01]  /*0b20*/  @!P1 IMAD R25, R25, R6, RZ ;  /* 0x0000000619199224 */ /* 0x002fe200078e02ff */
[----:B------:R-:W-:Y:S02]  /*0b30*/  @!P2 LEA.HI.X R23, R20, R23, R21, 0x2, P5 ;  /* 0x000000171417a211 */ /* 0x000fe400028f1415 */
[----:B------:R-:W-:Y:S02]  /*0b40*/  @!P1 MOV R20, R70 ;  /* 0x0000004600149202 */ /* 0x000fe40000000f00 */
[----:B------:R-:W-:Y:S01]  /*0b50*/  @!P1 MOV R21, R73 ;  /* 0x0000004900159202 */ /* 0x000fe20000000f00 */
[----:B------:R-:W-:Y:S01]  /*0b60*/  @!P1 IMAD R37, R58, R7, R25 ;  /* 0x000000073a259224 */ /* 0x000fe200078e0219 */
[----:B------:R-:W-:Y:S01]  /*0b70*/  IADD3 R28, R66, 0xa0, RZ ;  /* 0x000000a0421c7810 */ /* 0x000fe20007ffe0ff */
[----:B------:R-:W1:Y:S01]  /*0b80*/  @!P3 LDC.64 R24, c[0x0][0x270] ;  /* 0x00009c00ff18bb82 */ /* 0x000e620000000a00 */
[----:B------:R-:W-:Y:S01]  /*0b90*/  @!P1 IMAD.WIDE.U32 R6, R58, R6, R20 ;  /* 0x000000063a069225 */ /* 0x000fe200078e0014 */
[----:B---3--:R-:W-:-:S02]  /*0ba0*/  CS2R R10, SRZ ;  /* 0x00000000000a7805 */ /* 0x008fc4000001ff00 */
[----:B------:R-:W-:Y:S02]  /*0bb0*/  ISETP.GE.U32.AND P5, PT, R28, UR16, PT ;  /* 0x000000101c007c0c */ /* 0x000fe4000bfa6070 */
[----:B------:R-:W-:Y:S02]  /*0bc0*/  SHF.R.S32.HI R29, RZ, 0x1f, R28 ;  /* 0x0000001fff1d7819 */ /* 0x000fe4000001141c */
[----:B------:R-:W3:Y:S01]  /*0bd0*/  @!P6 LDC.64 R20, c[0x0][0x220] ;  /* 0x00008800ff14eb82 */ /* 0x000ee20000000a00 */
[----:B------:R0:W4:Y:S01]  /*0be0*/  @!P2 LDG.E.64 R10, desc[UR10][R22.64] ;  /* 0x0000000a160aa981 */ /* 0x000122000c1e1b00 */
[----:B------:R-:W-:Y:S01]  /*0bf0*/  ISETP.GE.AND.EX P5, PT, R29, UR17, PT, P5 ;  /* 0x000000111d007c0c */ /* 0x000fe2000bfa6350 */
[----:B-----5:R-:W-:Y:S01]  /*0c00*/  @!P4 IMAD R35, R35, R18, RZ ;  /* 0x000000122323c224 */ /* 0x020fe200078e02ff */
[----:B------:R-:W-:Y:S02]  /*0c10*/  @!P1 IADD3 R7, R7, R37, RZ ;  /* 0x0000002507079210 */ /* 0x000fe40007ffe0ff */
[----:B------:R-:W-:-:S02]  /*0c20*/  ISETP.GT.U32.OR P2, PT, R2, 0x29f, P5 ;  /* 0x0000029f0200780c */ /* 0x000fc40002f44470 */
[----:B0-----:R-:W-:Y:S02]  /*0c30*/  @!P1 LEA R42, P5, R6, R42, 0x2 ;  /* 0x0000002a062a9211 */ /* 0x001fe400078a10ff */
[----:B------:R-:W-:Y:S02]  /*0c40*/  @!P4 MOV R22, R70 ;  /* 0x000000460016c202 */ /* 0x000fe40000000f00 */
[----:B------:R-:W-:Y:S01]  /*0c50*/  @!P4 MOV R23, R73 ;  /* 0x000000490017c202 */ /* 0x000fe20000000f00 */
[----:B------:R-:W-:Y:S01]  /*0c60*/  @!P4 IMAD R35, R56, R19, R35 ;  /* 0x000000133823c224 */ /* 0x000fe200078e0223 */
[----:B------:R-:W-:Y:S01]  /*0c70*/  @!P1 LEA.HI.X R43, R6, R43, R7, 0x2, P5 ;  /* 0x0000002b062b9211 */ /* 0x000fe200028f1407 */
[----:B--2---:R-:W-:Y:S01]  /*0c80*/  @!P6 IMAD R26, R31, R8, RZ ;  /* 0x000000081f1ae224 */ /* 0x004fe200078e02ff */
[----:B------:R-:W-:Y:S01]  /*0c90*/  @!P6 MOV R19, R73 ;  /* 0x000000490013e202 */ /* 0x000fe20000000f00 */
[----:B------:R-:W-:Y:S01]  /*0ca0*/  @!P4 IMAD.WIDE.U32 R22, R56, R18, R22 ;  /* 0x000000123816c225 */ /* 0x000fe200078e0016 */
[----:B------:R-:W-:Y:S01]  /*0cb0*/  @!P6 MOV R18, R70 ;  /* 0x000000460012e202 */ /* 0x000fe20000000f00 */
[----:B------:R-:W0:Y:S02]  /*0cc0*/  @!P3 LDC.64 R6, c[0x0][0x220] ;  /* 0x00008800ff06bb82 */ /* 0x000e240000000a00 */
[----:B------:R-:W-:Y:S01]  /*0cd0*/  @!P6 IMAD R31, R27, R9, R26 ;  /* 0x000000091b1fe224 */ /* 0x000fe200078e021a */
[----:B------:R-:W-:Y:S01]  /*0ce0*/  @!P4 IADD3 R23, R23, R35, RZ ;  /* 0x000000231717c210 */ /* 0x000fe20007ffe0ff */
[----:B------:R-:W-:Y:S01]  /*0cf0*/  @!P6 IMAD.WIDE.U32 R8, R27, R8, R18 ;  /* 0x000000081b08e225 */ /* 0x000fe200078e0012 */
[----:B------:R-:W-:-:S03]  /*0d00*/  @!P4 LEA R38, P5, R22, R38, 0x2 ;  /* 0x000000261626c211 */ /* 0x000fc600078a10ff */
[----:B------:R-:W2:Y:S01]  /*0d10*/  @!P2 LDC.64 R18, c[0x0][0x270] ;  /* 0x00009c00ff12ab82 */ /* 0x000ea20000000a00 */
[----:B-1----:R-:W-:Y:S01]  /*0d20*/  @!P3 IMAD R26, R5, R24, RZ ;  /* 0x00000018051ab224 */ /* 0x002fe200078e02ff */
[----:B------:R-:W-:Y:S02]  /*0d30*/  @!P4 LEA.HI.X R39, R22, R39, R23, 0x2, P5 ;  /* 0x000000271627c211 */ /* 0x000fe400028f1417 */
[----:B------:R-:W-:Y:S02]  /*0d40*/  @!P6 IADD3 R5, R9, R31, RZ ;  /* 0x0000001f0905e210 */ /* 0x000fe40007ffe0ff */
[C---:B---3--:R-:W-:Y:S02]  /*0d50*/  @!P6 LEA R20, P5, R8.reuse, R20, 0x2 ;  /* 0x000000140814e211 */ /* 0x048fe400078a10ff */
[----:B------:R-:W-:Y:S02]  /*0d60*/  @!P3 MOV R22, R70 ;  /* 0x000000460016b202 */ /* 0x000fe40000000f00 */
[----:B------:R-:W-:-:S02]  /*0d70*/  @!P6 LEA.HI.X R21, R8, R21, R5, 0x2, P5 ;  /* 0x000000150815e211 */ /* 0x000fc400028f1405 */
[----:B------:R-:W-:Y:S02]  /*0d80*/  CS2R R8, SRZ ;  /* 0x0000000000087805 */ /* 0x000fe4000001ff00 */
[----:B------:R-:W-:Y:S01]  /*0d90*/  @!P3 MOV R23, R73 ;  /* 0x000000490017b202 */ /* 0x000fe20000000f00 */
[C---:B------:R-:W-:Y:S02]  /*0da0*/  @!P3 IMAD R27, R3.reuse, R25, R26 ;  /* 0x00000019031bb224 */ /* 0x040fe400078e021a */
[----:B------:R-:W-:Y:S01]  /*0db0*/  @!P3 IMAD.WIDE.U32 R24, R3, R24, R22 ;  /* 0x000000180318b225 */ /* 0x000fe200078e0016 */
[----:B------:R1:W3:Y:S02]  /*0dc0*/  @!P6 LDG.E.64 R8, desc[UR10][R20.64] ;  /* 0x0000000a1408e981 */ /* 0x0002e4000c1e1b00 */
[----:B------:R-:W5:Y:S01]  /*0dd0*/  @!P2 LDC.64 R22, c[0x0][0x220] ;  /* 0x00008800ff16ab82 */ /* 0x000f620000000a00 */
[----:B------:R-:W-:Y:S02]  /*0de0*/  SHF.R.S32.HI R3, RZ, 0x1f, R65 ;  /* 0x0000001fff037819 */ /* 0x000fe40000011441 */
[----:B------:R-:W-:-:S02]  /*0df0*/  ISETP.GE.U32.AND P6, PT, R65, UR16, PT ;  /* 0x0000001041007c0c */ /* 0x000fc4000bfc6070 */
[----:B------:R-:W-:Y:S02]  /*0e00*/  @!P3 IADD3 R5, R25, R27, RZ ;  /* 0x0000001b1905b210 */ /* 0x000fe40007ffe0ff */
[C---:B0-----:R-:W-:Y:S02]  /*0e10*/  @!P3 LEA R26, P5, R24.reuse, R6, 0x2 ;  /* 0x00000006181ab211 */ /* 0x041fe400078a10ff */
[----:B------:R-:W-:Y:S02]  /*0e20*/  ISETP.GE.AND.EX P6, PT, R3, UR17, PT, P6 ;  /* 0x0000001103007c0c */ /* 0x000fe4000bfc6360 */
[----:B------:R-:W-:Y:S02]  /*0e30*/  @!P3 LEA.HI.X R27, R24, R7, R5, 0x2, P5 ;  /* 0x00000007181bb211 */ /* 0x000fe400028f1405 */
[----:B------:R-:W-:Y:S02]  /*0e40*/  SHF.R.S32.HI R5, RZ, 0x1f, R64 ;  /* 0x0000001fff057819 */ /* 0x000fe40000011440 */
[----:B------:R-:W-:-:S02]  /*0e50*/  ISETP.GE.U32.AND P5, PT, R64, UR16, PT ;  /* 0x0000001040007c0c */ /* 0x000fc4000bfa6070 */
[----:B------:R-:W-:Y:S01]  /*0e60*/  ISETP.GT.U32.OR P6, PT, R2, 0x29f, P6 ;  /* 0x0000029f0200780c */ /* 0x000fe200037c4470 */
[----:B--2---:R-:W-:Y:S01]  /*0e70*/  @!P2 IMAD R29, R29, R18, RZ ;  /* 0x000000121d1da224 */ /* 0x004fe200078e02ff */
[----:B-1----:R-:W-:Y:S02]  /*0e80*/  @!P2 MOV R20, R70 ;  /* 0x000000460014a202 */ /* 0x002fe40000000f00 */
[----:B------:R-:W-:Y:S01]  /*0e90*/  @!P2 MOV R21, R73 ;  /* 0x000000490015a202 */ /* 0x000fe20000000f00 */
[----:B------:R-:W-:Y:S01]  /*0ea0*/  HFMA2.MMA R7, -RZ, RZ, 0, 0 ;  /* 0x00000000ff077435 */ /* 0x000fe200000001ff */
[----:B------:R-:W-:Y:S01]  /*0eb0*/  ISETP.GE.AND.EX P5, PT, R5, UR17, PT, P5 ;  /* 0x0000001105007c0c */ /* 0x000fe2000bfa6350 */
[C---:B------:R-:W-:Y:S02]  /*0ec0*/  @!P2 IMAD R19, R28.reuse, R19, R29 ;  /* 0x000000131c13a224 */ /* 0x040fe400078e021d */
[----:B------:R-:W-:Y:S01]  /*0ed0*/  @!P2 IMAD.WIDE.U32 R28, R28, R18, R20 ;  /* 0x000000121c1ca225 */ /* 0x000fe200078e0014 */
[----:B------:R-:W-:-:S02]  /*0ee0*/  ISETP.GT.U32.OR P5, PT, R2, 0x29f, P5 ;  /* 0x0000029f0200780c */ /* 0x000fc40002fa4470 */
[----:B------:R-:W-:Y:S01]  /*0ef0*/  MOV R6, RZ ;  /* 0x000000ff00067202 */ /* 0x000fe20000000f00 */
[----:B------:R-:W0:Y:S01]  /*0f00*/  @!P6 LDC.64 R34, c[0x0][0x220] ;  /* 0x00008800ff22eb82 */ /* 0x000e220000000a00 */
[----:B------:R-:W-:-:S04]  /*0f10*/  @!P2 IADD3 R20, R29, R19, RZ ;  /* 0x000000131d14a210 */ /* 0x000fc80007ffe0ff */
[----:B------:R1:W2:Y:S03]  /*0f20*/  @!P3 LDG.E.64 R6, desc[UR10][R26.64] ;  /* 0x0000000a1a06b981 */ /* 0x0002a6000c1e1b00 */
[----:B------:R-:W1:Y:S01]  /*0f30*/  @!P6 LDC.64 R18, c[0x0][0x270] ;  /* 0x00009c00ff12eb82 */ /* 0x000e620000000a00 */
[----:B-----5:R-:W-:-:S04]  /*0f40*/  @!P2 LEA R22, P3, R28, R22, 0x2 ;  /* 0x000000161c16a211 */ /* 0x020fc800078610ff */
[----:B------:R-:W-:-:S03]  /*0f50*/  @!P2 LEA.HI.X R23, R28, R23, R20, 0x2, P3 ;  /* 0x000000171c17a211 */ /* 0x000fc600018f1414 */
[----:B------:R-:W5:Y:S01]  /*0f60*/  @!P5 LDC.64 R20, c[0x0][0x270] ;  /* 0x00009c00ff14db82 */ /* 0x000f620000000a00 */
[----:B------:R-:W-:Y:S02]  /*0f70*/  SHF.R.S32.HI R51, RZ, 0x1f, R63 ;  /* 0x0000001fff337819 */ /* 0x000fe4000001143f */
[----:B------:R-:W-:-:S04]  /*0f80*/  ISETP.GE.U32.AND P3, PT, R63, UR16, PT ;  /* 0x000000103f007c0c */ /* 0x000fc8000bf66070 */
[----:B------:R-:W-:Y:S01]  /*0f90*/  ISETP.GE.AND.EX P3, PT, R51, UR17, PT, P3 ;  /* 0x0000001133007c0c */ /* 0x000fe2000bf66330 */
[----:B------:R-:W0:Y:S01]  /*0fa0*/  @!P5 LDC.64 R30, c[0x0][0x220] ;  /* 0x00008800ff1edb82 */ /* 0x000e220000000a00 */
[----:B------:R-:W-:Y:S02]  /*0fb0*/  @!P6 MOV R25, R73 ;  /* 0x000000490019e202 */ /* 0x000fe40000000f00 */
[----:B------:R-:W-:Y:S01]  /*0fc0*/  ISETP.GT.U32.OR P3, PT, R2, 0x29f, P3 ;  /* 0x0000029f0200780c */ /* 0x000fe20001f64470 */
[----:B-1----:R-:W-:-:S04]  /*0fd0*/  @!P6 IMAD R24, R3, R18, RZ ;  /* 0x000000120318e224 */ /* 0x002fc800078e02ff */
[----:B------:R-:W-:Y:S01]  /*0fe0*/  @!P6 IMAD R37, R65, R19, R24 ;  /* 0x000000134125e224 */ /* 0x000fe200078e0218 */
[----:B------:R-:W-:Y:S01]  /*0ff0*/  @!P6 MOV R24, R70 ;  /* 0x000000460018e202 */ /* 0x000fe20000000f00 */
[----:B-----5:R-:W-:Y:S01]  /*1000*/  @!P5 IMAD R26, R5, R20, RZ ;  /* 0x00000014051ad224 */ /* 0x020fe200078e02ff */
[----:B------:R-:W-:-:S03]  /*1010*/  @!P5 MOV R27, R73 ;  /* 0x00000049001bd202 */ /* 0x000fc60000000f00 */
[----:B------:R-:W-:Y:S01]  /*1020*/  @!P6 IMAD.WIDE.U32 R24, R65, R18, R24 ;  /* 0x000000124118e225 */ /* 0x000fe200078e0018 */
[----:B------:R-:W-:Y:S01]  /*1030*/  CS2R R18, SRZ ;  /* 0x0000000000127805 */ /* 0x000fe2000001ff00 */
[----:B------:R-:W1:Y:S02]  /*1040*/  @!P3 LDC.64 R28, c[0x0][0x270] ;  /* 0x00009c00ff1cbb82 */ /* 0x000e640000000a00 */
[C---:B------:R-:W-:Y:S01]  /*1050*/  @!P5 IMAD R41, R64.reuse, R21, R26 ;  /* 0x000000154029d224 */ /* 0x040fe200078e021a */
[----:B------:R-:W-:Y:S02]  /*1060*/  @!P5 MOV R26, R70 ;  /* 0x00000046001ad202 */ /* 0x000fe40000000f00 */
[----:B------:R5:W4:Y:S01]  /*1070*/  @!P2 LDG.E.64 R18, desc[UR10][R22.64] ;  /* 0x0000000a1612a981 */ /* 0x000b22000c1e1b00 */
[----:B------:R-:W-:Y:S02]  /*1080*/  @!P6 IADD3 R25, R25, R37, RZ ;  /* 0x000000251919e210 */ /* 0x000fe40007ffe0ff */
[----:B------:R-:W-:Y:S01]  /*1090*/  @!P5 IMAD.WIDE.U32 R20, R64, R20, R26 ;  /* 0x000000144014d225 */ /* 0x000fe200078e001a */
[C---:B0-----:R-:W-:Y:S01]  /*10a0*/  @!P6 LEA R34, P2, R24.reuse, R34, 0x2 ;  /* 0x000000221822e211 */ /* 0x041fe200078410ff */
[----:B------:R-:W0:Y:S03]  /*10b0*/  @!P3 LDC.64 R26, c[0x0][0x220] ;  /* 0x00008800ff1abb82 */ /* 0x000e260000000a00 */
[----:B------:R-:W-:-:S02]  /*10c0*/  @!P6 LEA.HI.X R35, R24, R35, R25, 0x2, P2 ;  /* 0x000000231823e211 */ /* 0x000fc400010f1419 */
[----:B------:R-:W-:Y:S02]  /*10d0*/  @!P5 IADD3 R21, R21, R41, RZ ;  /* 0x000000291515d210 */ /* 0x000fe40007ffe0ff */
[----:B------:R-:W-:-:S04]  /*10e0*/  @!P5 LEA R30, P2, R20, R30, 0x2 ;  /* 0x0000001e141ed211 */ /* 0x000fc800078410ff */
[----:B------:R-:W-:Y:S02]  /*10f0*/  @!P5 LEA.HI.X R31, R20, R31, R21, 0x2, P2 ;  /* 0x0000001f141fd211 */ /* 0x000fe400010f1415 */
[----:B------:R-:W-:Y:S02]  /*1100*/  CS2R R20, SRZ ;  /* 0x0000000000147805 */ /* 0x000fe4000001ff00 */
[----:B------:R-:W-:-:S04]  /*1110*/  SHF.R.S32.HI R53, RZ, 0x1f, R54 ;  /* 0x0000001fff357819 */ /* 0x000fc80000011436 */
[----:B------:R-:W3:Y:S01]  /*1120*/  @!P6 LDG.E.64 R20, desc[UR10][R34.64] ;  /* 0x0000000a2214e981 */ /* 0x000ee2000c1e1b00 */
[----:B------:R-:W-:Y:S01]  /*1130*/  ISETP.GE.U32.AND P6, PT, R54, UR16, PT ;  /* 0x0000001036007c0c */ /* 0x000fe2000bfc6070 */
[----:B-1----:R-:W-:Y:S01]  /*1140*/  @!P3 IMAD R24, R51, R28, RZ ;  /* 0x0000001c3318b224 */ /* 0x002fe200078e02ff */
[----:B------:R-:W-:Y:S02]  /*1150*/  SHF.R.S32.HI R55, RZ, 0x1f, R52 ;  /* 0x0000001fff377819 */ /* 0x000fe40000011434 */
[----:B------:R-:W-:Y:S02]  /*1160*/  ISETP.GE.AND.EX P6, PT, R53, UR17, PT, P6 ;  /* 0x0000001135007c0c */ /* 0x000fe4000bfc6360 */
[----:B------:R-:W-:Y:S02]  /*1170*/  ISETP.GE.U32.AND P2, PT, R52, UR16, PT ;  /* 0x0000001034007c0c */ /* 0x000fe4000bf46070 */
[----:B-----5:R-:W-:Y:S02]  /*1180*/  @!P3 MOV R22, R70 ;  /* 0x000000460016b202 */ /* 0x020fe40000000f00 */
[----:B------:R-:W-:-:S02]  /*1190*/  @!P3 MOV R23, R73 ;  /* 0x000000490017b202 */ /* 0x000fc40000000f00 */
[C---:B------:R-:W-:Y:S01]  /*11a0*/  ISETP.GT.U32.OR P6, PT, R2.reuse, 0x29f, P6 ;  /* 0x0000029f0200780c */ /* 0x040fe200037c4470 */
[----:B------:R-:W-:Y:S01]  /*11b0*/  @!P3 IMAD R37, R63, R29, R24 ;  /* 0x0000001d3f25b224 */ /* 0x000fe200078e0218 */
[----:B------:R-:W-:Y:S01]  /*11c0*/  ISETP.GE.AND.EX P2, PT, R55, UR17, PT, P2 ;  /* 0x0000001137007c0c */ /* 0x000fe2000bf46320 */
[----:B------:R-:W-:Y:S01]  /*11d0*/  @!P3 IMAD.WIDE.U32 R28, R63, R28, R22 ;  /* 0x0000001c3f1cb225 */ /* 0x000fe200078e0016 */
[----:B------:R-:W-:Y:S02]  /*11e0*/  CS2R R22, SRZ ;  /* 0x0000000000167805 */ /* 0x000fe4000001ff00 */
[----:B------:R-:W-:Y:S02]  /*11f0*/  CS2R R24, SRZ ;  /* 0x0000000000187805 */ /* 0x000fe4000001ff00 */
[----:B------:R-:W-:Y:S02]  /*1200*/  ISETP.GT.U32.OR P2, PT, R2, 0x29f, P2 ;  /* 0x0000029f0200780c */ /* 0x000fe40001744470 */
[----:B------:R-:W-:Y:S01]  /*1210*/  @!P3 IADD3 R29, R29, R37, RZ ;  /* 0x000000251d1db210 */ /* 0x000fe20007ffe0ff */
[----:B------:R1:W5:Y:S04]  /*1220*/  @P0 LDG.E.64 R22, desc[UR10][R32.64] ;  /* 0x0000000a20160981 */ /* 0x000368000c1e1b00 */
[----:B------:R1:W2:Y:S01]  /*1230*/  @!P5 LDG.E.64 R24, desc[UR10][R30.64] ;  /* 0x0000000a1e18d981 */ /* 0x0002a2000c1e1b00 */
[----:B0-----:R-:W-:-:S02]  /*1240*/  @!P3 LEA R40, P5, R28, R26, 0x2 ;  /* 0x0000001a1c28b211 */ /* 0x001fc400078a10ff */
[----:B------:R-:W-:-:S03]  /*1250*/  SHF.R.S32.HI R49, RZ, 0x1f, R50 ;  /* 0x0000001fff317819 */ /* 0x000fc60000011432 */
[----:B------:R-:W0:Y:S01]  /*1260*/  @!P2 LDC.64 R36, c[0x0][0x270] ;  /* 0x00009c00ff24ab82 */ /* 0x000e220000000a00 */
[----:B------:R-:W-:Y:S02]  /*1270*/  @!P3 LEA.HI.X R41, R28, R27, R29, 0x2, P5 ;  /* 0x0000001b1c29b211 */ /* 0x000fe400028f141d */
[----:B------:R-:W-:-:S05]  /*1280*/  CS2R R26, SRZ ;  /* 0x00000000001a7805 */ /* 0x000fca000001ff00 */
[----:B-1----:R-:W1:Y:S01]  /*1290*/  @!P6 LDC.64 R32, c[0x0][0x270] ;  /* 0x00009c00ff20eb82 */ /* 0x002e620000000a00 */
[----:B------:R-:W-:Y:S01]  /*12a0*/  ISETP.GE.U32.AND P5, PT, R50, UR16, PT ;  /* 0x0000001032007c0c */ /* 0x000fe2000bfa6070 */
[----:B------:R0:W4:Y:S03]  /*12b0*/  @!P3 LDG.E.64 R26, desc[UR10][R40.64] ;  /* 0x0000000a281ab981 */ /* 0x000126000c1e1b00 */
[----:B------:R-:W-:-:S03]  /*12c0*/  ISETP.GE.AND.EX P5, PT, R49, UR17, PT, P5 ;  /* 0x0000001131007c0c */ /* 0x000fc6000bfa6350 */
[----:B------:R-:W0:Y:S01]  /*12d0*/  @!P6 LDC.64 R28, c[0x0][0x220] ;  /* 0x00008800ff1ceb82 */ /* 0x000e220000000a00 */
[----:B------:R-:W-:-:S07]  /*12e0*/  ISETP.GT.U32.OR P3, PT, R2, 0x29f, P5 ;  /* 0x0000029f0200780c */ /* 0x000fce0002f64470 */
[----:B------:R-:W0:Y:S01]  /*12f0*/  @!P2 LDC.64 R30, c[0x0][0x220] ;  /* 0x00008800ff1eab82 */ /* 0x000e220000000a00 */
[----:B------:R-:W-:Y:S02]  /*1300*/  @!P6 MOV R46, R70 ;  /* 0x00000046002ee202 */ /* 0x000fe40000000f00 */
[----:B------:R-:W-:Y:S01]  /*1310*/  @!P6 MOV R47, R73 ;  /* 0x00000049002fe202 */ /* 0x000fe20000000f00 */
[----:B-1----:R-:W-:-:S04]  /*1320*/  @!P6 IMAD R44, R53, R32, RZ ;  /* 0x00000020352ce224 */ /* 0x002fc800078e02ff */
[----:B------:R-:W1:Y:S01]  /*1330*/  @!P3 LDC.64 R34, c[0x0][0x270] ;  /* 0x00009c00ff22bb82 */ /* 0x000e620000000a00 */
[C---:B------:R-:W-:Y:S02]  /*1340*/  @!P6 IMAD R33, R54.reuse, R33, R44 ;  /* 0x000000213621e224 */ /* 0x040fe400078e022c */
[----:B0-----:R-:W-:Y:S02]  /*1350*/  @!P2 IMAD R44, R55, R36, RZ ;  /* 0x00000024372ca224 */ /* 0x001fe400078e02ff */
[----:B------:R-:W-:Y:S01]  /*1360*/  @!P6 IMAD.WIDE.U32 R46, R54, R32, R46 ;  /* 0x00000020362ee225 */ /* 0x000fe200078e002e */
[----:B------:R-:W-:-:S03]  /*1370*/  @!P2 MOV R45, R73 ;  /* 0x00000049002da202 */ /* 0x000fc60000000f00 */
[----:B------:R-:W-:Y:S01]  /*1380*/  @!P2 IMAD R69, R52, R37, R44 ;  /* 0x000000253445a224 */ /* 0x000fe200078e022c */
[----:B------:R-:W-:Y:S02]  /*1390*/  @!P2 MOV R44, R70 ;  /* 0x00000046002ca202 */ /* 0x000fe40000000f00 */
[----:B------:R-:W-:Y:S02]  /*13a0*/  @!P6 IADD3 R37, R47, R33, RZ ;  /* 0x000000212f25e210 */ /* 0x000fe40007ffe0ff */
[----:B------:R-:W0:Y:S01]  /*13b0*/  @!P3 LDC.64 R32, c[0x0][0x220] ;  /* 0x00008800ff20bb82 */ /* 0x000e220000000a00 */
[----:B------:R-:W-:Y:S01]  /*13c0*/  @!P6 LEA R40, P5, R46, R28, 0x2 ;  /* 0x0000001c2e28e211 */ /* 0x000fe200078a10ff */
[----:B------:R-:W-:-:S03]  /*13d0*/  @!P2 IMAD.WIDE.U32 R44, R52, R36, R44 ;  /* 0x00000024342ca225 */ /* 0x000fc600078e002c */
[----:B------:R-:W-:Y:S02]  /*13e0*/  @!P6 LEA.HI.X R41, R46, R29, R37, 0x2, P5 ;  /* 0x0000001d2e29e211 */ /* 0x000fe400028f1425 */
[----:B------:R-:W-:Y:S02]  /*13f0*/  CS2R R28, SRZ ;  /* 0x00000000001c7805 */ /* 0x000fe4000001ff00 */
[----:B------:R-:W-:Y:S02]  /*1400*/  @!P2 IADD3 R37, R45, R69, RZ ;  /* 0x000000452d25a210 */ /* 0x000fe40007ffe0ff */
[C---:B------:R-:W-:Y:S01]  /*1410*/  @!P2 LEA R36, P5, R44.reuse, R30, 0x2 ;  /* 0x0000001e2c24a211 */ /* 0x040fe200078a10ff */
[----:B-1----:R-:W-:Y:S01]  /*1420*/  @!P3 IMAD R49, R49, R34, RZ ;  /* 0x000000223131b224 */ /* 0x002fe200078e02ff */
[----:B------:R1:W4:Y:S02]  /*1430*/  @!P1 LDG.E.64 R28, desc[UR10][R42.64] ;  /* 0x0000000a2a1c9981 */ /* 0x000324000c1e1b00 */
[----:B------:R-:W-:-:S02]  /*1440*/  @!P2 LEA.HI.X R37, R44, R31, R37, 0x2, P5 ;  /* 0x0000001f2c25a211 */ /* 0x000fc400028f1425 */
[----:B------:R-:W-:Y:S02]  /*1450*/  CS2R R30, SRZ ;  /* 0x00000000001e7805 */ /* 0x000fe4000001ff00 */
[----:B------:R-:W-:Y:S01]  /*1460*/  CS2R R44, SRZ ;  /* 0x00000000002c7805 */ /* 0x000fe2000001ff00 */
[----:B------:R-:W-:-:S03]  /*1470*/  @!P3 IMAD R49, R50, R35, R49 ;  /* 0x000000233231b224 */ /* 0x000fc600078e0231 */
[----:B------:R3:W4:Y:S01]  /*1480*/  @!P4 LDG.E.64 R30, desc[UR10][R38.64] ;  /* 0x0000000a261ec981 */ /* 0x000722000c1e1b00 */
[----:B-1----:R-:W-:Y:S02]  /*1490*/  @!P3 MOV R42, R70 ;  /* 0x00000046002ab202 */ /* 0x002fe40000000f00 */
[----:B------:R-:W-:Y:S02]  /*14a0*/  @!P3 MOV R43, R73 ;  /* 0x00000049002bb202 */ /* 0x000fe40000000f00 */
[----:B------:R-:W-:Y:S01]  /*14b0*/  CS2R R46, SRZ ;  /* 0x00000000002e7805 */ /* 0x000fe2000001ff00 */
[----:B------:R1:W4:Y:S01]  /*14c0*/  @!P6 LDG.E.64 R44, desc[UR10][R40.64] ;  /* 0x0000000a282ce981 */ /* 0x000322000c1e1b00 */
[----:B------:R-:W-:-:S04]  /*14d0*/  @!P3 IMAD.WIDE.U32 R34, R50, R34, R42 ;  /* 0x000000223222b225 */ /* 0x000fc800078e002a */
[----:B------:R-:W4:Y:S01]  /*14e0*/  @!P2 LDG.E.64 R46, desc[UR10][R36.64] ;  /* 0x0000000a242ea981 */ /* 0x000f22000c1e1b00 */
[----:B------:R-:W-:Y:S02]  /*14f0*/  @!P3 IADD3 R35, R35, R49, RZ ;  /* 0x000000312323b210 */ /* 0x000fe40007ffe0ff */
[C---:B0-----:R-:W-:Y:S02]  /*1500*/  @!P3 LEA R32, P1, R34.reuse, R32, 0x2 ;  /* 0x000000202220b211 */ /* 0x041fe400078210ff */
[----:B------:R-:W-:Y:S02]  /*1510*/  CS2R R48, SRZ ;  /* 0x0000000000307805 */ /* 0x000fe4000001ff00 */
[----:B------:R-:W-:-:S05]  /*1520*/  @!P3 LEA.HI.X R33, R34, R33, R35, 0x2, P1 ;  /* 0x000000212221b211 */ /* 0x000fca00008f1423 */
[----:B------:R2:W4:Y:S01]  /*1530*/  @!P3 LDG.E.64 R48, desc[UR10][R32.64] ;  /* 0x0000000a2030b981 */ /* 0x000522000c1e1b00 */
[----:B------:R-:W-:Y:S01]  /*1540*/  ISETP.GT.AND P1, PT, R0, 0x1e, PT ;  /* 0x0000001e0000780c */ /* 0x000fe20003f24270 */
[----:B---3--:R-:W-:Y:S01]  /*1550*/  FADD.FTZ R39, R20, R21 ;  /* 0x0000001514277221 */ /* 0x008fe20000010000 */
[----:B-1----:R-:W-:-:S04]  /*1560*/  FMUL.FTZ R41, R21, R21 ;  /* 0x0000001515297220 */ /* 0x002fc80000410000 */
[----:B------:R-:W-:Y:S01]  /*1570*/  FFMA.FTZ R38, R20, R20, R41 ;  /* 0x0000001414267223 */ /* 0x000fe20000010029 */
[----:B-----5:R-:W-:Y:S01]  /*1580*/  FADD.FTZ R34, R22, R23 ;  /* 0x0000001716227221 */ /* 0x020fe20000010000 */
[----:B------:R-:W-:-:S03]  /*1590*/  FMUL.FTZ R35, R23, R23 ;  /* 0x0000001717237220 */ /* 0x000fc60000410000 */
[----:B------:R-:W-:Y:S01]  /*15a0*/  FADD.FTZ R34, RZ, R34 ;  /* 0x00000022ff227221 */ /* 0x000fe20000010000 */
[----:B--2---:R-:W-:-:S03]  /*15b0*/  FADD.FTZ R33, R24, R25 ;  /* 0x0000001918217221 */ /* 0x004fc60000010000 */
[----:B------:R-:W-:Y:S01]  /*15c0*/  FADD.FTZ R34, R34, R39 ;  /* 0x0000002722227221 */ /* 0x000fe20000010000 */
[----:B------:R-:W-:Y:S01]  /*15d0*/  FFMA.FTZ R35, R22, R22, R35 ;  /* 0x0000001616237223 */ /* 0x000fe20000010023 */
[----:B------:R-:W-:Y:S02]  /*15e0*/  FMUL.FTZ R37, R25, R25 ;  /* 0x0000001919257220 */ /* 0x000fe40000410000 */
[----:B------:R-:W-:Y:S01]  /*15f0*/  FADD.FTZ R33, R34, R33 ;  /* 0x0000002122217221 */ /* 0x000fe20000010000 */
[----:B------:R-:W-:Y:S01]  /*1600*/  FADD.FTZ R35, RZ, R35 ;  /* 0x00000023ff237221 */ /* 0x000fe20000010000 */
[----:B------:R-:W-:Y:S01]  /*1610*/  FFMA.FTZ R32, R24, R24, R37 ;  /* 0x0000001818207223 */ /* 0x000fe20000010025 */
[----:B----4-:R-:W-:Y:S02]  /*1620*/  FADD.FTZ R34, R26, R27 ;  /* 0x0000001b1a227221 */ /* 0x010fe40000010000 */
[----:B------:R-:W-:Y:S01]  /*1630*/  FADD.FTZ R35, R35, R38 ;  /* 0x0000002623237221 */ /* 0x000fe20000010000 */
[----:B------:R-:W-:Y:S01]  /*1640*/  FMUL.FTZ R37, R27, R27 ;  /* 0x0000001b1b257220 */ /* 0x000fe20000410000 */
[----:B------:R-:W-:Y:S01]  /*1650*/  FADD.FTZ R33, R33, R34 ;  /* 0x0000002221217221 */ /* 0x000fe20000010000 */
[----:B------:R-:W-:Y:S01]  /*1660*/  FADD.FTZ R34, R6, R7 ;  /* 0x0000000706227221 */ /* 0x000fe20000010000 */
[----:B------:R-:W-:Y:S01]  /*1670*/  FADD.FTZ R32, R35, R32 ;  /* 0x0000002023207221 */ /* 0x000fe20000010000 */
[----:B------:R-:W-:-:S02]  /*1680*/  FFMA.FTZ R37, R26, R26, R37 ;  /* 0x0000001a1a257223 */ /* 0x000fc40000010025 */
[----:B------:R-:W-:Y:S01]  /*1690*/  FADD.FTZ R33, R33, R34 ;  /* 0x0000002221217221 */ /* 0x000fe20000010000 */
[----:B------:R-:W-:Y:S01]  /*16a0*/  FADD.FTZ R34, R18, R19 ;  /* 0x0000001312227221 */ /* 0x000fe20000010000 */
[----:B------:R-:W-:Y:S01]  /*16b0*/  FMUL.FTZ R35, R7, R7 ;  /* 0x0000000707237220 */ /* 0x000fe20000410000 */
[----:B------:R-:W-:Y:S01]  /*16c0*/  FADD.FTZ R32, R32, R37 ;  /* 0x0000002520207221 */ /* 0x000fe20000010000 */
[----:B------:R-:W-:Y:S01]  /*16d0*/  FMUL.FTZ R37, R19, R19 ;  /* 0x0000001313257220 */ /* 0x000fe20000410000 */
[----:B------:R-:W-:Y:S01]  /*16e0*/  FADD.FTZ R33, R33, R34 ;  /* 0x0000002221217221 */ /* 0x000fe20000010000 */
[----:B------:R-:W-:Y:S01]  /*16f0*/  FFMA.FTZ R35, R6, R6, R35 ;  /* 0x0000000606237223 */ /* 0x000fe20000010023 */
[----:B------:R-:W-:Y:S01]  /*1700*/  FADD.FTZ R34, R8, R9 ;  /* 0x0000000908227221 */ /* 0x000fe20000010000 */
[----:B------:R-:W-:Y:S02]  /*1710*/  FFMA.FTZ R37, R18, R18, R37 ;  /* 0x0000001212257223 */ /* 0x000fe40000010025 */
[----:B------:R-:W-:Y:S01]  /*1720*/  FADD.FTZ R32, R32, R35 ;  /* 0x0000002320207221 */ /* 0x000fe20000010000 */
[----:B------:R-:W-:Y:S01]  /*1730*/  FADD.FTZ R33, R33, R34 ;  /* 0x0000002221217221 */ /* 0x000fe20000010000 */
[----:B------:R-:W-:Y:S01]  /*1740*/  FMUL.FTZ R35, R9, R9 ;  /* 0x0000000909237220 */ /* 0x000fe20000410000 */
[----:B------:R-:W-:Y:S01]  /*1750*/  FADD.FTZ R34, R16, R17 ;  /* 0x0000001110227221 */ /* 0x000fe20000010000 */
[----:B------:R-:W-:Y:S01]  /*1760*/  FADD.FTZ R32, R32, R37 ;  /* 0x0000002520207221 */ /* 0x000fe20000010000 */
[----:B------:R-:W-:Y:S01]  /*1770*/  FMUL.FTZ R37, R17, R17 ;  /* 0x0000001111257220 */ /* 0x000fe20000410000 */
[----:B------:R-:W-:Y:S01]  /*1780*/  FFMA.FTZ R35, R8, R8, R35 ;  /* 0x0000000808237223 */ /* 0x000fe20000010023 */
[----:B------:R-:W-:Y:S01]  /*1790*/  FADD.FTZ R33, R33, R34 ;  /* 0x0000002221217221 */ /* 0x000fe20000010000 */
[----:B------:R-:W-:Y:S01]  /*17a0*/  FADD.FTZ R34, R14, R15 ;  /* 0x0000000f0e227221 */ /* 0x000fe20000010000 */
[----:B------:R-:W-:Y:S01]  /*17b0*/  FFMA.FTZ R37, R16, R16, R37 ;  /* 0x0000001010257223 */ /* 0x000fe20000010025 */
[----:B------:R-:W-:Y:S01]  /*17c0*/  FADD.FTZ R32, R32, R35 ;  /* 0x0000002320207221 */ /* 0x000fe20000010000 */
[----:B------:R-:W-:Y:S01]  /*17d0*/  FMUL.FTZ R35, R15, R15 ;  /* 0x0000000f0f237220 */ /* 0x000fe20000410000 */
[----:B------:R-:W-:Y:S01]  /*17e0*/  FADD.FTZ R33, R33, R34 ;  /* 0x0000002221217221 */ /* 0x000fe20000010000 */
[----:B------:R-:W-:Y:S01]  /*17f0*/  FADD.FTZ R34, R12, R13 ;  /* 0x0000000d0c227221 */ /* 0x000fe20000010000 */
[----:B------:R-:W-:Y:S01]  /*1800*/  FADD.FTZ R32, R32, R37 ;  /* 0x0000002520207221 */ /* 0x000fe20000010000 */
[----:B------:R-:W-:Y:S01]  /*1810*/  FFMA.FTZ R35, R14, R14, R35 ;  /* 0x0000000e0e237223 */ /* 0x000fe20000010023 */
[----:B------:R-:W-:Y:S01]  /*1820*/  FMUL.FTZ R37, R13, R13 ;  /* 0x0000000d0d257220 */ /* 0x000fe20000410000 */
[----:B------:R-:W-:Y:S01]  /*1830*/  FADD.FTZ R33, R33, R34 ;  /* 0x0000002221217221 */ /* 0x000fe20000010000 */
[----:B------:R-:W-:Y:S01]  /*1840*/  FADD.FTZ R34, R10, R11 ;  /* 0x0000000b0a227221 */ /* 0x000fe20000010000 */
[----:B------:R-:W-:Y:S01]  /*1850*/  FADD.FTZ R32, R32, R35 ;  /* 0x0000002320207221 */ /* 0x000fe20000010000 */
[----:B------:R-:W-:Y:S01]  /*1860*/  FFMA.FTZ R37, R12, R12, R37 ;  /* 0x0000000c0c257223 */ /* 0x000fe20000010025 */
[----:B------:R-:W-:Y:S01]  /*1870*/  FMUL.FTZ R35, R11, R11 ;  /* 0x0000000b0b237220 */ /* 0x000fe20000410000 */
[----:B------:R-:W-:-:S02]  /*1880*/  FADD.FTZ R33, R33, R34 ;  /* 0x0000002221217221 */ /* 0x000fc40000010000 */
[----:B------:R-:W-:Y:S01]  /*1890*/  FADD.FTZ R32, R32, R37 ;  /* 0x0000002520207221 */ /* 0x000fe20000010000 */
[----:B------:R-:W-:Y:S01]  /*18a0*/  FFMA.FTZ R35, R10, R10, R35 ;  /* 0x0000000a0a237223 */ /* 0x000fe20000010023 */
[----:B------:R-:W-:Y:S01]  /*18b0*/  FADD.FTZ R34, R28, R29 ;  /* 0x0000001d1c227221 */ /* 0x000fe20000010000 */
[----:B------:R-:W-:Y:S02]  /*18c0*/  FMUL.FTZ R37, R29, R29 ;  /* 0x0000001d1d257220 */ /* 0x000fe40000410000 */
[----:B------:R-:W-:Y:S01]  /*18d0*/  FADD.FTZ R32, R32, R35 ;  /* 0x0000002320207221 */ /* 0x000fe20000010000 */
        /* <DEDUP_REMOVED lines=8> */
[----:B------:R-:W-:-:S02]  /*1960*/  FMUL.FTZ R37, R45, R45 ;  /* 0x0000002d2d257220 */ /* 0x000fc40000410000 */
[----:B------:R-:W-:Y:S01]  /*1970*/  FADD.FTZ R32, R32, R35 ;  /* 0x0000002320207221 */ /* 0x000fe20000010000 */
[----:B------:R-:W-:Y:S01]  /*1980*/  FADD.FTZ R33, R33, R34 ;  /* 0x0000002221217221 */ /* 0x000fe20000010000 */
[----:B------:R-:W-:Y:S01]  /*1990*/  FFMA.FTZ R37, R44, R44, R37 ;  /* 0x0000002c2c257223 */ /* 0x000fe20000010025 */
[----:B------:R-:W-:Y:S01]  /*19a0*/  FADD.FTZ R34, R46, R47 ;  /* 0x0000002f2e227221 */ /* 0x000fe20000010000 */
[----:B------:R-:W-:Y:S02]  /*19b0*/  FMUL.FTZ R35, R47, R47 ;  /* 0x0000002f2f237220 */ /* 0x000fe40000410000 */
[----:B------:R-:W-:Y:S01]  /*19c0*/  FADD.FTZ R32, R32, R37 ;  /* 0x0000002520207221 */ /* 0x000fe20000010000 */
[----:B------:R-:W-:Y:S01]  /*19d0*/  FADD.FTZ R33, R33, R34 ;  /* 0x0000002221217221 */ /* 0x000fe20000010000 */
[----:B------:R-:W-:-:S04]  /*19e0*/  FFMA.FTZ R35, R46, R46, R35 ;  /* 0x0000002e2e237223 */ /* 0x000fc80000010023 */
[----:B------:R-:W-:Y:S01]  /*19f0*/  FADD.FTZ R32, R32, R35 ;  /* 0x0000002320207221 */ /* 0x000fe20000010000 */
[----:B------:R-:W-:Y:S01]  /*1a00*/  FMUL.FTZ R37, R49, R49 ;  /* 0x0000003131257220 */ /* 0x000fe20000410000 */
[----:B------:R-:W-:-:S03]  /*1a10*/  FADD.FTZ R34, R48, R49 ;  /* 0x0000003130227221 */ /* 0x000fc60000010000 */
[----:B------:R-:W-:Y:S01]  /*1a20*/  FFMA.FTZ R37, R48, R48, R37 ;  /* 0x0000003030257223 */ /* 0x000fe20000010025 */
[----:B------:R-:W-:-:S03]  /*1a30*/  FADD.FTZ R34, R33, R34 ;  /* 0x0000002221227221 */ /* 0x000fc60000010000 */
[----:B------:R-:W-:Y:S02]  /*1a40*/  FADD.FTZ R33, R32, R37 ;  /* 0x0000002520217221 */ /* 0x000fe40000010000 */
        /* <DEDUP_REMOVED lines=37> */
[----:B------:R-:W-:Y:S02]  /*1ca0*/  FADD.FTZ R40, R33, R41 ;  /* 0x0000002921287221 */ /* 0x000fe40000010000 */
[----:B0-----:R-:W0:Y:S01]  /*1cb0*/  LDS.128 R32, [UR7+0x40] ;  /* 0x00004007ff207984 */ /* 0x001e220008000c00 */
[----:B------:R-:W-:Y:S01]  /*1cc0*/  FADD.FTZ R69, R69, R42 ;  /* 0x0000002a45457221 */ /* 0x000fe20000010000 */
[----:B------:R-:W-:-:S02]  /*1cd0*/  FADD.FTZ R74, R40, R43 ;  /* 0x0000002b284a7221 */ /* 0x000fc40000010000 */
        /* <DEDUP_REMOVED lines=43> */
.L_x_2897:
[----:B------:R-:W-:Y:S05]  /*1f90*/  BSYNC B0 ;  /* 0x0000000000007941 */ /* 0x000fea0003800000 */
.L_x_2896:
        /* <DEDUP_REMOVED lines=8> */
[----:B------:R-:W3:Y:S08]  /*2020*/  LDC.64 R34, c[0x0][0x240] ;  /* 0x00009000ff227b82 */ /* 0x000ef00000000a00 */
[----:B------:R-:W4:Y:S01]  /*2030*/  LDC.64 R36, c[0x0][0x248] ;  /* 0x00009200ff247b82 */ /* 0x000f220000000a00 */
[----:B------:R-:W-:Y:S01]  /*2040*/  PLOP3.LUT P1, PT, PT, PT, UP0, 0x80, 0x0 ;  /* 0x000000000000781c */ /* 0x000fe20003f2f008 */
[----:B--2---:R-:W-:Y:S01]  /*2050*/  IMAD R39, R40, UR7, RZ ;  /* 0x0000000728277c24 */ /* 0x004fe2000f8e02ff */
[----:B------:R-:W-:-:S02]  /*2060*/  UMOV UR7, 0xffffffff ;  /* 0xffffffff00077882 */ /* 0x000fc40000000000 */
[----:B------:R-:W-:Y:S01]  /*2070*/  USEL UR7, UR7, 0x1, UP0 ;  /* 0x0000000107077887 */ /* 0x000fe20008000000 */
[C---:B------:R-:W-:Y:S01]  /*2080*/  IMAD R38, R39.reuse, R42, RZ ;  /* 0x0000002a27267224 */ /* 0x040fe200078e02ff */
[----:B-1----:R-:W-:-:S04]  /*2090*/  IADD3 R39, R39, R43, RZ ;  /* 0x0000002b27277210 */ /* 0x002fc80007ffe0ff */
[----:B------:R-:W-:Y:S01]  /*20a0*/  SHF.L.U32 R41, R38, 0x1, RZ ;  /* 0x0000000126297819 */ /* 0x000fe200000006ff */
[----:B---3--:R-:W-:Y:S01]  /*20b0*/  IMAD.WIDE.U32 R34, R39, 0x4, R34 ;  /* 0x0000000427227825 */ /* 0x008fe200078e0022 */
[----:B------:R-:W-:-:S03]  /*20c0*/  SEL R39, R42, RZ, !P1 ;  /* 0x000000ff2a277207 */ /* 0x000fc60004800000 */
[----:B----4-:R-:W-:Y:S01]  /*20d0*/  IMAD.WIDE R36, R41, 0x4, R36 ;  /* 0x0000000429247825 */ /* 0x010fe200078e0224 */
        /* <DEDUP_REMOVED lines=10> */
.L_x_2900:
[----:B-1----:R-:W2:Y:S04]  /*2180*/  LDG.E.STRONG.GPU R36, desc[UR10][R34.64] ;  /* 0x0000000a22247981 */ /* 0x002ea8000c1ef900 */
[----:B--2---:R-:W-:Y:S01]  /*2190*/  CCTL.IVALL ;  /* 0x00000000ff00798f */ /* 0x004fe20002000000 */
[----:B------:R-:W-:Y:S05]  /*21a0*/  YIELD ;  /* 0x0000000000007946 */ /* 0x000fea0003800000 */
[----:B------:R-:W-:-:S13]  /*21b0*/  ISETP.NE.AND P1, PT, R36, R39, PT ;  /* 0x000000272400720c */ /* 0x000fda0003f25270 */
[----:B------:R-:W-:Y:S05]  /*21c0*/  @P1 BRA `(.L_x_2900) ;  /* 0xfffffffc00ec1947 */ /* 0x000fea000383ffff */
.L_x_2899:
        /* <DEDUP_REMOVED lines=11> */
.L_x_2902:
        /* <DEDUP_REMOVED lines=16> */
[----:B------:R-:W-:Y:S02]  /*2380*/  ISETP.EQ.OR P4, PT, R41, UR9, P3 ;  /* 0x0000000929007c0c */ /* 0x000fe40009f82670 */
[----:B------:R-:W-:Y:S02]  /*2390*/  MOV R38, UR4 ;  /* 0x0000000400267c02 */ /* 0x000fe40008000f00 */
[----:B------:R-:W-:-:S04]  /*23a0*/  IADD3 R40, R43, 0x3, RZ ;  /* 0x000000032b287810 */ /* 0x000fc80007ffe0ff */
[----:B------:R-:W-:-:S03]  /*23b0*/  ISETP.EQ.OR P5, PT, R40, UR9, P3 ;  /* 0x0000000928007c0c */ /* 0x000fc60009fa2670 */
[----:B------:R-:W1:Y:S01]  /*23c0*/  @!P2 S2R R75, SR_CTAID.Y ;  /* 0x00000000004ba919 */ /* 0x000e620000002600 */
[----:B------:R-:W1:Y:S01]  /*23d0*/  @!P2 LDC R77, c[0x0][0x10] ;  /* 0x00000400ff4dab82 */ /* 0x000e620000000800 */
[----:B------:R-:W-:Y:S01]  /*23e0*/  @!P2 LOP3.LUT R38, R38, 0x1, RZ, 0xc0, !PT ;  /* 0x000000012626a812 */ /* 0x000fe200078ec0ff */
[----:B------:R-:W2:Y:S01]  /*23f0*/  @!P4 S2R R39, SR_CTAID.Y ;  /* 0x000000000027c919 */ /* 0x000ea20000002600 */
[----:B-1----:R-:W-:-:S05]  /*2400*/  @!P2 IMAD R75, R36, R77, R75 ;  /* 0x0000004d244ba224 */ /* 0x002fca00078e024b */
[----:B------:R-:W1:Y:S01]  /*2410*/  @!P2 LDC.64 R36, c[0x0][0x248] ;  /* 0x00009200ff24ab82 */ /* 0x000e620000000a00 */
[----:B------:R-:W-:-:S04]  /*2420*/  @!P2 IMAD R77, R38, R77, RZ ;  /* 0x0000004d264da224 */ /* 0x000fc800078e02ff */
[----:B------:R-:W-:-:S03]  /*2430*/  @!P2 IMAD R77, R77, R42, RZ ;  /* 0x0000002a4d4da224 */ /* 0x000fc600078e02ff */
[----:B------:R-:W2:Y:S02]  /*2440*/  @!P4 LDC R38, c[0x0][0x10] ;  /* 0x00000400ff26cb82 */ /* 0x000ea40000000800 */
[----:B------:R-:W-:-:S05]  /*2450*/  @!P2 SHF.L.U32 R77, R77, 0x1, RZ ;  /* 0x000000014d4da819 */ /* 0x000fca00000006ff */
[----:B-1----:R-:W-:Y:S01]  /*2460*/  @!P2 IMAD.WIDE R36, R77, 0x4, R36 ;  /* 0x000000044d24a825 */ /* 0x002fe200078e0224 */
[----:B------:R-:W-:-:S04]  /*2470*/  MOV R77, UR4 ;  /* 0x00000004004d7c02 */ /* 0x000fc80008000f00 */
[----:B------:R-:W-:Y:S01]  /*2480*/  @!P4 LOP3.LUT R77, R77, 0x1, RZ, 0xc0, !PT ;  /* 0x000000014d4dc812 */ /* 0x000fe200078ec0ff */
[----:B------:R-:W-:Y:S02]  /*2490*/  @!P2 IMAD.WIDE.U32 R36, R75, 0x8, R36 ;  /* 0x000000084b24a825 */ /* 0x000fe400078e0024 */
[----:B------:R-:W1:Y:S02]  /*24a0*/  @!P5 S2R R75, SR_CTAID.Y ;  /* 0x00000000004bd919 */ /* 0x000e640000002600 */
[-C--:B--2---:R-:W-:Y:S02]  /*24b0*/  @!P4 IMAD R41, R41, R38.reuse, R39 ;  /* 0x000000262929c224 */ /* 0x084fe400078e0227 */
[----:B------:R-:W-:Y:S01]  /*24c0*/  @!P4 IMAD R77, R77, R38, RZ ;  /* 0x000000264d4dc224 */ /* 0x000fe200078e02ff */
[----:B------:R-:W2:Y:S01]  /*24d0*/  @!P2 LDG.E.64 R36, desc[UR10][R36.64] ;  /* 0x0000000a2424a981 */ /* 0x000ea2000c1e1b00 */
[----:B------:R-:W3:Y:S02]  /*24e0*/  @!P4 LDC.64 R38, c[0x0][0x248] ;  /* 0x00009200ff26cb82 */ /* 0x000ee40000000a00 */
[----:B------:R-:W-:-:S05]  /*24f0*/  @!P4 IMAD R77, R77, R42, RZ ;  /* 0x0000002a4d4dc224 */ /* 0x000fca00078e02ff */
[----:B------:R-:W-:-:S05]  /*2500*/  @!P4 SHF.L.U32 R77, R77, 0x1, RZ ;  /* 0x000000014d4dc819 */ /* 0x000fca00000006ff */
[----:B---3--:R-:W-:Y:S02]  /*2510*/  @!P4 IMAD.WIDE R38, R77, 0x4, R38 ;  /* 0x000000044d26c825 */ /* 0x008fe400078e0226 */
[----:B------:R-:W1:Y:S02]  /*2520*/  @!P5 LDC R77, c[0x0][0x10] ;  /* 0x00000400ff4ddb82 */ /* 0x000e640000000800 */
[----:B------:R-:W-:-:S06]  /*2530*/  @!P4 IMAD.WIDE.U32 R38, R41, 0x8, R38 ;  /* 0x000000082926c825 */ /* 0x000fcc00078e0026 */
[----:B------:R-:W3:Y:S01]  /*2540*/  @!P4 LDG.E.64 R38, desc[UR10][R38.64] ;  /* 0x0000000a2626c981 */ /* 0x000ee2000c1e1b00 */
[----:B-1----:R-:W-:Y:S02]  /*2550*/  @!P5 IMAD R75, R40, R77, R75 ;  /* 0x0000004d284bd224 */ /* 0x002fe400078e024b */
[----:B------:R-:W1:Y:S01]  /*2560*/  @!P5 LDC.64 R40, c[0x0][0x248] ;  /* 0x00009200ff28db82 */ /* 0x000e620000000a00 */
[----:B0-----:R-:W-:Y:S01]  /*2570*/  @!P1 FADD.FTZ R32, R32, R34 ;  /* 0x0000002220209221 */ /* 0x001fe20000010000 */
[----:B------:R-:W-:-:S04]  /*2580*/  MOV R34, UR4 ;  /* 0x0000000400227c02 */ /* 0x000fc80008000f00 */
[----:B------:R-:W-:-:S05]  /*2590*/  @!P5 LOP3.LUT R34, R34, 0x1, RZ, 0xc0, !PT ;  /* 0x000000012222d812 */ /* 0x000fca00078ec0ff */
[----:B------:R-:W-:-:S04]  /*25a0*/  @!P5 IMAD R77, R34, R77, RZ ;  /* 0x0000004d224dd224 */ /* 0x000fc800078e02ff */
[----:B------:R-:W-:-:S05]  /*25b0*/  @!P5 IMAD R77, R77, R42, RZ ;  /* 0x0000002a4d4dd224 */ /* 0x000fca00078e02ff */
[----:B------:R-:W-:-:S05]  /*25c0*/  @!P5 SHF.L.U32 R77, R77, 0x1, RZ ;  /* 0x000000014d4dd819 */ /* 0x000fca00000006ff */
[----:B-1----:R-:W-:-:S04]  /*25d0*/  @!P5 IMAD.WIDE R40, R77, 0x4, R40 ;  /* 0x000000044d28d825 */ /* 0x002fc800078e0228 */
[----:B------:R-:W-:-:S06]  /*25e0*/  @!P5 IMAD.WIDE.U32 R40, R75, 0x8, R40 ;  /* 0x000000084b28d825 */ /* 0x000fcc00078e0028 */
[----:B------:R-:W4:Y:S01]  /*25f0*/  @!P5 LDG.E.64 R40, desc[UR10][R40.64] ;  /* 0x0000000a2828d981 */ /* 0x000f22000c1e1b00 */
[----:B------:R-:W-:Y:S01]  /*2600*/  IADD3 R69, R69, -0x4, RZ ;  /* 0xfffffffc45457810 */ /* 0x000fe20007ffe0ff */
[----:B------:R-:W-:-:S03]  /*2610*/  @!P1 FADD.FTZ R33, R33, R35 ;  /* 0x0000002321219221 */ /* 0x000fc60000010000 */
        /* <DEDUP_REMOVED lines=9> */
.L_x_2901:
        /* <DEDUP_REMOVED lines=19> */
.L_x_2904:
[----:B------:R-:W-:Y:S05]  /*27e0*/  BSYNC B0 ;  /* 0x0000000000007941 */ /* 0x000fea0003800000 */
.L_x_2903:
        /* <DEDUP_REMOVED lines=8> */
[----:B------:R-:W1:Y:S01]  /*2870*/  @!P2 S2R R41, SR_CTAID.Y ;  /* 0x000000000029a919 */ /* 0x000e620000002600 */
[----:B------:R-:W1:Y:S01]  /*2880*/  @!P2 LDC R39, c[0x0][0x10] ;  /* 0x00000400ff27ab82 */ /* 0x000e620000000800 */
[----:B------:R-:W-:-:S04]  /*2890*/  @!P2 LOP3.LUT R36, R36, 0x1, RZ, 0xc0, !PT ;  /* 0x000000012424a812 */ /* 0x000fc800078ec0ff */
[----:B------:R-:W2:Y:S01]  /*28a0*/  @!P1 S2R R40, SR_CTAID.Y ;  /* 0x0000000000289919 */ /* 0x000ea20000002600 */
[----:B------:R-:W-:Y:S02]  /*28b0*/  @!P1 LOP3.LUT R38, R38, 0x1, RZ, 0xc0, !PT ;  /* 0x0000000126269812 */ /* 0x000fe400078ec0ff */
[----:B------:R-:W3:Y:S01]  /*28c0*/  @!P1 LDC R69, c[0x0][0x10] ;  /* 0x00000400ff459b82 */ /* 0x000ee20000000800 */
[-C--:B-1----:R-:W-:Y:S02]  /*28d0*/  @!P2 IMAD R41, R34, R39.reuse, R41 ;  /* 0x000000272229a224 */ /* 0x082fe400078e0229 */
[----:B------:R-:W-:-:S05]  /*28e0*/  @!P2 IMAD R39, R36, R39, RZ ;  /* 0x000000272427a224 */ /* 0x000fca00078e02ff */
[----:B------:R-:W1:Y:S01]  /*28f0*/  @!P1 LDC.64 R34, c[0x0][0x248] ;  /* 0x00009200ff229b82 */ /* 0x000e620000000a00 */
[-C--:B---3--:R-:W-:Y:S02]  /*2900*/  @!P1 IMAD R75, R38, R69.reuse, RZ ;  /* 0x00000045264b9224 */ /* 0x088fe400078e02ff */
[-C--:B------:R-:W-:Y:S02]  /*2910*/  @!P2 IMAD R39, R39, R42.reuse, RZ ;  /* 0x0000002a2727a224 */ /* 0x080fe400078e02ff */
[----:B------:R-:W-:Y:S02]  /*2920*/  @!P1 IMAD R75, R75, R42, RZ ;  /* 0x0000002a4b4b9224 */ /* 0x000fe400078e02ff */
[----:B--2---:R-:W-:Y:S01]  /*2930*/  @!P1 IMAD R43, R43, R69, R40 ;  /* 0x000000452b2b9224 */ /* 0x004fe200078e0228 */
[----:B------:R-:W2:Y:S01]  /*2940*/  @!P2 LDC.64 R36, c[0x0][0x248] ;  /* 0x00009200ff24ab82 */ /* 0x000ea20000000a00 */
[----:B------:R-:W-:-:S05]  /*2950*/  @!P2 SHF.L.U32 R39, R39, 0x1, RZ ;  /* 0x000000012727a819 */ /* 0x000fca00000006ff */
[----:B--2---:R-:W-:Y:S01]  /*2960*/  @!P2 IMAD.WIDE R38, R39, 0x4, R36 ;  /* 0x000000042726a825 */ /* 0x004fe200078e0224 */
        /* <DEDUP_REMOVED lines=10> */
.L_x_2898:
[----:B------:R-:W-:Y:S01]  /*2a10*/  ULDC.64 UR14, c[0x0][0x218] ;  /* 0x00008600000e7ab9 */ /* 0x000fe20000000a00 */
[----:B------:R-:W-:Y:S01]  /*2a20*/  LOP3.LUT P1, RZ, R2, UR9, RZ, 0xfc, !PT ;  /* 0x0000000902ff7c12 */ /* 0x000fe2000f82fcff */
[----:B------:R-:W2:Y:S01]  /*2a30*/  S2UR UR8, SR_CgaCtaId ;  /* 0x00000000000879c3 */ /* 0x000ea20000008800 */
[----:B------:R-:W-:Y:S01]  /*2a40*/  ISETP.EQ.U32.AND P2, PT, RZ, UR14, PT ;  /* 0x0000000eff007c0c */ /* 0x000fe2000bf42070 */
[----:B------:R-:W-:Y:S01]  /*2a50*/  UMOV UR7, 0x400 ;  /* 0x0000040000077882 */ /* 0x000fe20000000000 */
[----:B-1----:R-:W-:Y:S02]  /*2a60*/  MOV R41, UR6 ;  /* 0x0000000600297c02 */ /* 0x002fe40008000f00 */
[----:B------:R-:W-:Y:S02]  /*2a70*/  ISETP.EQ.OR.EX P1, PT, RZ, UR15, P1, P2 ;  /* 0x0000000fff007c0c */ /* 0x000fe40008f22720 */
[----:B------:R-:W-:Y:S01]  /*2a80*/  IADD3 R39, R67, R68, RZ ;  /* 0x0000004443277210 */ /* 0x000fe20007ffe0ff */
[----:B------:R-:W1:Y:S08]  /*2a90*/  LDC.64 R36, c[0x0][0x228] ;  /* 0x00008a00ff247b82 */ /* 0x000e700000000a00 */
[----:B------:R-:W3:Y:S08]  /*2aa0*/  LDC.64 R34, c[0x0][0x230] ;  /* 0x00008c00ff227b82 */ /* 0x000ef00000000a00 */
[----:B------:R-:W4:Y:S01]  /*2ab0*/  @!P1 LDC.64 R42, c[0x0][0x218] ;  /* 0x00008600ff2a9b82 */ /* 0x000f220000000a00 */
[----:B--2---:R-:W-:-:S03]  /*2ac0*/  ULEA UR7, UR8, UR7, 0x18 ;  /* 0x0000000708077291 */ /* 0x004fc6000f8ec03f */
[----:B------:R-:W-:Y:S02]  /*2ad0*/  ULDC UR8, c[0x0][0x2a4] ;  /* 0x0000a90000087ab9 */ /* 0x000fe40000000800 */
[----:B------:R-:W-:Y:S01]  /*2ae0*/  @!P1 FMUL.FTZ R40, R32, UR8 ;  /* 0x0000000820289c20 */ /* 0x000fe20008410000 */
[----:B-1----:R-:W-:-:S03]  /*2af0*/  IMAD.WIDE R68, R39, 0x4, R36 ;  /* 0x0000000427447825 */ /* 0x002fc600078e0224 */
[----:B------:R-:W-:Y:S01]  /*2b00*/  @!P3 STS.64 [UR7+0xc8], R32 ;  /* 0x0000c820ff00b988 */ /* 0x000fe20008000a07 */
[----:B---3--:R-:W-:-:S04]  /*2b10*/  IMAD.WIDE R36, R39, 0x4, R34 ;  /* 0x0000000427247825 */ /* 0x008fc800078e0222 */
[----:B----4-:R-:W-:-:S04]  /*2b20*/  @!P1 IMAD.WIDE R42, R41, 0x8, R42 ;  /* 0x00000008292a9825 */ /* 0x010fc800078e022a */
[----:B------:R-:W-:-:S05]  /*2b30*/  @!P1 FMUL.FTZ R41, R33, UR8 ;  /* 0x0000000821299c20 */ /* 0x000fca0008410000 */
[----:B------:R-:W-:Y:S01]  /*2b40*/  @!P1 STG.E.64 desc[UR10][R42.64], R40 ;  /* 0x000000282a009986 */ /* 0x000fe2000c101b0a */
[----:B------:R-:W-:Y:S06]  /*2b50*/  BAR.SYNC.DEFER_BLOCKING 0x0 ;  /* 0x0000000000007b1d */ /* 0x000fec0000010000 */
[----:B------:R-:W2:Y:S04]  /*2b60*/  LDG.E.64 R34, desc[UR10][R68.64] ;  /* 0x0000000a44227981 */ /* 0x000ea8000c1e1b00 */
[----:B------:R-:W2:Y:S01]  /*2b70*/  LDG.E.64 R36, desc[UR10][R36.64] ;  /* 0x0000000a24247981 */ /* 0x000ea2000c1e1b00 */
[----:B------:R-:W-:-:S03]  /*2b80*/  ISETP.NE.AND P5, PT, RZ, UR12, PT ;  /* 0x0000000cff007c0c */ /* 0x000fc6000bfa5270 */
[----:B------:R-:W1:Y:S02]  /*2b90*/  LDS.64 R38, [UR7+0xc8] ;  /* 0x0000c807ff267984 */ /* 0x000e640008000a00 */
[----:B-1----:R-:W-:-:S05]  /*2ba0*/  FMUL.FTZ R38, R38, UR8 ;  /* 0x0000000826267c20 */ /* 0x002fca0008410000 */
[----:B------:R-:W-:-:S13]  /*2bb0*/  R2UR UR7, R38 ;  /* 0x00000000260772ca */ /* 0x000fda00000e0000 */
[----:B------:R-:W-:Y:S01]  /*2bc0*/  MOV R38, UR7 ;  /* 0x0000000700267c02 */ /* 0x000fe20008000f00 */
[----:B------:R-:W-:Y:S01]  /*2bd0*/  FADD.FTZ R22, R22, -UR7 ;  /* 0x8000000716167e21 */ /* 0x000fe20008010000 */
[----:B0-----:R-:W-:Y:S01]  /*2be0*/  FADD.FTZ R32, R23, -UR7 ;  /* 0x8000000717207e21 */ /* 0x001fe20008010000 */
[----:B------:R-:W-:Y:S01]  /*2bf0*/  FADD.FTZ R40, R20, -UR7 ;  /* 0x8000000714287e21 */ /* 0x000fe20008010000 */
[----:B------:R-:W-:Y:S01]  /*2c00*/  FADD.FTZ R41, R21, -UR7 ;  /* 0x8000000715297e21 */ /* 0x000fe20008010000 */
        /* <DEDUP_REMOVED lines=26> */
.L_x_2905:
        /* <DEDUP_REMOVED lines=13> */
.L_x_2907:
[----:B------:R-:W-:Y:S05]  /*2e80*/  BSYNC B0 ;  /* 0x0000000000007941 */ /* 0x000fea0003800000 */
.L_x_2906:
[C---:B0-----:R-:W-:Y:S01]  /*2e90*/  IADD3 R32, R66.reuse, 0x80, RZ ;  /* 0x0000008042207810 */ /* 0x041fe20007ffe0ff */
[----:B------:R-:W-:Y:S01]  /*2ea0*/  ULDC.64 UR14, c[0x0][0x278] ;  /* 0x00009e00000e7ab9 */ /* 0x000fe20000000a00 */
[----:B------:R-:W-:Y:S01]  /*2eb0*/  IADD3 R33, R66, 0xa0, RZ ;  /* 0x000000a042217810 */ /* 0x000fe20007ffe0ff */
[----:B------:R-:W-:Y:S01]  /*2ec0*/  FMUL.FTZ R21, R40, UR8 ;  /* 0x0000000828157c20 */ /* 0x000fe20008410000 */
[----:B------:R-:W-:Y:S01]  /*2ed0*/  ISETP.GE.U32.AND P6, PT, R65, UR14, PT ;  /* 0x0000000e41007c0c */ /* 0x000fe2000bfc6070 */
[----:B------:R-:W-:Y:S01]  /*2ee0*/  FMUL.FTZ R22, R41, UR8 ;  /* 0x0000000829167c20 */ /* 0x000fe20008410000 */
[----:B------:R-:W-:Y:S01]  /*2ef0*/  ISETP.GE.U32.AND P1, PT, R64, UR14, PT ;  /* 0x0000000e40007c0c */ /* 0x000fe2000bf26070 */
[----:B------:R-:W-:Y:S01]  /*2f00*/  FFMA.FTZ R20, R34, R21, R36 ;  /* 0x0000001522147223 */ /* 0x000fe20000010024 */
[----:B------:R-:W-:Y:S01]  /*2f10*/  ISETP.GE.U32.AND P2, PT, R63, UR14, PT ;  /* 0x0000000e3f007c0c */ /* 0x000fe2000bf46070 */
[----:B------:R-:W-:Y:S01]  /*2f20*/  FADD.FTZ R40, R24, -UR7 ;  /* 0x8000000718287e21 */ /* 0x000fe20008010000 */
[----:B------:R-:W-:Y:S01]  /*2f30*/  ISETP.GE.U32.AND P3, PT, R32, UR14, PT ;  /* 0x0000000e20007c0c */ /* 0x000fe2000bf66070 */
[----:B------:R-:W-:Y:S01]  /*2f40*/  FADD.FTZ R41, R25, -UR7 ;  /* 0x8000000719297e21 */ /* 0x000fe20008010000 */
[----:B------:R-:W-:Y:S01]  /*2f50*/  ISETP.GE.U32.AND P4, PT, R33, UR14, PT ;  /* 0x0000000e21007c0c */ /* 0x000fe2000bf86070 */
[----:B------:R-:W-:Y:S01]  /*2f60*/  FFMA.FTZ R21, R35, R22, R37 ;  /* 0x0000001623157223 */ /* 0x000fe20000010025 */
[----:B------:R-:W-:-:S02]  /*2f70*/  SHF.R.S32.HI R38, RZ, 0x1f, R32 ;  /* 0x0000001fff267819 */ /* 0x000fc40000011420 */
[----:B------:R-:W-:Y:S02]  /*2f80*/  SHF.R.S32.HI R39, RZ, 0x1f, R33 ;  /* 0x0000001fff277819 */ /* 0x000fe40000011421 */
[----:B------:R-:W-:Y:S02]  /*2f90*/  ISETP.GE.AND.EX P6, PT, R3, UR15, PT, P6 ;  /* 0x0000000f03007c0c */ /* 0x000fe4000bfc6360 */
[----:B------:R-:W-:Y:S02]  /*2fa0*/  ISETP.GE.AND.EX P1, PT, R5, UR15, PT, P1 ;  /* 0x0000000f05007c0c */ /* 0x000fe4000bf26310 */
[----:B------:R-:W-:Y:S02]  /*2fb0*/  ISETP.GE.AND.EX P2, PT, R51, UR15, PT, P2 ;  /* 0x0000000f33007c0c */ /* 0x000fe4000bf46320 */
[----:B------:R-:W-:Y:S02]  /*2fc0*/  ISETP.GE.AND.EX P3, PT, R38, UR15, PT, P3 ;  /* 0x0000000f26007c0c */ /* 0x000fe4000bf66330 */
[----:B------:R-:W-:-:S02]  /*2fd0*/  ISETP.GE.AND.EX P4, PT, R39, UR15, PT, P4 ;  /* 0x0000000f27007c0c */ /* 0x000fc4000bf86340 */
[C---:B------:R-:W-:Y:S02]  /*2fe0*/  ISETP.GT.U32.OR P6, PT, R2.reuse, 0x29f, P6 ;  /* 0x0000029f0200780c */ /* 0x040fe400037c4470 */
        /* <DEDUP_REMOVED lines=15> */
.L_x_2908:
        /* <DEDUP_REMOVED lines=13> */
.L_x_2910:
[----:B------:R-:W-:Y:S05]  /*31b0*/  BSYNC B0 ;  /* 0x0000000000007941 */ /* 0x000fea0003800000 */
.L_x_2909:
[----:B------:R-:W-:Y:S01]  /*31c0*/  FMUL.FTZ R3, R40, UR8 ;  /* 0x0000000828037c20 */ /* 0x000fe20008410000 */
[----:B------:R-:W-:Y:S01]  /*31d0*/  FMUL.FTZ R22, R41, UR8 ;  /* 0x0000000829167c20 */ /* 0x000fe20008410000 */
[----:B------:R-:W-:Y:S01]  /*31e0*/  FADD.FTZ R26, R26, -UR7 ;  /* 0x800000071a1a7e21 */ /* 0x000fe20008010000 */
[----:B------:R-:W-:Y:S01]  /*31f0*/  FADD.FTZ R27, R27, -UR7 ;  /* 0x800000071b1b7e21 */ /* 0x000fe20008010000 */
        /* <DEDUP_REMOVED lines=13> */
.L_x_2911:
        /* <DEDUP_REMOVED lines=13> */
.L_x_2913:
[----:B------:R-:W-:Y:S05]  /*33a0*/  BSYNC B0 ;  /* 0x0000000000007941 */ /* 0x000fea0003800000 */
.L_x_2912:
[----:B0-----:R-:W-:Y:S01]  /*33b0*/  FMUL.FTZ R21, R26, UR8 ;  /* 0x000000081a157c20 */ /* 0x001fe20008410000 */
[----:B------:R-:W-:Y:S01]  /*33c0*/  FMUL.FTZ R20, R27, UR8 ;  /* 0x000000081b147c20 */ /* 0x000fe20008410000 */
[----:B------:R-:W-:Y:S01]  /*33d0*/  FADD.FTZ R3, R6, -UR7 ;  /* 0x8000000706037e21 */ /* 0x000fe20008010000 */
[----:B------:R-:W-:Y:S01]  /*33e0*/  FADD.FTZ R5, R7, -UR7 ;  /* 0x8000000707057e21 */ /* 0x000fe20008010000 */
        /* <DEDUP_REMOVED lines=13> */
.L_x_2914:
        /* <DEDUP_REMOVED lines=13> */
.L_x_2916:
[----:B------:R-:W-:Y:S05]  /*3590*/  BSYNC B0 ;  /* 0x0000000000007941 */ /* 0x000fea0003800000 */
.L_x_2915:
[----:B------:R-:W-:Y:S01]  /*35a0*/  FMUL.FTZ R3, R3, UR8 ;  /* 0x0000000803037c20 */ /* 0x000fe20008410000 */
[----:B------:R-:W-:Y:S01]  /*35b0*/  FMUL.FTZ R20, R5, UR8 ;  /* 0x0000000805147c20 */ /* 0x000fe20008410000 */
[----:B0-----:R-:W-:Y:S01]  /*35c0*/  FADD.FTZ R22, R18, -UR7 ;  /* 0x8000000712167e21 */ /* 0x001fe20008010000 */
        /* <DEDUP_REMOVED lines=14> */
.L_x_2917:
        /* <DEDUP_REMOVED lines=13> */
.L_x_2919:
[----:B------:R-:W-:Y:S05]  /*3780*/  BSYNC B0 ;  /* 0x0000000000007941 */ /* 0x000fea0003800000 */
.L_x_2918:
        /* <DEDUP_REMOVED lines=17> */
.L_x_2920:
[----:B------:R-:W-:Y:S04]  /*38a0*/  BSSY B0, `(.L_x_2921) ;  /* 0x000000d000007945 */ /* 0x000fe80003800000 */
[----:B------:R-:W-:Y:S05]  /*38b0*/  @P4 BRA `(.L_x_2922) ;  /* 0x00000000002c4947 */ /* 0x000fea0003800000 */
[----:B------:R-:W-:Y:S01]  /*38c0*/  ULDC.64 UR16, c[0x0][0x270] ;  /* 0x00009c0000107ab9 */ /* 0x000fe20000000a00 */
[----:B------:R-:W-:Y:S01]  /*38d0*/  MOV R8, R70 ;  /* 0x0000004600087202 */ /* 0x000fe20000000f00 */
        /* <DEDUP_REMOVED lines=9> */
.L_x_2922:
[----:B------:R-:W-:Y:S05]  /*3970*/  BSYNC B0 ;  /* 0x0000000000007941 */ /* 0x000fea0003800000 */
.L_x_2921:
[----:B------:R-:W-:Y:S01]  /*3980*/  IADD3 R25, R66, 0xc0, RZ ;  /* 0x000000c042197810 */ /* 0x000fe20007ffe0ff */
[----:B------:R-:W-:Y:S01]  /*3990*/  FMUL.FTZ R21, R21, UR8 ;  /* 0x0000000815157c20 */ /* 0x000fe20008410000 */
[----:B0-----:R-:W-:Y:S01]  /*39a0*/  SHF.R.S32.HI R19, RZ, 0x1f, R62 ;  /* 0x0000001fff137819 */ /* 0x001fe2000001143e */
[----:B------:R-:W-:Y:S01]  /*39b0*/  FMUL.FTZ R20, R20, UR8 ;  /* 0x0000000814147c20 */ /* 0x000fe20008410000 */
[----:B------:R-:W-:Y:S01]  /*39c0*/  SHF.R.S32.HI R18, RZ, 0x1f, R61 ;  /* 0x0000001fff127819 */ /* 0x000fe2000001143d */
[----:B------:R-:W-:Y:S01]  /*39d0*/  FADD.FTZ R22, R16, -UR7 ;  /* 0x8000000710167e21 */ /* 0x000fe20008010000 */
[----:B------:R-:W-:Y:S01]  /*39e0*/  SHF.R.S32.HI R5, RZ, 0x1f, R60 ;  /* 0x0000001fff057819 */ /* 0x000fe2000001143c */
[----:B------:R-:W-:Y:S01]  /*39f0*/  FADD.FTZ R23, R17, -UR7 ;  /* 0x8000000711177e21 */ /* 0x000fe20008010000 */
[----:B------:R-:W-:Y:S01]  /*3a00*/  SHF.R.S32.HI R3, RZ, 0x1f, R59 ;  /* 0x0000001fff037819 */ /* 0x000fe2000001143b */
[----:B------:R-:W-:Y:S01]  /*3a10*/  FFMA.FTZ R6, R34, R21, R36 ;  /* 0x0000001522067223 */ /* 0x000fe20000010024 */
[----:B------:R-:W-:Y:S01]  /*3a20*/  ISETP.GE.U32.AND P6, PT, R25, UR14, PT ;  /* 0x0000000e19007c0c */ /* 0x000fe2000bfc6070 */
[----:B------:R-:W-:Y:S01]  /*3a30*/  FFMA.FTZ R7, R35, R20, R37 ;  /* 0x0000001423077223 */ /* 0x000fe20000010025 */
[----:B------:R-:W-:-:S02]  /*3a40*/  ISETP.GE.U32.AND P1, PT, R62, UR14, PT ;  /* 0x0000000e3e007c0c */ /* 0x000fc4000bf26070 */
[----:B------:R-:W-:Y:S02]  /*3a50*/  SHF.R.S32.HI R24, RZ, 0x1f, R25 ;  /* 0x0000001fff187819 */ /* 0x000fe40000011419 */
[----:B------:R-:W-:Y:S02]  /*3a60*/  ISETP.GE.U32.AND P2, PT, R61, UR14, PT ;  /* 0x0000000e3d007c0c */ /* 0x000fe4000bf46070 */
[----:B------:R-:W-:Y:S02]  /*3a70*/  ISETP.GE.U32.AND P3, PT, R60, UR14, PT ;  /* 0x0000000e3c007c0c */ /* 0x000fe4000bf66070 */
[----:B------:R-:W-:Y:S02]  /*3a80*/  ISETP.GE.U32.AND P4, PT, R59, UR14, PT ;  /* 0x0000000e3b007c0c */ /* 0x000fe4000bf86070 */
[----:B------:R-:W-:Y:S02]  /*3a90*/  ISETP.GE.AND.EX P6, PT, R24, UR15, PT, P6 ;  /* 0x0000000f18007c0c */ /* 0x000fe4000bfc6360 */
        /* <DEDUP_REMOVED lines=20> */
.L_x_2923:
        /* <DEDUP_REMOVED lines=13> */
.L_x_2925:
[----:B------:R-:W-:Y:S05]  /*3cb0*/  BSYNC B0 ;  /* 0x0000000000007941 */ /* 0x000fea0003800000 */
.L_x_2924:
        /* <DEDUP_REMOVED lines=17> */
.L_x_2926:
        /* <DEDUP_REMOVED lines=13> */
.L_x_2928:
[----:B------:R-:W-:Y:S05]  /*3ea0*/  BSYNC B0 ;  /* 0x0000000000007941 */ /* 0x000fea0003800000 */
.L_x_2927:
        /* <DEDUP_REMOVED lines=17> */
.L_x_2929:
        /* <DEDUP_REMOVED lines=13> */
.L_x_2931:
[----:B------:R-:W-:Y:S05]  /*4090*/  BSYNC B0 ;  /* 0x0000000000007941 */ /* 0x000fea0003800000 */
.L_x_2930:
        /* <DEDUP_REMOVED lines=17> */
.L_x_2932:
        /* <DEDUP_REMOVED lines=13> */
.L_x_2934:
[----:B------:R-:W-:Y:S05]  /*4280*/  BSYNC B0 ;  /* 0x0000000000007941 */ /* 0x000fea0003800000 */
.L_x_2933:
[----:B------:R-:W-:Y:S01]  /*4290*/  FMUL.FTZ R13, R13, UR8 ;  /* 0x000000080d0d7c20 */ /* 0x000fe20008410000 */
[----:B------:R-:W-:Y:S01]  /*42a0*/  FMUL.FTZ R14, R14, UR8 ;  /* 0x000000080e0e7c20 */ /* 0x000fe20008410000 */
[----:B------:R-:W-:Y:S02]  /*42b0*/  SHF.R.S32.HI R16, RZ, 0x1f, R58 ;  /* 0x0000001fff107819 */ /* 0x000fe4000001143a */
[----:B------:R-:W-:Y:S01]  /*42c0*/  SHF.R.S32.HI R5, RZ, 0x1f, R56 ;  /* 0x0000001fff057819 */ /* 0x000fe20000011438 */
        /* <DEDUP_REMOVED lines=13> */
.L_x_2935:
        /* <DEDUP_REMOVED lines=13> */
.L_x_2937:
[----:B------:R-:W-:Y:S05]  /*4470*/  BSYNC B0 ;  /* 0x0000000000007941 */ /* 0x000fea0003800000 */
.L_x_2936:
[----:B------:R-:W-:Y:S01]  /*4480*/  FADD.FTZ R28, R28, -UR7 ;  /* 0x800000071c1c7e21 */ /* 0x000fe20008010000 */
[----:B------:R-:W-:Y:S01]  /*4490*/  FADD.FTZ R30, R30, -UR7 ;  /* 0x800000071e1e7e21 */ /* 0x000fe20008010000 */
[----:B------:R-:W-:Y:S01]  /*44a0*/  FADD.FTZ R44, R44, -UR7 ;  /* 0x800000072c2c7e21 */ /* 0x000fe20008010000 */
[----:B------:R-:W-:Y:S01]  /*44b0*/  FADD.FTZ R46, R46, -UR7 ;  /* 0x800000072e2e7e21 */ /* 0x000fe20008010000 */
[----:B------:R-:W-:Y:S01]  /*44c0*/  FADD.FTZ R48, R48, -UR7 ;  /* 0x8000000730307e21 */ /* 0x000fe20008010000 */
[----:B------:R-:W-:Y:S01]  /*44d0*/  SHF.R.S32.HI R3, RZ, 0x1f, R50 ;  /* 0x0000001fff037819 */ /* 0x000fe20000011432 */
[----:B------:R-:W-:Y:S01]  /*44e0*/  FADD.FTZ R29, R29, -UR7 ;  /* 0x800000071d1d7e21 */ /* 0x000fe20008010000 */
[----:B------:R-:W-:Y:S01]  /*44f0*/  ISETP.GE.U32.AND P6, PT, R58, UR14, PT ;  /* 0x0000000e3a007c0c */ /* 0x000fe2000bfc6070 */
        /* <DEDUP_REMOVED lines=8> */
[----:B0-----:R-:W-:Y:S01]  /*4580*/  FMUL.FTZ R7, R28, UR8 ;  /* 0x000000081c077c20 */ /* 0x001fe20008410000 */
[----:B------:R-:W-:Y:S01]  /*4590*/  FMUL.FTZ R9, R30, UR8 ;  /* 0x000000081e097c20 */ /* 0x000fe20008410000 */
[----:B------:R-:W-:Y:S01]  /*45a0*/  FMUL.FTZ R11, R44, UR8 ;  /* 0x000000082c0b7c20 */ /* 0x000fe20008410000 */
        /* <DEDUP_REMOVED lines=12> */
[C-C-:B------:R-:W-:Y:S01]  /*4670*/  FFMA.FTZ R14, R34.reuse, R7, R36.reuse ;  /* 0x00000007220e7223 */ /* 0x140fe20000010024 */
[C-C-:B------:R-:W-:Y:S01]  /*4680*/  FFMA.FTZ R12, R34.reuse, R9, R36.reuse ;  /* 0x00000009220c7223 */ /* 0x140fe20000010024 */
[C-C-:B------:R-:W-:Y:S01]  /*4690*/  FFMA.FTZ R10, R34.reuse, R11, R36.reuse ;  /* 0x0000000b220a7223 */ /* 0x140fe20000010024 */
[C-C-:B------:R-:W-:Y:S01]  /*46a0*/  FFMA.FTZ R8, R34.reuse, R13, R36.reuse ;  /* 0x0000000d22087223 */ /* 0x140fe20000010024 */
[----:B------:R-:W-:Y:S01]  /*46b0*/  FFMA.FTZ R6, R34, R15, R36 ;  /* 0x0000000f22067223 */ /* 0x000fe20000010024 */
[C---:B------:R-:W-:Y:S01]  /*46c0*/  ISETP.GT.U32.OR P6, PT, R2.reuse, 0x29f, P6 ;  /* 0x0000029f0200780c */ /* 0x040fe200037c4470 */
[C-C-:B------:R-:W-:Y:S01]  /*46d0*/  FFMA.FTZ R13, R35.reuse, R20, R37.reuse ;  /* 0x00000014230d7223 */ /* 0x140fe20000010025 */
[C---:B------:R-:W-:Y:S01]  /*46e0*/  ISETP.GT.U32.OR P1, PT, R2.reuse, 0x29f, P1 ;  /* 0x0000029f0200780c */ /* 0x040fe20000f24470 */
[C-C-:B------:R-:W-:Y:S01]  /*46f0*/  FFMA.FTZ R11, R35.reuse, R22, R37.reuse ;  /* 0x00000016230b7223 */ /* 0x140fe20000010025 */
[C---:B------:R-:W-:Y:S01]  /*4700*/  ISETP.GT.U32.OR P2, PT, R2.reuse, 0x29f, P2 ;  /* 0x0000029f0200780c */ /* 0x040fe20001744470 */
[C-C-:B------:R-:W-:Y:S01]  /*4710*/  FFMA.FTZ R9, R35.reuse, R24, R37.reuse ;  /* 0x0000001823097223 */ /* 0x140fe20000010025 */
[C---:B------:R-:W-:Y:S01]  /*4720*/  ISETP.GT.U32.OR P3, PT, R2.reuse, 0x29f, P3 ;  /* 0x0000029f0200780c */ /* 0x040fe20001f64470 */
[C-C-:B------:R-:W-:Y:S01]  /*4730*/  FFMA.FTZ R7, R35.reuse, R26, R37.reuse ;  /* 0x0000001a23077223 */ /* 0x140fe20000010025 */
        /* <DEDUP_REMOVED lines=13> */
.L_x_2938:
        /* <DEDUP_REMOVED lines=13> */
.L_x_2940:
[----:B------:R-:W-:Y:S05]  /*48e0*/  BSYNC B0 ;  /* 0x0000000000007941 */ /* 0x000fea0003800000 */
.L_x_2939:
        /* <DEDUP_REMOVED lines=11> */
.L_x_2941:
        /* <DEDUP_REMOVED lines=13> */
.L_x_2943:
[----:B------:R-:W-:Y:S05]  /*4a70*/  BSYNC B0 ;  /* 0x0000000000007941 */ /* 0x000fea0003800000 */
.L_x_2942:
[----:B------:R-:W-:Y:S05]  /*4a80*/  @!P5 BRA `(.L_x_2944) ;  /* 0x000000000028d947 */ /* 0x000fea0003800000 */
        /* <DEDUP_REMOVED lines=10> */
.L_x_2944:
[----:B------:R-:W-:Y:S04]  /*4b30*/  BSSY B0, `(.L_x_2945) ;  /* 0x000000d000007945 */ /* 0x000fe80003800000 */
[----:B------:R-:W-:Y:S05]  /*4b40*/  @P2 BRA `(.L_x_2946) ;  /* 0x00000000002c2947 */ /* 0x000fea0003800000 */
[----:B------:R-:W-:Y:S01]  /*4b50*/  ULDC.64 UR14, c[0x0][0x270] ;  /* 0x00009c00000e7ab9 */ /* 0x000fe20000000a00 */
[----:B-1----:R-:W-:Y:S01]  /*4b60*/  MOV R12, R70 ;  /* 0x00000046000c7202 */ /* 0x002fe20000000f00 */
[----:B------:R-:W-:Y:S01]  /*4b70*/  IMAD R53, R53, UR14, RZ ;  /* 0x0000000e35357c24 */ /* 0x000fe2000f8e02ff */
[----:B------:R-:W-:-:S03]  /*4b80*/  MOV R13, R73 ;  /* 0x00000049000d7202 */ /* 0x000fc60000000f00 */
[C---:B------:R-:W-:Y:S02]  /*4b90*/  IMAD R53, R54.reuse, UR15, R53 ;  /* 0x0000000f36357c24 */ /* 0x040fe4000f8e0235 */
[----:B0-----:R-:W-:Y:S01]  /*4ba0*/  IMAD.WIDE.U32 R14, R54, UR14, R12 ;  /* 0x0000000e360e7c25 */ /* 0x001fe2000f8e000c */
[----:B------:R-:W-:Y:S02]  /*4bb0*/  ULDC.64 UR14, c[0x0][0x210] ;  /* 0x00008400000e7ab9 */ /* 0x000fe40000000a00 */
[----:B------:R-:W-:Y:S02]  /*4bc0*/  LEA R12, P1, R14, UR14, 0x2 ;  /* 0x0000000e0e0c7c11 */ /* 0x000fe4000f8210ff */
[----:B------:R-:W-:-:S04]  /*4bd0*/  IADD3 R53, R15, R53, RZ ;  /* 0x000000350f357210 */ /* 0x000fc80007ffe0ff */
[----:B------:R-:W-:-:S05]  /*4be0*/  LEA.HI.X R13, R14, UR15, R53, 0x2, P1 ;  /* 0x0000000f0e0d7c11 */ /* 0x000fca00088f1435 */
[----:B------:R2:W-:Y:S02]  /*4bf0*/  STG.E.64 desc[UR10][R12.64], R10 ;  /* 0x0000000a0c007986 */ /* 0x0005e4000c101b0a */
.L_x_2946:
[----:B------:R-:W-:Y:S05]  /*4c00*/  BSYNC B0 ;  /* 0x0000000000007941 */ /* 0x000fea0003800000 */
.L_x_2945:
        /* <DEDUP_REMOVED lines=11> */
.L_x_2947:
[----:B------:R-:W-:Y:S04]  /*4cc0*/  BSSY B0, `(.L_x_2948) ;  /* 0x000000d000007945 */ /* 0x000fe80003800000 */
[----:B------:R-:W-:Y:S05]  /*4cd0*/  @P3 BRA `(.L_x_2949) ;  /* 0x00000000002c3947 */ /* 0x000fea0003800000 */
[----:B------:R-:W-:Y:S01]  /*4ce0*/  ULDC.64 UR14, c[0x0][0x270] ;  /* 0x00009c00000e7ab9 */ /* 0x000fe20000000a00 */
[----:B--2---:R-:W-:Y:S01]  /*4cf0*/  MOV R10, R70 ;  /* 0x00000046000a7202 */ /* 0x004fe20000000f00 */
[----:B------:R-:W-:Y:S01]  /*4d00*/  IMAD R55, R55, UR14, RZ ;  /* 0x0000000e37377c24 */ /* 0x000fe2000f8e02ff */
[----:B------:R-:W-:-:S03]  /*4d10*/  MOV R11, R73 ;  /* 0x00000049000b7202 */ /* 0x000fc60000000f00 */
[C---:B------:R-:W-:Y:S02]  /*4d20*/  IMAD R55, R52.reuse, UR15, R55 ;  /* 0x0000000f34377c24 */ /* 0x040fe4000f8e0237 */
[----:B-1----:R-:W-:Y:S01]  /*4d30*/  IMAD.WIDE.U32 R12, R52, UR14, R10 ;  /* 0x0000000e340c7c25 */ /* 0x002fe2000f8e000a */
[----:B------:R-:W-:Y:S02]  /*4d40*/  ULDC.64 UR14, c[0x0][0x210] ;  /* 0x00008400000e7ab9 */ /* 0x000fe40000000a00 */
[----:B------:R-:W-:Y:S02]  /*4d50*/  LEA R10, P1, R12, UR14, 0x2 ;  /* 0x0000000e0c0a7c11 */ /* 0x000fe4000f8210ff */
[----:B------:R-:W-:-:S04]  /*4d60*/  IADD3 R55, R13, R55, RZ ;  /* 0x000000370d377210 */ /* 0x000fc80007ffe0ff */
[----:B------:R-:W-:-:S05]  /*4d70*/  LEA.HI.X R11, R12, UR15, R55, 0x2, P1 ;  /* 0x0000000f0c0b7c11 */ /* 0x000fca00088f1437 */
[----:B------:R3:W-:Y:S02]  /*4d80*/  STG.E.64 desc[UR10][R10.64], R8 ;  /* 0x000000080a007986 */ /* 0x0007e4000c101b0a */
.L_x_2949:
[----:B------:R-:W-:Y:S05]  /*4d90*/  BSYNC B0 ;  /* 0x0000000000007941 */ /* 0x000fea0003800000 */
.L_x_2948:
[----:B------:R-:W-:Y:S05]  /*4da0*/  @!P5 BRA `(.L_x_2950) ;  /* 0x000000000028d947 */ /* 0x000fea0003800000 */
[----:B------:R-:W-:Y:S01]  /*4db0*/  FMUL.FTZ R5, R6, -1.4426950216293334961 ;  /* 0xbfb8aa3b06057820 */ /* 0x000fe20000410000 */
[----:B--23--:R-:W-:-:S05]  /*4dc0*/  FMUL.FTZ R10, R7, -1.4426950216293334961 ;  /* 0xbfb8aa3b070a7820 */ /* 0x00cfca0000410000 */
[----:B------:R-:W2:Y:S08]  /*4dd0*/  MUFU.EX2 R5, R5 ;  /* 0x0000000500057308 */ /* 0x000eb00000000800 */
[----:B------:R-:W3:Y:S01]  /*4de0*/  MUFU.EX2 R10, R10 ;  /* 0x0000000a000a7308 */ /* 0x000ee20000000800 */
[----:B--2---:R-:W-:-:S07]  /*4df0*/  FADD.FTZ R8, R5, 1 ;  /* 0x3f80000005087421 */ /* 0x004fce0000010000 */
[----:B------:R-:W2:Y:S01]  /*4e00*/  MUFU.RCP R9, R8 ;  /* 0x0000000800097308 */ /* 0x000ea20000001000 */
[----:B---3--:R-:W-:-:S07]  /*4e10*/  FADD.FTZ R11, R10, 1 ;  /* 0x3f8000000a0b7421 */ /* 0x008fce0000010000 */
[----:B-1----:R-:W1:Y:S01]  /*4e20*/  MUFU.RCP R12, R11 ;  /* 0x0000000b000c7308 */ /* 0x002e620000001000 */
[----:B--2---:R-:W-:Y:S01]  /*4e30*/  FMUL.FTZ R6, R6, R9 ;  /* 0x0000000906067220 */ /* 0x004fe20000410000 */
[----:B-1----:R-:W-:-:S07]  /*4e40*/  FMUL.FTZ R7, R7, R12 ;  /* 0x0000000c07077220 */ /* 0x002fce0000410000 */
.L_x_2950:
        /* <DEDUP_REMOVED lines=8> */
[----:B---3--:R-:W-:Y:S02]  /*4ed0*/  LEA R8, P1, R70, UR14, 0x2 ;  /* 0x0000000e46087c11 */ /* 0x008fe4000f8210ff */
[----:B------:R-:W-:-:S04]  /*4ee0*/  IADD3 R3, R71, R3, RZ ;  /* 0x0000000347037210 */ /* 0x000fc80007ffe0ff */
[----:B------:R-:W-:-:S05]  /*4ef0*/  LEA.HI.X R9, R70, UR15, R3, 0x2, P1 ;  /* 0x0000000f46097c11 */ /* 0x000fca00088f1403 */
[----:B------:R4:W-:Y:S02]  /*4f00*/  STG.E.64 desc[UR10][R8.64], R6 ;  /* 0x0000000608007986 */ /* 0x0009e4000c101b0a */
.L_x_2952:
[----:B------:R-:W-:Y:S05]  /*4f10*/  BSYNC B0 ;  /* 0x0000000000007941 */ /* 0x000fea0003800000 */
.L_x_2951:
[----:B------:R-:W-:Y:S01]  /*4f20*/  ULDC UR7, c[0x0][0x10] ;  /* 0x0000040000077ab9 */ /* 0x000fe20000000800 */
[----:B------:R-:W-:Y:S02]  /*4f30*/  UIADD3 UR4, UR4, 0x1, URZ ;  /* 0x0000000104047890 */ /* 0x000fe4000fffe03f */
[----:B------:R-:W-:-:S04]  /*4f40*/  UIADD3 UR6, UR7, UR6, URZ ;  /* 0x0000000607067290 */ /* 0x000fc8000fffe03f */
[----:B------:R-:W-:-:S06]  /*4f50*/  UISETP.GE.AND UP0, UPT, UR6, UR5, UPT ;  /* 0x000000050600728c */ /* 0x000fcc000bf06270 */
[----:B------:R-:W-:-:S13]  /*4f60*/  PLOP3.LUT P1, PT, PT, PT, UP0, 0x80, 0x0 ;  /* 0x000000000000781c */ /* 0x000fda0003f2f008 */
[----:B------:R-:W-:Y:S05]  /*4f70*/  @!P1 BRA `(.L_x_2953) ;  /* 0xffffffb000d89947 */ /* 0x000fea000383ffff */
[----:B------:R-:W-:Y:S05]  /*4f80*/  EXIT ;  /* 0x000000000000794d */ /* 0x000fea0003800000 */
.L_x_2954:
        /* <DEDUP_REMOVED lines=15> */
.L_x_3287:


//--------------------- .text._Z35group_norm_nhwc_fwd_one_pass_kernelI11Fp32IOBf16WLi64ELi42ELi672EEv26Group_norm_nhwc_fwd_params --------------------------
	.section	.text._Z35group_norm_nhwc_fwd_one_pass_kernelI11Fp32IOBf16WLi64ELi42ELi672EEv26Group_norm_nhwc_fwd_params,"ax",@progbits
	.align	128
        .global         _Z35group_norm_nhwc_fwd_one_pass_kernelI11Fp32IOBf16WLi64ELi42ELi672EEv26Group_norm_nhwc_fwd_params
        .type           _Z35group_norm_nhwc_fwd_one_pass_kernelI11Fp32IOBf16WLi64ELi42ELi672EEv26Group_norm_nhwc_fwd_params,@function
        .size           _Z35group_norm_nhwc_fwd_one_pass_kernelI11Fp32IOBf16WLi64ELi42ELi672EEv26Group_norm_nhwc_fwd_params,(.L_x_3288 - _Z35group_norm_nhwc_fwd_one_pass_kernelI11Fp32IOBf16WLi64ELi42ELi672EEv26Group_norm_nhwc_fwd_params)
        .other          _Z35group_norm_nhwc_fwd_one_pass_kernelI11Fp32IOBf16WLi64ELi42ELi672EEv26Group_norm_nhwc_fwd_params,@"STO_CUDA_ENTRY STV_DEFAULT"
_Z35group_norm_nhwc_fwd_one_pass_kernelI11Fp32IOBf16WLi64ELi42ELi672EEv26Group_norm_nhwc_fwd_params:
.text._Z35group_norm_nhwc_fwd_one_pass_kernelI11Fp32IOBf16WLi64ELi42ELi672EEv26Group_norm_nhwc_fwd_params:
        /* <DEDUP_REMOVED lines=30> */
.L_x_2970:
        /* <DEDUP_REMOVED lines=170> */
.L_x_2956:
[----:B------:R-:W-:Y:S05]  /*0c80*/  BSYNC B0 ;  /* 0x0000000000007941 */ /* 0x000fea0003800000 */
.L_x_2955:
        /* <DEDUP_REMOVED lines=28> */
.L_x_2959:
[----:B-1----:R-:W2:Y:S04]  /*0e50*/  LDG.E.STRONG.GPU R10, desc[UR8][R8.64] ;  /* 0x00000008080a7981 */ /* 0x002ea8000c1ef900 */
[----:B--2---:R-:W-:Y:S01]  /*0e60*/  CCTL.IVALL ;  /* 0x00000000ff00798f */ /* 0x004fe20002000000 */
[----:B------:R-:W-:Y:S05]  /*0e70*/  YIELD ;  /* 0x0000000000007946 */ /* 0x000fea0003800000 */
[----:B------:R-:W-:-:S13]  /*0e80*/  ISETP.NE.AND P1, PT, R10, R13, PT ;  /* 0x0000000d0a00720c */ /* 0x000fda0003f25270 */
[----:B------:R-:W-:Y:S05]  /*0e90*/  @P1 BRA `(.L_x_2959) ;  /* 0xfffffffc00ec1947 */ /* 0x000fea000383ffff */
.L_x_2958:
        /* <DEDUP_REMOVED lines=11> */
.L_x_2961:
        /* <DEDUP_REMOVED lines=63> */
.L_x_2960:
        /* <DEDUP_REMOVED lines=19> */
.L_x_2963:
[----:B------:R-:W-:Y:S05]  /*1470*/  BSYNC B0 ;  /* 0x0000000000007941 */ /* 0x000fea0003800000 */
.L_x_2962:
        /* <DEDUP_REMOVED lines=33> */
.L_x_2957:
[----:B------:R-:W-:Y:S01]  /*1690*/  ULDC.64 UR12, c[0x0][0x218] ;  /* 0x00008600000c7ab9 */ /* 0x000fe20000000a00 */
[C---:B------:R-:W-:Y:S01]  /*16a0*/  LOP3.LUT P1, RZ, R6.reuse, UR7, RZ, 0xfc, !PT ;  /* 0x0000000706ff7c12 */ /* 0x040fe2000f82fcff */
[----:B------:R-:W2:Y:S01]  /*16b0*/  S2UR UR6, SR_CgaCtaId ;  /* 0x00000000000679c3 */ /* 0x000ea20000008800 */
[----:B------:R-:W-:Y:S01]  /*16c0*/  ISETP.EQ.U32.AND P3, PT, RZ, UR12, PT ;  /* 0x0000000cff007c0c */ /* 0x000fe2000bf62070 */
[----:B-1----:R-:W-:Y:S01]  /*16d0*/  IMAD.WIDE.U32 R10, R6, -0x79e79e79, RZ ;  /* 0x86186187060a7825 */ /* 0x002fe200078e00ff */
[----:B------:R-:W-:Y:S02]  /*16e0*/  UMOV UR5, 0x400 ;  /* 0x0000040000057882 */ /* 0x000fe40000000000 */
[----:B------:R-:W-:Y:S02]  /*16f0*/  ISETP.EQ.OR.EX P1, PT, RZ, UR13, P1, P3 ;  /* 0x0000000dff007c0c */ /* 0x000fe40008f22730 */
[----:B------:R-:W-:Y:S01]  /*1700*/  IADD3 R10, -R11, R6, RZ ;  /* 0x000000060b0a7210 */ /* 0x000fe20007ffe1ff */
[----:B------:R-:W1:Y:S03]  /*1710*/  LDC.64 R8, c[0x0][0x228] ;  /* 0x00008a00ff087b82 */ /* 0x000e660000000a00 */
[----:B------:R-:W-:-:S04]  /*1720*/  LEA.HI R14, R10, R11, RZ, 0x1f ;  /* 0x0000000b0a0e7211 */ /* 0x000fc800078ff8ff */
[----:B------:R-:W-:Y:S01]  /*1730*/  SHF.R.U32.HI R15, RZ, 0x4, R14 ;  /* 0x00000004ff0f7819 */ /* 0x000fe2000001160e */
[----:B------:R-:W3:Y:S04]  /*1740*/  LDC.64 R10, c[0x0][0x230] ;  /* 0x00008c00ff0a7b82 */ /* 0x000ee80000000a00 */
[----:B------:R-:W-:-:S04]  /*1750*/  IMAD R15, R15, -0x15, R6 ;  /* 0xffffffeb0f0f7824 */ /* 0x000fc800078e0206 */
[----:B------:R-:W4:Y:S01]  /*1760*/  @!P1 LDC.64 R12, c[0x0][0x218] ;  /* 0x00008600ff0c9b82 */ /* 0x000f220000000a00 */
[----:B------:R-:W-:Y:S01]  /*1770*/  SHF.L.U32 R15, R15, 0x1, RZ ;  /* 0x000000010f0f7819 */ /* 0x000fe200000006ff */
[----:B--2---:R-:W-:-:S03]  /*1780*/  ULEA UR5, UR6, UR5, 0x18 ;  /* 0x0000000506057291 */ /* 0x004fc6000f8ec03f */
[----:B------:R-:W-:Y:S01]  /*1790*/  ULDC UR6, c[0x0][0x2a4] ;  /* 0x0000a90000067ab9 */ /* 0x000fe20000000800 */
[----:B------:R-:W-:Y:S01]  /*17a0*/  IADD3 R17, R15, R0, RZ ;  /* 0x000000000f117210 */ /* 0x000fe20007ffe0ff */
[----:B------:R-:W-:Y:S01]  /*17b0*/  @!P1 FMUL.FTZ R15, R23, UR6 ;  /* 0x00000006170f9c20 */ /* 0x000fe20008410000 */
[----:B------:R-:W-:-:S03]  /*17c0*/  @!P1 FMUL.FTZ R14, R22, UR6 ;  /* 0x00000006160e9c20 */ /* 0x000fc60008410000 */
[----:B------:R-:W-:Y:S01]  /*17d0*/  @!P2 STS.64 [UR5+0xc8], R22 ;  /* 0x0000c816ff00a988 */ /* 0x000fe20008000a05 */
[----:B-1----:R-:W-:-:S04]  /*17e0*/  IMAD.WIDE R8, R17, 0x2, R8 ;  /* 0x0000000211087825 */ /* 0x002fc800078e0208 */
[----:B---3--:R-:W-:-:S04]  /*17f0*/  IMAD.WIDE R10, R17, 0x2, R10 ;  /* 0x00000002110a7825 */ /* 0x008fc800078e020a */
        /* <DEDUP_REMOVED lines=13> */
[C---:B-1----:R-:W-:Y:S01]  /*18d0*/  FADD.FTZ R9, -R16.reuse, R2 ;  /* 0x0000000210097221 */ /* 0x042fe20000010100 */
[C---:B-----5:R-:W-:Y:S01]  /*18e0*/  FADD.FTZ R11, -R16.reuse, R3 ;  /* 0x00000003100b7221 */ /* 0x060fe20000010100 */
[----:B------:R-:W-:Y:S01]  /*18f0*/  FADD.FTZ R13, -R16, R4 ;  /* 0x00000004100d7221 */ /* 0x000fe20000010100 */
[----:B0-----:R-:W-:Y:S01]  /*1900*/  @P1 FADD.FTZ R17, R17, R12 ;  /* 0x0000000c11111221 */ /* 0x001fe20000010000 */
[----:B------:R-:W-:-:S06]  /*1910*/  MOV R12, 0x3f800000 ;  /* 0x3f800000000c7802 */ /* 0x000fcc0000000f00 */
[----:B------:R-:W0:Y:S01]  /*1920*/  @P1 MUFU.RSQ R12, R17 ;  /* 0x00000011000c1308 */ /* 0x000e220000001400 */
[----:B------:R-:W-:Y:S01]  /*1930*/  ISETP.NE.AND P1, PT, RZ, UR10, PT ;  /* 0x0000000aff007c0c */ /* 0x000fe2000bf25270 */
[----:B------:R-:W-:Y:S01]  /*1940*/  FADD.FTZ R5, -R16, R5 ;  /* 0x0000000510057221 */ /* 0x000fe20000010100 */
[-C--:B0-----:R-:W-:Y:S01]  /*1950*/  FMUL.FTZ R9, R9, R12.reuse ;  /* 0x0000000c09097220 */ /* 0x081fe20000410000 */
[-C--:B------:R-:W-:Y:S01]  /*1960*/  FMUL.FTZ R13, R13, R12.reuse ;  /* 0x0000000c0d0d7220 */ /* 0x080fe20000410000 */
[-C--:B------:R-:W-:Y:S01]  /*1970*/  FMUL.FTZ R11, R11, R12.reuse ;  /* 0x0000000c0b0b7220 */ /* 0x080fe20000410000 */
[----:B------:R-:W-:Y:S01]  /*1980*/  FMUL.FTZ R8, R5, R12 ;  /* 0x0000000c05087220 */ /* 0x000fe20000410000 */
[----:B--2---:R-:W-:Y:S02]  /*1990*/  SHF.L.U32 R2, R0, 0x10, RZ ;  /* 0x0000001000027819 */ /* 0x004fe400000006ff */
[----:B---3--:R-:W-:Y:S02]  /*19a0*/  SHF.L.U32 R18, R18, 0x10, RZ ;  /* 0x0000001012127819 */ /* 0x008fe400000006ff */
[----:B----4-:R-:W-:-:S02]  /*19b0*/  SHF.L.U32 R3, R19, 0x10, RZ ;  /* 0x0000001013037819 */ /* 0x010fc400000006ff */
[----:B------:R-:W-:Y:S01]  /*19c0*/  SHF.L.U32 R0, R25, 0x10, RZ ;  /* 0x0000001019007819 */ /* 0x000fe200000006ff */
[C-C-:B------:R-:W-:Y:S01]  /*19d0*/  FFMA.FTZ R4, R2.reuse, R9, R18.reuse ;  /* 0x0000000902047223 */ /* 0x140fe20000010012 */
        /* <DEDUP_REMOVED lines=13> */
.L_x_2964:
        /* <DEDUP_REMOVED lines=14> */
.L_x_2966:
[----:B------:R-:W-:Y:S05]  /*1b90*/  BSYNC B0 ;  /* 0x0000000000007941 */ /* 0x000fea0003800000 */
.L_x_2965:
[----:B------:R-:W-:Y:S01]  /*1ba0*/  IADD3 R11, R21, 0x20, RZ ;  /* 0x00000020150b7810 */ /* 0x000fe20007ffe0ff */
        /* <DEDUP_REMOVED lines=12> */
.L_x_2967:
[----:B------:R-:W-:Y:S01]  /*1c70*/  ULDC.64 UR12, c[0x0][0x278] ;  /* 0x00009e00000c7ab9 */ /* 0x000fe20000000a00 */
[----:B------:R-:W-:Y:S01]  /*1c80*/  SHF.R.S32.HI R0, RZ, 0x1f, R11 ;  /* 0x0000001fff007819 */ /* 0x000fe2000001140b */
        /* <DEDUP_REMOVED lines=9> */
[----:B0-----:R-:W-:Y:S01]  /*1d20*/  IMAD R5, R11, UR13, R0 ;  /* 0x0000000d0b057c24 */ /* 0x001fe2000f8e0200 */
[----:B------:R-:W-:Y:S02]  /*1d30*/  ULDC.64 UR12, c[0x0][0x210] ;  /* 0x00008400000c7ab9 */ /* 0x000fe40000000a00 */
[----:B------:R-:W-:Y:S02]  /*1d40*/  LEA R4, P1, R26, UR12, 0x2 ;  /* 0x0000000c1a047c11 */ /* 0x000fe4000f8210ff */
[----:B------:R-:W-:-:S04]  /*1d50*/  IADD3 R5, R27, R5, RZ ;  /* 0x000000051b057210 */ /* 0x000fc80007ffe0ff */
[----:B------:R-:W-:-:S05]  /*1d60*/  LEA.HI.X R5, R26, UR13, R5, 0x2, P1 ;  /* 0x0000000d1a057c11 */ /* 0x000fca00088f1405 */
[----:B------:R1:W-:Y:S02]  /*1d70*/  STG.E.64 desc[UR8][R4.64], R2 ;  /* 0x0000000204007986 */ /* 0x0003e4000c101b08 */
.L_x_2969:
[----:B------:R-:W-:Y:S05]  /*1d80*/  BSYNC B0 ;  /* 0x0000000000007941 */ /* 0x000fea0003800000 */
.L_x_2968:
[----:B-1----:R-:W1:Y:S01]  /*1d90*/  LDC R3, c[0x0][0x10] ;  /* 0x00000400ff037b82 */ /* 0x002e620000000800 */
[----:B------:R-:W-:Y:S02]  /*1da0*/  IADD3 R7, R7, 0x1, RZ ;  /* 0x0000000107077810 */ /* 0x000fe40007ffe0ff */
[----:B-1----:R-:W-:-:S04]  /*1db0*/  IADD3 R24, R3, R24, RZ ;  /* 0x0000001803187210 */ /* 0x002fc80007ffe0ff */
[----:B------:R-:W-:-:S13]  /*1dc0*/  ISETP.GE.AND P1, PT, R24, UR4, PT ;  /* 0x0000000418007c0c */ /* 0x000fda000bf26270 */
[----:B------:R-:W-:Y:S05]  /*1dd0*/  @!P1 BRA `(.L_x_2970) ;  /* 0xffffffe400009947 */ /* 0x000fea000383ffff */
[----:B------:R-:W-:Y:S05]  /*1de0*/  EXIT ;  /* 0x000000000000794d */ /* 0x000fea0003800000 */
.L_x_2971:
        /* <DEDUP_REMOVED lines=9> */
.L_x_3288:


//--------------------- .text._Z35group_norm_nhwc_fwd_one_pass_kernelI11Fp32IOBf16WLi128ELi42ELi672EEv26Group_norm_nhwc_fwd_params --------------------------
	.section	.text._Z35group_norm_nhwc_fwd_one_pass_kernelI11Fp32IOBf16WLi128ELi42ELi672EEv26Group_norm_nhwc_fwd_params,"ax",@progbits
	.align	128
        .global         _Z35group_norm_nhwc_fwd_one_pass_kernelI11Fp32IOBf16WLi128ELi42ELi672EEv26Group_norm_nhwc_fwd_params
        .type           _Z35group_norm_nhwc_fwd_one_pass_kernelI11Fp32IOBf16WLi128ELi42ELi672EEv26Group_norm_nhwc_fwd_params,@function
        .size           _Z35group_norm_nhwc_fwd_one_pass_kernelI11Fp32IOBf16WLi128ELi42ELi672EEv26Group_norm_nhwc_fwd_params,(.L_x_3289 - _Z35group_norm_nhwc_fwd_one_pass_kernelI11Fp32IOBf16WLi128ELi42ELi672EEv26Group_norm_nhwc_fwd_params)
        .other          _Z35group_norm_nhwc_fwd_one_pass_kernelI11Fp32IOBf16WLi128ELi42ELi672EEv26Group_norm_nhwc_fwd_params,@"STO_CUDA_ENTRY STV_DEFAULT"
_Z35group_norm_nhwc_fwd_one_pass_kernelI11Fp32IOBf16WLi128ELi42ELi672EEv26Group_norm_nhwc_fwd_params:
.text._Z35group_norm_nhwc_fwd_one_pass_kernelI11Fp32IOBf16WLi128ELi42ELi672EEv26Group_norm_nhwc_fwd_params:
        /* <DEDUP_REMOVED lines=11> */
[----:B------:R-:W-:Y:S01]  /*00b0*/  HFMA2.MMA R24, -RZ, RZ, 0, 0 ;  /* 0x00000000ff187435 */ /* 0x000fe200000001ff */
[----:B------:R-:W-:Y:S02]  /*00c0*/  ULDC.U8 UR10, c[0x0][0x28c] ;  /* 0x0000a300000a7ab9 */ /* 0x000fe40000000000 */
        /* <DEDUP_REMOVED lines=13> */
.L_x_2993:
[----:B0-----:R-:W0:Y:S01]  /*01a0*/  LDC R13, c[0x0][0x288] ;  /* 0x0000a200ff0d7b82 */ /* 0x001e220000000800 */
[C---:B------:R-:W-:Y:S01]  /*01b0*/  IADD3 R21, R27.reuse, 0x40, RZ ;  /* 0x000000401b157810 */ /* 0x040fe20007ffe0ff */
[----:B------:R-:W-:Y:S01]  /*01c0*/  ULDC.64 UR14, c[0x0][0x278] ;  /* 0x00009e00000e7ab9 */ /* 0x000fe20000000a00 */
[----:B------:R-:W-:Y:S01]  /*01d0*/  SHF.R.S32.HI R11, RZ, 0x1f, R26 ;  /* 0x0000001fff0b7819 */ /* 0x000fe2000001141a */
[----:B------:R-:W-:Y:S01]  /*01e0*/  ULDC.64 UR12, c[0x0][0x280] ;  /* 0x0000a000000c7ab9 */ /* 0x000fe20000000a00 */
[----:B------:R-:W-:Y:S02]  /*01f0*/  SHF.R.S32.HI R23, RZ, 0x1f, R21 ;  /* 0x0000001fff177819 */ /* 0x000fe40000011415 */
[----:B------:R-:W-:Y:S01]  /*0200*/  IADD3 R18, R27, 0x60, RZ ;  /* 0x000000601b127810 */ /* 0x000fe20007ffe0ff */
[----:B------:R-:W1:Y:S03]  /*0210*/  @P0 LDC.64 R8, c[0x0][0x270] ;  /* 0x00009c00ff080b82 */ /* 0x000e660000000a00 */
        /* <DEDUP_REMOVED lines=204> */
.L_x_2973:
[----:B------:R-:W-:Y:S05]  /*0ee0*/  BSYNC B0 ;  /* 0x0000000000007941 */ /* 0x000fea0003800000 */
.L_x_2972:
        /* <DEDUP_REMOVED lines=28> */
.L_x_2976:
[----:B-1----:R-:W2:Y:S04]  /*10b0*/  LDG.E.STRONG.GPU R16, desc[UR8][R14.64] ;  /* 0x000000080e107981 */ /* 0x002ea8000c1ef900 */
[----:B--2---:R-:W-:Y:S01]  /*10c0*/  CCTL.IVALL ;  /* 0x00000000ff00798f */ /* 0x004fe20002000000 */
[----:B------:R-:W-:Y:S05]  /*10d0*/  YIELD ;  /* 0x0000000000007946 */ /* 0x000fea0003800000 */
[----:B------:R-:W-:-:S13]  /*10e0*/  ISETP.NE.AND P1, PT, R16, R19, PT ;  /* 0x000000131000720c */ /* 0x000fda0003f25270 */
[----:B------:R-:W-:Y:S05]  /*10f0*/  @P1 BRA `(.L_x_2976) ;  /* 0xfffffffc00ec1947 */ /* 0x000fea000383ffff */
.L_x_2975:
        /* <DEDUP_REMOVED lines=11> */
.L_x_2978:
[----:B------:R-:W-:-:S13]  /*11b0*/  ISETP.EQ.OR P4, PT, R22, UR7, P2 ;  /* 0x0000000716007c0c */ /* 0x000fda0009782670 */
[----:B------:R-:W1:Y:S01]  /*11c0*/  @!P4 LDC R19, c[0x0][0x10] ;  /* 0x00000400ff13cb82 */ /* 0x000e620000000800 */
        /* <DEDUP_REMOVED lines=40> */
[-C--:B0-----:R-:W-:Y:S02]  /*1450*/  @!P1 IMAD R21, R21, R18.reuse, R20 ;  /* 0x0000001215159224 */ /* 0x081fe400078e0214 */
        /* <DEDUP_REMOVED lines=20> */
.L_x_2977:
[----:B0-----:R-:W-:-:S13]  /*15a0*/  LOP3.LUT P1, R17, R23, 0x3, RZ, 0xc0, !PT ;  /* 0x0000000317117812 */ /* 0x001fda000782c0ff */
        /* <DEDUP_REMOVED lines=18> */
.L_x_2980:
[----:B------:R-:W-:Y:S05]  /*16d0*/  BSYNC B0 ;  /* 0x0000000000007941 */ /* 0x000fea0003800000 */
.L_x_2979:
        /* <DEDUP_REMOVED lines=16> */
[-C--:B-1----:R-:W-:Y:S02]  /*17e0*/  @!P1 IMAD R19, R22, R18.reuse, R19 ;  /* 0x0000001216139224 */ /* 0x082fe400078e0213 */
        /* <DEDUP_REMOVED lines=15> */
.L_x_2974:
[----:B------:R-:W-:Y:S01]  /*18e0*/  ULDC.64 UR12, c[0x0][0x218] ;  /* 0x00008600000c7ab9 */ /* 0x000fe20000000a00 */
[----:B------:R-:W-:Y:S01]  /*18f0*/  LOP3.LUT P1, RZ, R10, UR7, RZ, 0xfc, !PT ;  /* 0x000000070aff7c12 */ /* 0x000fe2000f82fcff */
[----:B------:R-:W2:Y:S01]  /*1900*/  S2UR UR6, SR_CgaCtaId ;  /* 0x00000000000679c3 */ /* 0x000ea20000008800 */
[----:B------:R-:W-:Y:S01]  /*1910*/  ISETP.EQ.U32.AND P3, PT, RZ, UR12, PT ;  /* 0x0000000cff007c0c */ /* 0x000fe2000bf62070 */
[----:B------:R-:W-:Y:S01]  /*1920*/  UMOV UR5, 0x400 ;  /* 0x0000040000057882 */ /* 0x000fe20000000000 */
[----:B-1----:R-:W-:Y:S02]  /*1930*/  IADD3 R15, R29, R0, RZ ;  /* 0x000000001d0f7210 */ /* 0x002fe40007ffe0ff */
[----:B------:R-:W-:Y:S01]  /*1940*/  ISETP.EQ.OR.EX P1, PT, RZ, UR13, P1, P3 ;  /* 0x0000000dff007c0c */ /* 0x000fe20008f22730 */
[----:B------:R-:W-:Y:S02]  /*1950*/  ULDC.64 UR12, c[0x0][0x278] ;  /* 0x00009e00000c7ab9 */ /* 0x000fe40000000a00 */
[----:B------:R-:W1:Y:S08]  /*1960*/  LDC.64 R22, c[0x0][0x228] ;  /* 0x00008a00ff167b82 */ /* 0x000e700000000a00 */
        /* <DEDUP_REMOVED lines=10> */
[----:B------:R-:W-:Y:S01]  /*1a10*/  @!P1 STG.E.64 desc[UR8][R36.64], R34 ;  /* 0x0000002224009986 */ /* 0x000fe2000c101b08 */
[----:B------:R-:W-:Y:S06]  /*1a20*/  BAR.SYNC.DEFER_BLOCKING 0x0 ;  /* 0x0000000000007b1d */ /* 0x000fec0000010000 */
[----:B------:R-:W2:Y:S04]  /*1a30*/  LDG.E.U16 R18, desc[UR8][R22.64] ;  /* 0x0000000816127981 */ /* 0x000ea8000c1e1500 */
[----:B------:R1:W3:Y:S04]  /*1a40*/  LDG.E.U16 R15, desc[UR8][R22.64+0x2] ;  /* 0x00000208160f7981 */ /* 0x0002e8000c1e1500 */
[----:B------:R-:W4:Y:S04]  /*1a50*/  LDG.E.U16 R0, desc[UR8][R20.64] ;  /* 0x0000000814007981 */ /* 0x000f28000c1e1500 */
[----:B------:R-:W5:Y:S01]  /*1a60*/  LDG.E.U16 R14, desc[UR8][R20.64+0x2] ;  /* 0x00000208140e7981 */ /* 0x000f62000c1e1500 */
[----:B------:R-:W-:-:S02]  /*1a70*/  ISETP.NE.AND P4, PT, RZ, UR10, PT ;  /* 0x0000000aff007c0c */ /* 0x000fc4000bf85270 */
[----:B------:R-:W-:Y:S01]  /*1a80*/  ISETP.GE.U32.AND P2, PT, R26, UR12, PT ;  /* 0x0000000c1a007c0c */ /* 0x000fe2000bf46070 */
[----:B0-----:R-:W0:Y:S03]  /*1a90*/  LDS.64 R16, [UR5+0xc8] ;  /* 0x0000c805ff107984 */ /* 0x001e260008000a00 */
[----:B------:R-:W-:-:S04]  /*1aa0*/  ISETP.GE.AND.EX P2, PT, R11, UR13, PT, P2 ;  /* 0x0000000d0b007c0c */ /* 0x000fc8000bf46320 */
[----:B------:R-:W-:Y:S01]  /*1ab0*/  ISETP.GT.U32.OR P2, PT, R10, 0x29f, P2 ;  /* 0x0000029f0a00780c */ /* 0x000fe20001744470 */
[----:B0-----:R-:W-:-:S04]  /*1ac0*/  FMUL.FTZ R16, R16, UR6 ;  /* 0x0000000610107c20 */ /* 0x001fc80008410000 */
[C---:B------:R-:W-:Y:S01]  /*1ad0*/  FMUL.FTZ R19, R16.reuse, R16 ;  /* 0x0000001010137220 */ /* 0x040fe20000410000 */
[C---:B------:R-:W-:Y:S01]  /*1ae0*/  FADD.FTZ R13, -R16.reuse, R2 ;  /* 0x00000002100d7221 */ /* 0x040fe20000010100 */
[----:B------:R-:W-:Y:S01]  /*1af0*/  IADD3 R2, R27, 0x60, RZ ;  /* 0x000000601b027810 */ /* 0x000fe20007ffe0ff */
[C---:B-1----:R-:W-:Y:S01]  /*1b00*/  FADD.FTZ R23, -R16.reuse, R6 ;  /* 0x0000000610177221 */ /* 0x042fe20000010100 */
[----:B------:R-:W-:Y:S01]  /*1b10*/  FFMA.FTZ R17, R17, UR6, -R19 ;  /* 0x0000000611117c23 */ /* 0x000fe20008010813 */
[C---:B------:R-:W-:Y:S01]  /*1b20*/  FADD.FTZ R35, -R16.reuse, R7 ;  /* 0x0000000710237221 */ /* 0x040fe20000010100 */
[C---:B------:R-:W-:Y:S01]  /*1b30*/  FADD.FTZ R3, -R16.reuse, R3 ;  /* 0x0000000310037221 */ /* 0x040fe20000010100 */
[----:B------:R-:W-:Y:S01]  /*1b40*/  SHF.R.S32.HI R6, RZ, 0x1f, R2 ;  /* 0x0000001fff067819 */ /* 0x000fe20000011402 */
[C---:B------:R-:W-:Y:S01]  /*1b50*/  FADD.FTZ R5, -R16.reuse, R5 ;  /* 0x0000000510057221 */ /* 0x040fe20000010100 */
[----:B------:R-:W-:Y:S01]  /*1b60*/  FSETP.GTU.FTZ.AND P1, PT, R17, RZ, PT ;  /* 0x000000ff1100720b */ /* 0x000fe20003f3c000 */
[C---:B------:R-:W-:Y:S01]  /*1b70*/  FADD.FTZ R37, -R16.reuse, R8 ;  /* 0x0000000810257221 */ /* 0x040fe20000010100 */
[----:B------:R-:W-:-:S11]  /*1b80*/  FADD.FTZ R9, -R16, R9 ;  /* 0x0000000910097221 */ /* 0x000fd60000010100 */
[----:B------:R-:W0:Y:S02]  /*1b90*/  @P1 LDC R12, c[0x0][0x238] ;  /* 0x00008e00ff0c1b82 */ /* 0x000e240000000800 */
[----:B0-----:R-:W-:Y:S01]  /*1ba0*/  @P1 FADD.FTZ R19, R17, R12 ;  /* 0x0000000c11131221 */ /* 0x001fe20000010000 */
[----:B------:R-:W-:Y:S01]  /*1bb0*/  MOV R12, 0x3f800000 ;  /* 0x3f800000000c7802 */ /* 0x000fe20000000f00 */
[----:B------:R-:W-:Y:S01]  /*1bc0*/  FADD.FTZ R17, -R16, R4 ;  /* 0x0000000410117221 */ /* 0x000fe20000010100 */
[----:B------:R-:W-:-:S04]  /*1bd0*/  IADD3 R4, R27, 0x40, RZ ;  /* 0x000000401b047810 */ /* 0x000fc80007ffe0ff */
[----:B------:R-:W0:Y:S01]  /*1be0*/  @P1 MUFU.RSQ R12, R19 ;  /* 0x00000013000c1308 */ /* 0x000e220000001400 */
[----:B------:R-:W-:Y:S02]  /*1bf0*/  ISETP.GE.U32.AND P3, PT, R4, UR12, PT ;  /* 0x0000000c04007c0c */ /* 0x000fe4000bf66070 */
[----:B------:R-:W-:Y:S02]  /*1c00*/  ISETP.GE.U32.AND P1, PT, R2, UR12, PT ;  /* 0x0000000c02007c0c */ /* 0x000fe4000bf26070 */
[----:B------:R-:W-:Y:S02]  /*1c10*/  SHF.R.S32.HI R7, RZ, 0x1f, R4 ;  /* 0x0000001fff077819 */ /* 0x000fe40000011404 */
[----:B------:R-:W-:Y:S02]  /*1c20*/  ISETP.GE.AND.EX P1, PT, R6, UR13, PT, P1 ;  /* 0x0000000d06007c0c */ /* 0x000fe4000bf26310 */
[----:B------:R-:W-:Y:S02]  /*1c30*/  ISETP.GE.AND.EX P3, PT, R7, UR13, PT, P3 ;  /* 0x0000000d07007c0c */ /* 0x000fe4000bf66330 */
[----:B------:R-:W-:-:S02]  /*1c40*/  ISETP.GT.U32.OR P1, PT, R10, 0x29f, P1 ;  /* 0x0000029f0a00780c */ /* 0x000fc40000f24470 */
[----:B------:R-:W-:Y:S01]  /*1c50*/  ISETP.GT.U32.OR P3, PT, R10, 0x29f, P3 ;  /* 0x0000029f0a00780c */ /* 0x000fe20001f64470 */
[-C--:B0-----:R-:W-:Y:S01]  /*1c60*/  FMUL.FTZ R13, R13, R12.reuse ;  /* 0x0000000c0d0d7220 */ /* 0x081fe20000410000 */
[-C--:B------:R-:W-:Y:S01]  /*1c70*/  FMUL.FTZ R3, R3, R12.reuse ;  /* 0x0000000c03037220 */ /* 0x080fe20000410000 */
[-C--:B------:R-:W-:Y:S01]  /*1c80*/  FMUL.FTZ R17, R17, R12.reuse ;  /* 0x0000000c11117220 */ /* 0x080fe20000410000 */
[-C--:B------:R-:W-:Y:S01]  /*1c90*/  FMUL.FTZ R5, R5, R12.reuse ;  /* 0x0000000c05057220 */ /* 0x080fe20000410000 */
[-C--:B------:R-:W-:Y:S01]  /*1ca0*/  FMUL.FTZ R23, R23, R12.reuse ;  /* 0x0000000c17177220 */ /* 0x080fe20000410000 */
[-C--:B------:R-:W-:Y:S01]  /*1cb0*/  FMUL.FTZ R35, R35, R12.reuse ;  /* 0x0000000c23237220 */ /* 0x080fe20000410000 */
[----:B------:R-:W-:Y:S01]  /*1cc0*/  FMUL.FTZ R37, R37, R12 ;  /* 0x0000000c25257220 */ /* 0x000fe20000410000 */
[----:B--2---:R-:W-:Y:S02]  /*1cd0*/  SHF.L.U32 R18, R18, 0x10, RZ ;  /* 0x0000001012127819 */ /* 0x004fe400000006ff */
[----:B---3--:R-:W-:-:S02]  /*1ce0*/  SHF.L.U32 R16, R15, 0x10, RZ ;  /* 0x000000100f107819 */ /* 0x008fc400000006ff */
        /* <DEDUP_REMOVED lines=16> */
.L_x_2981:
        /* <DEDUP_REMOVED lines=13> */
.L_x_2983:
[----:B------:R-:W-:Y:S05]  /*1ec0*/  BSYNC B0 ;  /* 0x0000000000007941 */ /* 0x000fea0003800000 */
.L_x_2982:
        /* <DEDUP_REMOVED lines=13> */
.L_x_2984:
        /* <DEDUP_REMOVED lines=13> */
.L_x_2986:
[----:B------:R-:W-:Y:S05]  /*2070*/  BSYNC B0 ;  /* 0x0000000000007941 */ /* 0x000fea0003800000 */
.L_x_2985:
        /* <DEDUP_REMOVED lines=13> */
.L_x_2987:
        /* <DEDUP_REMOVED lines=13> */
.L_x_2989:
[----:B------:R-:W-:Y:S05]  /*2220*/  BSYNC B0 ;  /* 0x0000000000007941 */ /* 0x000fea0003800000 */
.L_x_2988:
        /* <DEDUP_REMOVED lines=13> */
.L_x_2990:
        /* <DEDUP_REMOVED lines=12> */
.L_x_2992:
[----:B------:R-:W-:Y:S05]  /*23c0*/  BSYNC B0 ;  /* 0x0000000000007941 */ /* 0x000fea0003800000 */
.L_x_2991:
[----:B-1----:R-:W1:Y:S01]  /*23d0*/  LDC R3, c[0x0][0x10] ;  /* 0x00000400ff037b82 */ /* 0x002e620000000800 */
[----:B------:R-:W-:Y:S02]  /*23e0*/  IADD3 R24, R24, 0x1, RZ ;  /* 0x0000000118187810 */ /* 0x000fe40007ffe0ff */
[----:B-1----:R-:W-:-:S04]  /*23f0*/  IADD3 R28, R3, R28, RZ ;  /* 0x0000001c031c7210 */ /* 0x002fc80007ffe0ff */
[----:B------:R-:W-:-:S13]  /*2400*/  ISETP.GE.AND P1, PT, R28, UR4, PT ;  /* 0x000000041c007c0c */ /* 0x000fda000bf26270 */
[----:B------:R-:W-:Y:S05]  /*2410*/  @!P1 BRA `(.L_x_2993) ;  /* 0xffffffdc00609947 */ /* 0x000fea000383ffff */
[----:B------:R-:W-:Y:S05]  /*2420*/  EXIT ;  /* 0x000000000000794d */ /* 0x000fea0003800000 */
.L_x_2994:
        /* <DEDUP_REMOVED lines=13> */
.L_x_3289:


//--------------------- .text._Z35group_norm_nhwc_fwd_one_pass_kernelI11Fp32IOBf16WLi256ELi42ELi672EEv26Group_norm_nhwc_fwd_params --------------------------
	.section	.text._Z35group_norm_nhwc_fwd_one_pass_kernelI11Fp32IOBf16WLi256ELi42ELi672EEv26Group_norm_nhwc_fwd_params,"ax",@progbits
	.align	128
        .global         _Z35group_norm_nhwc_fwd_one_pass_kernelI11Fp32IOBf16WLi256ELi42ELi672EEv26Group_norm_nhwc_fwd_params
        .type           _Z35group_norm_nhwc_fwd_one_pass_kernelI11Fp32IOBf16WLi256ELi42ELi672EEv26Group_norm_nhwc_fwd_params,@function
        .size           _Z35group_norm_nhwc_fwd_one_pass_kernelI11Fp32IOBf16WLi256ELi42ELi672EEv26Group_norm_nhwc_fwd_params,(.L_x_3290 - _Z35group_norm_nhwc_fwd_one_pass_kernelI11Fp32IOBf16WLi256ELi42ELi672EEv26Group_norm_nhwc_fwd_params)
        .other          _Z35group_norm_nhwc_fwd_one_pass_kernelI11Fp32IOBf16WLi256ELi42ELi672EEv26Group_norm_nhwc_fwd_params,@"STO_CUDA_ENTRY STV_DEFAULT"
_Z35group_norm_nhwc_fwd_one_pass_kernelI11Fp32IOBf16WLi256ELi42ELi672EEv26Group_norm_nhwc_fwd_params:
.text._Z35group_norm_nhwc_fwd_one_pass_kernelI11Fp32IOBf16WLi256ELi42ELi672EEv26Group_norm_nhwc_fwd_params:
        /* <DEDUP_REMOVED lines=40> */
.L_x_3028:
        /* <DEDUP_REMOVED lines=287> */
.L_x_2996:
[----:B------:R-:W-:Y:S05]  /*1470*/  BSYNC B0 ;  /* 0x0000000000007941 */ /* 0x000fea0003800000 */
.L_x_2995:
[----:B------:R-:W1:Y:S02]  /*1480*/  LDC R24, c[0x0][0xc] ;  /* 0x00000300ff187b82 */ /* 0x000e640000000800 */
        /* <DEDUP_REMOVED lines=13> */
[----:B---3--:R-:W-:Y:S01]  /*1560*/  IMAD.WIDE R26, R25, 0x4, R26 ;  /* 0x00000004191a7825 */ /* 0x008fe200078e021a */
[----:B------:R-:W-:Y:S02]  /*1570*/  MOV R25, 0xffffffff ;  /* 0xffffffff00197802 */ /* 0x000fe40000000f00 */
[----:B------:R-:W-:Y:S02]  /*1580*/  SEL R42, R24, RZ, !P1 ;  /* 0x000000ff182a7207 */ /* 0x000fe40004800000 */
[----:B------:R-:W-:Y:S01]  /*1590*/  SEL R25, R25, 0x1, P1 ;  /* 0x0000000119197807 */ /* 0x000fe20000800000 */
[----:B------:R-:W-:Y:S02]  /*15a0*/  IMAD.WIDE.U32 R28, R29, 0x8, R26 ;  /* 0x000000081d1c7825 */ /* 0x000fe400078e001a */
[----:B------:R-:W1:Y:S01]  /*15b0*/  LDC.64 R26, c[0x0][0x240] ;  /* 0x00009000ff1a7b82 */ /* 0x000e620000000a00 */
[----:B------:R-:W-:Y:S02]  /*15c0*/  ISETP.NE.AND P1, PT, R42, -0x1, PT ;  /* 0xffffffff2a00780c */ /* 0x000fe40003f25270 */
[----:B------:R2:W-:Y:S01]  /*15d0*/  STG.E.64 desc[UR8][R28.64], R30 ;  /* 0x0000001e1c007986 */ /* 0x0005e2000c101b08 */
[----:B-1----:R-:W-:Y:S01]  /*15e0*/  IMAD.WIDE.U32 R26, R59, 0x4, R26 ;  /* 0x000000043b1a7825 */ /* 0x002fe200078e001a */
[----:B------:R-:W-:Y:S06]  /*15f0*/  MEMBAR.ALL.GPU ;  /* 0x0000000000007992 */ /* 0x000fec000000a000 */
[----:B------:R-:W-:-:S00]  /*1600*/  ERRBAR ;  /* 0x00000000000079ab */ /* 0x000fc00000000000 */
[----:B------:R-:W-:Y:S06]  /*1610*/  CGAERRBAR ;  /* 0x00000000000075ab */ /* 0x000fec0000000000 */
[----:B------:R2:W-:Y:S01]  /*1620*/  REDG.E.ADD.S32.STRONG.GPU desc[UR8][R26.64], R25 ;  /* 0x000000191a00798e */ /* 0x0005e2000c10e388 */
[----:B------:R-:W-:Y:S05]  /*1630*/  @!P1 BRA `(.L_x_2998) ;  /* 0x0000000000149947 */ /* 0x000fea0003800000 */
.L_x_2999:
[----:B--2---:R-:W2:Y:S04]  /*1640*/  LDG.E.STRONG.GPU R25, desc[UR8][R26.64] ;  /* 0x000000081a197981 */ /* 0x004ea8000c1ef900 */
[----:B--2---:R-:W-:Y:S01]  /*1650*/  CCTL.IVALL ;  /* 0x00000000ff00798f */ /* 0x004fe20002000000 */
[----:B------:R-:W-:Y:S05]  /*1660*/  YIELD ;  /* 0x0000000000007946 */ /* 0x000fea0003800000 */
[----:B------:R-:W-:-:S13]  /*1670*/  ISETP.NE.AND P1, PT, R25, R42, PT ;  /* 0x0000002a1900720c */ /* 0x000fda0003f25270 */
[----:B------:R-:W-:Y:S05]  /*1680*/  @P1 BRA `(.L_x_2999) ;  /* 0xfffffffc00ec1947 */ /* 0x000fea000383ffff */
.L_x_2998:
        /* <DEDUP_REMOVED lines=11> */
.L_x_3001:
        /* <DEDUP_REMOVED lines=19> */
[-C--:B-1----:R-:W-:Y:S02]  /*1870*/  @!P2 IMAD R27, R28, R61.reuse, RZ ;  /* 0x0000003d1c1ba224 */ /* 0x082fe400078e02ff */
        /* <DEDUP_REMOVED lines=14> */
[-C--:B0-----:R-:W-:Y:S02]  /*1960*/  @!P1 IMAD R27, R28, R61.reuse, RZ ;  /* 0x0000003d1c1b9224 */ /* 0x081fe400078e02ff */
        /* <DEDUP_REMOVED lines=28> */
.L_x_3000:
        /* <DEDUP_REMOVED lines=19> */
.L_x_3003:
[----:B------:R-:W-:Y:S05]  /*1c60*/  BSYNC B0 ;  /* 0x0000000000007941 */ /* 0x000fea0003800000 */
.L_x_3002:
        /* <DEDUP_REMOVED lines=13> */
[-C--:B--2---:R-:W-:Y:S02]  /*1d40*/  @!P1 IMAD R27, R26, R59.reuse, RZ ;  /* 0x0000003b1a1b9224 */ /* 0x084fe400078e02ff */
        /* <DEDUP_REMOVED lines=18> */
.L_x_2997:
        /* <DEDUP_REMOVED lines=19> */
[----:B------:R-:W-:Y:S01]  /*1fa0*/  @!P1 STG.E.64 desc[UR8][R24.64], R58 ;  /* 0x0000003a18009986 */ /* 0x000fe2000c101b08 */
[----:B------:R-:W-:Y:S06]  /*1fb0*/  BAR.SYNC.DEFER_BLOCKING 0x0 ;  /* 0x0000000000007b1d */ /* 0x000fec0000010000 */
[----:B------:R-:W2:Y:S04]  /*1fc0*/  LDG.E.U16 R38, desc[UR8][R26.64] ;  /* 0x000000081a267981 */ /* 0x000ea8000c1e1500 */
[----:B------:R1:W3:Y:S04]  /*1fd0*/  LDG.E.U16 R42, desc[UR8][R26.64+0x2] ;  /* 0x000002081a2a7981 */ /* 0x0002e8000c1e1500 */
[----:B------:R-:W4:Y:S04]  /*1fe0*/  LDG.E.U16 R44, desc[UR8][R28.64] ;  /* 0x000000081c2c7981 */ /* 0x000f28000c1e1500 */
[----:B------:R5:W4:Y:S01]  /*1ff0*/  LDG.E.U16 R46, desc[UR8][R28.64+0x2] ;  /* 0x000002081c2e7981 */ /* 0x000b22000c1e1500 */
[----:B------:R-:W-:-:S02]  /*2000*/  ISETP.NE.AND P6, PT, RZ, UR10, PT ;  /* 0x0000000aff007c0c */ /* 0x000fc4000bfc5270 */
[----:B------:R-:W-:Y:S01]  /*2010*/  ISETP.GE.U32.AND P2, PT, R7, UR14, PT ;  /* 0x0000000e07007c0c */ /* 0x000fe2000bf46070 */
[----:B------:R-:W0:Y:S03]  /*2020*/  LDS.64 R24, [UR5+0xc8] ;  /* 0x0000c805ff187984 */ /* 0x000e260008000a00 */
[----:B------:R-:W-:-:S04]  /*2030*/  ISETP.GE.AND.EX P2, PT, R41, UR15, PT, P2 ;  /* 0x0000000f29007c0c */ /* 0x000fc8000bf46320 */
[----:B------:R-:W-:Y:S01]  /*2040*/  ISETP.GT.U32.OR P2, PT, R4, 0x29f, P2 ;  /* 0x0000029f0400780c */ /* 0x000fe20001744470 */
[----:B0-----:R-:W-:-:S04]  /*2050*/  FMUL.FTZ R48, R24, UR11 ;  /* 0x0000000b18307c20 */ /* 0x001fc80008410000 */
[C---:B------:R-:W-:Y:S01]  /*2060*/  FMUL.FTZ R24, R48.reuse, R48 ;  /* 0x0000003030187220 */ /* 0x040fe20000410000 */
[C---:B------:R-:W-:Y:S01]  /*2070*/  FADD.FTZ R63, -R48.reuse, R16 ;  /* 0x00000010303f7221 */ /* 0x040fe20000010100 */
[C---:B------:R-:W-:Y:S01]  /*2080*/  FADD.FTZ R17, -R48.reuse, R17 ;  /* 0x0000001130117221 */ /* 0x040fe20000010100 */
[C---:B-1----:R-:W-:Y:S01]  /*2090*/  FADD.FTZ R27, -R48.reuse, R19 ;  /* 0x00000013301b7221 */ /* 0x042fe20000010100 */
[----:B------:R-:W-:Y:S01]  /*20a0*/  FFMA.FTZ R24, R25, UR11, -R24 ;  /* 0x0000000b19187c23 */ /* 0x000fe20008010818 */
[C---:B-----5:R-:W-:Y:S01]  /*20b0*/  FADD.FTZ R29, -R48.reuse, R20 ;  /* 0x00000014301d7221 */ /* 0x060fe20000010100 */
[C---:B------:R-:W-:Y:S01]  /*20c0*/  FADD.FTZ R31, -R48.reuse, R21 ;  /* 0x00000015301f7221 */ /* 0x040fe20000010100 */
[C---:B------:R-:W-:Y:S01]  /*20d0*/  FADD.FTZ R65, -R48.reuse, R12 ;  /* 0x0000000c30417221 */ /* 0x040fe20000010100 */
        /* <DEDUP_REMOVED lines=8> */
[----:B------:R-:W-:-:S06]  /*2160*/  FADD.FTZ R35, -R48, R35 ;  /* 0x0000002330237221 */ /* 0x000fcc0000010100 */
[----:B------:R-:W0:Y:S02]  /*2170*/  @P1 LDC R25, c[0x0][0x238] ;  /* 0x00008e00ff191b82 */ /* 0x000e240000000800 */
[----:B0-----:R-:W-:Y:S01]  /*2180*/  @P1 FADD.FTZ R30, R24, R25 ;  /* 0x00000019181e1221 */ /* 0x001fe20000010000 */
[----:B------:R-:W-:Y:S01]  /*2190*/  MOV R24, 0x3f800000 ;  /* 0x3f80000000187802 */ /* 0x000fe20000000f00 */
[----:B------:R-:W-:-:S05]  /*21a0*/  FADD.FTZ R25, -R48, R18 ;  /* 0x0000001230197221 */ /* 0x000fca0000010100 */
[----:B------:R-:W0:Y:S01]  /*21b0*/  @P1 MUFU.RSQ R24, R30 ;  /* 0x0000001e00181308 */ /* 0x000e220000001400 */
[----:B------:R-:W-:-:S04]  /*21c0*/  ISETP.GE.U32.AND P1, PT, R6, UR14, PT ;  /* 0x0000000e06007c0c */ /* 0x000fc8000bf26070 */
[----:B------:R-:W-:-:S04]  /*21d0*/  ISETP.GE.AND.EX P1, PT, R39, UR15, PT, P1 ;  /* 0x0000000f27007c0c */ /* 0x000fc8000bf26310 */
[----:B------:R-:W-:Y:S01]  /*21e0*/  ISETP.GT.U32.OR P1, PT, R4, 0x29f, P1 ;  /* 0x0000029f0400780c */ /* 0x000fe20000f24470 */
[-C--:B0-----:R-:W-:Y:S01]  /*21f0*/  FMUL.FTZ R17, R17, R24.reuse ;  /* 0x0000001811117220 */ /* 0x081fe20000410000 */
[----:B------:R-:W-:Y:S01]  /*2200*/  FMUL.FTZ R12, R63, R24 ;  /* 0x000000183f0c7220 */ /* 0x000fe20000410000 */
[----:B------:R-:W-:Y:S01]  /*2210*/  FADD.FTZ R63, -R48, R34 ;  /* 0x00000022303f7221 */ /* 0x000fe20000010100 */
[----:B--2---:R-:W-:Y:S02]  /*2220*/  SHF.L.U32 R20, R38, 0x10, RZ ;  /* 0x0000001026147819 */ /* 0x004fe400000006ff */
[----:B---3--:R-:W-:Y:S02]  /*2230*/  SHF.L.U32 R21, R42, 0x10, RZ ;  /* 0x000000102a157819 */ /* 0x008fe400000006ff */
[----:B----4-:R-:W-:Y:S02]  /*2240*/  SHF.L.U32 R19, R44, 0x10, RZ ;  /* 0x000000102c137819 */ /* 0x010fe400000006ff */
        /* <DEDUP_REMOVED lines=14> */
.L_x_3004:
        /* <DEDUP_REMOVED lines=13> */
.L_x_3006:
[----:B------:R-:W-:Y:S05]  /*2400*/  BSYNC B0 ;  /* 0x0000000000007941 */ /* 0x000fea0003800000 */
.L_x_3005:
[-C--:B------:R-:W-:Y:S01]  /*2410*/  FMUL.FTZ R65, R65, R24.reuse ;  /* 0x0000001841417220 */ /* 0x080fe20000410000 */
[-C--:B------:R-:W-:Y:S01]  /*2420*/  FMUL.FTZ R67, R67, R24.reuse ;  /* 0x0000001843437220 */ /* 0x080fe20000410000 */
[-C--:B------:R-:W-:Y:S01]  /*2430*/  FMUL.FTZ R69, R69, R24.reuse ;  /* 0x0000001845457220 */ /* 0x080fe20000410000 */
[----:B------:R-:W-:Y:S01]  /*2440*/  FMUL.FTZ R71, R71, R24 ;  /* 0x0000001847477220 */ /* 0x000fe20000410000 */
        /* <DEDUP_REMOVED lines=13> */
.L_x_3007:
        /* <DEDUP_REMOVED lines=13> */
.L_x_3009:
[----:B------:R-:W-:Y:S05]  /*25f0*/  BSYNC B0 ;  /* 0x0000000000007941 */ /* 0x000fea0003800000 */
.L_x_3008:
        /* <DEDUP_REMOVED lines=13> */
.L_x_3010:
        /* <DEDUP_REMOVED lines=13> */
.L_x_3012:
[----:B------:R-:W-:Y:S05]  /*27a0*/  BSYNC B0 ;  /* 0x0000000000007941 */ /* 0x000fea0003800000 */
.L_x_3011:
        /* <DEDUP_REMOVED lines=19> */
[----:B------:R-:W-:Y:S01]  /*28e0*/  FMUL.FTZ R35, R35, R24 ;  /* 0x0000001823237220 */ /* 0x000fe20000410000 */
[----:B------:R-:W-:Y:S01]  /*28f0*/  ISETP.GT.U32.OR P5, PT, R4, 0x29f, P5 ;  /* 0x0000029f0400780c */ /* 0x000fe20002fa4470 */
[----:B0-----:R-:W-:Y:S01]  /*2900*/  FFMA.FTZ R12, R20, R25, R19 ;  /* 0x00000019140c7223 */ /* 0x001fe20000010013 */
        /* <DEDUP_REMOVED lines=16> */
.L_x_3013:
        /* <DEDUP_REMOVED lines=13> */
.L_x_3015:
[----:B------:R-:W-:Y:S05]  /*2ae0*/  BSYNC B0 ;  /* 0x0000000000007941 */ /* 0x000fea0003800000 */
.L_x_3014:
        /* <DEDUP_REMOVED lines=13> */
.L_x_3016:
        /* <DEDUP_REMOVED lines=13> */
.L_x_3018:
[----:B------:R-:W-:Y:S05]  /*2c90*/  BSYNC B0 ;  /* 0x0000000000007941 */ /* 0x000fea0003800000 */
.L_x_3017:
        /* <DEDUP_REMOVED lines=13> */
.L_x_3019:
        /* <DEDUP_REMOVED lines=13> */
.L_x_3021:
[----:B------:R-:W-:Y:S05]  /*2e40*/  BSYNC B0 ;  /* 0x0000000000007941 */ /* 0x000fea0003800000 */
.L_x_3020:
        /* <DEDUP_REMOVED lines=13> */
.L_x_3022:
        /* <DEDUP_REMOVED lines=13> */
.L_x_3024:
[----:B------:R-:W-:Y:S05]  /*2ff0*/  BSYNC B0 ;  /* 0x0000000000007941 */ /* 0x000fea0003800000 */
.L_x_3023:
        /* <DEDUP_REMOVED lines=13> */
.L_x_3025:
        /* <DEDUP_REMOVED lines=8> */
[----:B01----:R-:W-:Y:S02]  /*3150*/  LEA R12, P1, R54, UR12, 0x2 ;  /* 0x0000000c360c7c11 */ /* 0x003fe4000f8210ff */
[----:B------:R-:W-:-:S04]  /*3160*/  IADD3 R51, R55, R51, RZ ;  /* 0x0000003337337210 */ /* 0x000fc80007ffe0ff */
[----:B------:R-:W-:-:S05]  /*3170*/  LEA.HI.X R13, R54, UR13, R51, 0x2, P1 ;  /* 0x0000000d360d7c11 */ /* 0x000fca00088f1433 */
[----:B------:R2:W-:Y:S02]  /*3180*/  STG.E.64 desc[UR8][R12.64], R20 ;  /* 0x000000140c007986 */ /* 0x0005e4000c101b08 */
.L_x_3027:
[----:B------:R-:W-:Y:S05]  /*3190*/  BSYNC B0 ;  /* 0x0000000000007941 */ /* 0x000fea0003800000 */
.L_x_3026:
[----:B012---:R-:W0:Y:S01]  /*31a0*/  LDC R13, c[0x0][0x10] ;  /* 0x00000400ff0d7b82 */ /* 0x007e220000000800 */
[----:B------:R-:W-:Y:S02]  /*31b0*/  IADD3 R5, R5, 0x1, RZ ;  /* 0x0000000105057810 */ /* 0x000fe40007ffe0ff */
[----:B0-----:R-:W-:-:S04]  /*31c0*/  IADD3 R40, R13, R40, RZ ;  /* 0x000000280d287210 */ /* 0x001fc80007ffe0ff */
[----:B------:R-:W-:-:S13]  /*31d0*/  ISETP.GE.AND P1, PT, R40, UR4, PT ;  /* 0x0000000428007c0c */ /* 0x000fda000bf26270 */
[----:B------:R-:W-:Y:S05]  /*31e0*/  @!P1 BRA `(.L_x_3028) ;  /* 0xffffffd000249947 */ /* 0x000fea000383ffff */
[----:B------:R-:W-:Y:S05]  /*31f0*/  EXIT ;  /* 0x000000000000794d */ /* 0x000fea0003800000 */
.L_x_3029:
        /* <DEDUP_REMOVED lines=16> */
.L_x_3290:


//--------------------- .text._Z35group_norm_nhwc_fwd_one_pass_kernelI11Fp32IOBf16WLi512ELi42ELi672EEv26Group_norm_nhwc_fwd_params --------------------------
	.section	.text._Z35group_norm_nhwc_fwd_one_pass_kernelI11Fp32IOBf16WLi512ELi42ELi672EEv26Group_norm_nhwc_fwd_params,"ax",@progbits
	.align	128
        .global         _Z35group_norm_nhwc_fwd_one_pass_kernelI11Fp32IOBf16WLi512ELi42ELi672EEv26Group_norm_nhwc_fwd_params
        .type           _Z35group_norm_nhwc_fwd_one_pass_kernelI11Fp32IOBf16WLi512ELi42ELi672EEv26Group_norm_nhwc_fwd_params,@function
        .size           _Z35group_norm_nhwc_fwd_one_pass_kernelI11Fp32IOBf16WLi512ELi42ELi672EEv26Group_norm_nhwc_fwd_params,(.L_x_3291 - _Z35group_norm_nhwc_fwd_one_pass_kernelI11Fp32IOBf16WLi512ELi42ELi672EEv26Group_norm_nhwc_fwd_params)
        .other          _Z35group_norm_nhwc_fwd_one_pass_kernelI11Fp32IOBf16WLi512ELi42ELi672EEv26Group_norm_nhwc_fwd_params,@"STO_CUDA_ENTRY STV_DEFAULT"
_Z35group_norm_nhwc_fwd_one_pass_kernelI11Fp32IOBf16WLi512ELi42ELi672EEv26Group_norm_nhwc_fwd_params:
.text._Z35group_norm_nhwc_fwd_one_pass_kernelI11Fp32IOBf16WLi512ELi42ELi672EEv26Group_norm_nhwc_fwd_params:
        /* <DEDUP_REMOVED lines=46> */
.L_x_3087:
[----:B0-----:R-:W0:Y:S01]  /*02e0*/  LDC R9, c[0x0][0x288] ;  /* 0x0000a200ff097b82 */ /* 0x001e220000000800 */
[----:B------:R-:W-:Y:S01]  /*02f0*/  IABS R10, UR6 ;  /* 0x00000006000a7c13 */ /* 0x000fe20008000000 */
        /* <DEDUP_REMOVED lines=457> */
.L_x_3031:
[----:B------:R-:W-:Y:S05]  /*1f90*/  BSYNC B0 ;  /* 0x0000000000007941 */ /* 0x000fea0003800000 */
.L_x_3030:
        /* <DEDUP_REMOVED lines=30> */
.L_x_3034:
[----:B-1----:R-:W2:Y:S04]  /*2180*/  LDG.E.STRONG.GPU R36, desc[UR10][R34.64] ;  /* 0x0000000a22247981 */ /* 0x002ea8000c1ef900 */
[----:B--2---:R-:W-:Y:S01]  /*2190*/  CCTL.IVALL ;  /* 0x00000000ff00798f */ /* 0x004fe20002000000 */
[----:B------:R-:W-:Y:S05]  /*21a0*/  YIELD ;  /* 0x0000000000007946 */ /* 0x000fea0003800000 */
[----:B------:R-:W-:-:S13]  /*21b0*/  ISETP.NE.AND P1, PT, R36, R39, PT ;  /* 0x000000272400720c */ /* 0x000fda0003f25270 */
[----:B------:R-:W-:Y:S05]  /*21c0*/  @P1 BRA `(.L_x_3034) ;  /* 0xfffffffc00ec1947 */ /* 0x000fea000383ffff */
.L_x_3033:
        /* <DEDUP_REMOVED lines=11> */
.L_x_3036:
        /* <DEDUP_REMOVED lines=67> */
.L_x_3035:
        /* <DEDUP_REMOVED lines=19> */
.L_x_3038:
[----:B------:R-:W-:Y:S05]  /*27e0*/  BSYNC B0 ;  /* 0x0000000000007941 */ /* 0x000fea0003800000 */
.L_x_3037:
        /* <DEDUP_REMOVED lines=34> */
.L_x_3032:
[----:B------:R-:W-:Y:S01]  /*2a10*/  ULDC.64 UR14, c[0x0][0x218] ;  /* 0x00008600000e7ab9 */ /* 0x000fe20000000a00 */
[----:B------:R-:W-:Y:S01]  /*2a20*/  LOP3.LUT P1, RZ, R2, UR9, RZ, 0xfc, !PT ;  /* 0x0000000902ff7c12 */ /* 0x000fe2000f82fcff */
[----:B------:R-:W2:Y:S01]  /*2a30*/  S2UR UR8, SR_CgaCtaId ;  /* 0x00000000000879c3 */ /* 0x000ea20000008800 */
[----:B------:R-:W-:Y:S01]  /*2a40*/  ISETP.EQ.U32.AND P2, PT, RZ, UR14, PT ;  /* 0x0000000eff007c0c */ /* 0x000fe2000bf42070 */
[----:B------:R-:W-:Y:S01]  /*2a50*/  UMOV UR7, 0x400 ;  /* 0x0000040000077882 */ /* 0x000fe20000000000 */
[----:B-1----:R-:W-:Y:S02]  /*2a60*/  MOV R41, UR6 ;  /* 0x0000000600297c02 */ /* 0x002fe40008000f00 */
[----:B------:R-:W-:Y:S01]  /*2a70*/  ISETP.EQ.OR.EX P1, PT, RZ, UR15, P1, P2 ;  /* 0x0000000fff007c0c */ /* 0x000fe20008f22720 */
[----:B------:R-:W-:Y:S01]  /*2a80*/  ULDC.64 UR14, c[0x0][0x278] ;  /* 0x00009e00000e7ab9 */ /* 0x000fe20000000a00 */
[----:B------:R-:W-:Y:S01]  /*2a90*/  IADD3 R43, R67, R68, RZ ;  /* 0x00000044432b7210 */ /* 0x000fe20007ffe0ff */
[----:B------:R-:W1:Y:S08]  /*2aa0*/  LDC.64 R38, c[0x0][0x228] ;  /* 0x00008a00ff267b82 */ /* 0x000e700000000a00 */
[----:B------:R-:W3:Y:S08]  /*2ab0*/  LDC.64 R36, c[0x0][0x230] ;  /* 0x00008c00ff247b82 */ /* 0x000ef00000000a00 */
[----:B------:R-:W4:Y:S01]  /*2ac0*/  @!P1 LDC.64 R34, c[0x0][0x218] ;  /* 0x00008600ff229b82 */ /* 0x000f220000000a00 */
[----:B--2---:R-:W-:-:S03]  /*2ad0*/  ULEA UR7, UR8, UR7, 0x18 ;  /* 0x0000000708077291 */ /* 0x004fc6000f8ec03f */
[----:B------:R-:W-:Y:S01]  /*2ae0*/  ULDC UR8, c[0x0][0x2a4] ;  /* 0x0000a90000087ab9 */ /* 0x000fe20000000800 */
[----:B-1----:R-:W-:-:S05]  /*2af0*/  IMAD.WIDE R38, R43, 0x2, R38 ;  /* 0x000000022b267825 */ /* 0x002fca00078e0226 */
[----:B------:R-:W-:Y:S01]  /*2b00*/  @!P3 STS.64 [UR7+0xc8], R32 ;  /* 0x0000c820ff00b988 */ /* 0x000fe20008000a07 */
[----:B---3--:R-:W-:-:S04]  /*2b10*/  IMAD.WIDE R42, R43, 0x2, R36 ;  /* 0x000000022b2a7825 */ /* 0x008fc800078e0224 */
[----:B----4-:R-:W-:-:S04]  /*2b20*/  @!P1 IMAD.WIDE R40, R41, 0x8, R34 ;  /* 0x0000000829289825 */ /* 0x010fc800078e0222 */
[----:B------:R-:W-:Y:S01]  /*2b30*/  @!P1 FMUL.FTZ R35, R33, UR8 ;  /* 0x0000000821239c20 */ /* 0x000fe20008410000 */
[----:B------:R-:W-:-:S05]  /*2b40*/  @!P1 FMUL.FTZ R34, R32, UR8 ;  /* 0x0000000820229c20 */ /* 0x000fca0008410000 */
[----:B------:R-:W-:Y:S01]  /*2b50*/  @!P1 STG.E.64 desc[UR10][R40.64], R34 ;  /* 0x0000002228009986 */ /* 0x000fe2000c101b0a */
[----:B------:R-:W-:Y:S06]  /*2b60*/  BAR.SYNC.DEFER_BLOCKING 0x0 ;  /* 0x0000000000007b1d */ /* 0x000fec0000010000 */
[----:B------:R-:W2:Y:S04]  /*2b70*/  LDG.E.U16 R68, desc[UR10][R38.64] ;  /* 0x0000000a26447981 */ /* 0x000ea8000c1e1500 */
[----:B------:R1:W3:Y:S04]  /*2b80*/  LDG.E.U16 R69, desc[UR10][R38.64+0x2] ;  /* 0x0000020a26457981 */ /* 0x0002e8000c1e1500 */
[----:B------:R-:W4:Y:S04]  /*2b90*/  LDG.E.U16 R74, desc[UR10][R42.64] ;  /* 0x0000000a2a4a7981 */ /* 0x000f28000c1e1500 */
[----:B------:R-:W5:Y:S01]  /*2ba0*/  LDG.E.U16 R75, desc[UR10][R42.64+0x2] ;  /* 0x0000020a2a4b7981 */ /* 0x000f62000c1e1500 */
[----:B------:R-:W-:-:S03]  /*2bb0*/  ISETP.NE.AND P5, PT, RZ, UR12, PT ;  /* 0x0000000cff007c0c */ /* 0x000fc6000bfa5270 */
[----:B------:R-:W0:Y:S02]  /*2bc0*/  LDS.64 R36, [UR7+0xc8] ;  /* 0x0000c807ff247984 */ /* 0x000e240008000a00 */
[----:B0-----:R-:W-:-:S05]  /*2bd0*/  FMUL.FTZ R36, R36, UR8 ;  /* 0x0000000824247c20 */ /* 0x001fca0008410000 */
[----:B------:R-:W-:-:S13]  /*2be0*/  R2UR UR7, R36 ;  /* 0x00000000240772ca */ /* 0x000fda00000e0000 */
[----:B------:R-:W-:Y:S01]  /*2bf0*/  MOV R32, UR7 ;  /* 0x0000000700207c02 */ /* 0x000fe20008000f00 */
[----:B------:R-:W-:Y:S01]  /*2c00*/  FADD.FTZ R22, R22, -UR7 ;  /* 0x8000000716167e21 */ /* 0x000fe20008010000 */
[----:B------:R-:W-:Y:S01]  /*2c10*/  FADD.FTZ R23, R23, -UR7 ;  /* 0x8000000717177e21 */ /* 0x000fe20008010000 */
[----:B-1----:R-:W-:Y:S01]  /*2c20*/  FADD.FTZ R38, R20, -UR7 ;  /* 0x8000000714267e21 */ /* 0x002fe20008010000 */
        /* <DEDUP_REMOVED lines=34> */
.L_x_3039:
        /* <DEDUP_REMOVED lines=13> */
.L_x_3041:
[----:B------:R-:W-:Y:S05]  /*2f20*/  BSYNC B0 ;  /* 0x0000000000007941 */ /* 0x000fea0003800000 */
.L_x_3040:
        /* <DEDUP_REMOVED lines=17> */
.L_x_3042:
        /* <DEDUP_REMOVED lines=13> */
.L_x_3044:
[----:B------:R-:W-:Y:S05]  /*3110*/  BSYNC B0 ;  /* 0x0000000000007941 */ /* 0x000fea0003800000 */
.L_x_3043:
[C---:B------:R-:W-:Y:S01]  /*3120*/  IADD3 R39, R66.reuse, 0x80, RZ ;  /* 0x0000008042277810 */ /* 0x040fe20007ffe0ff */
[----:B------:R-:W-:Y:S01]  /*3130*/  FMUL.FTZ R41, R41, UR8 ;  /* 0x0000000829297c20 */ /* 0x000fe20008410000 */
[----:B------:R-:W-:Y:S01]  /*3140*/  IADD3 R36, R66, 0xa0, RZ ;  /* 0x000000a042247810 */ /* 0x000fe20007ffe0ff */
[----:B------:R-:W-:Y:S01]  /*3150*/  FMUL.FTZ R42, R42, UR8 ;  /* 0x000000082a2a7c20 */ /* 0x000fe20008410000 */
[----:B------:R-:W-:Y:S01]  /*3160*/  IADD3 R3, R66, 0xc0, RZ ;  /* 0x000000c042037810 */ /* 0x000fe20007ffe0ff */
[----:B------:R-:W-:Y:S01]  /*3170*/  FADD.FTZ R26, R26, -UR7 ;  /* 0x800000071a1a7e21 */ /* 0x000fe20008010000 */
[----:B------:R-:W-:Y:S01]  /*3180*/  ISETP.GE.U32.AND P6, PT, R64, UR14, PT ;  /* 0x0000000e40007c0c */ /* 0x000fe2000bfc6070 */
[----:B------:R-:W-:Y:S01]  /*3190*/  FADD.FTZ R27, R27, -UR7 ;  /* 0x800000071b1b7e21 */ /* 0x000fe20008010000 */
[----:B------:R-:W-:Y:S01]  /*31a0*/  ISETP.GE.U32.AND P1, PT, R63, UR14, PT ;  /* 0x0000000e3f007c0c */ /* 0x000fe2000bf26070 */
[----:B0-----:R-:W-:Y:S01]  /*31b0*/  FFMA.FTZ R20, R34, R41, R33 ;  /* 0x0000002922147223 */ /* 0x001fe20000010021 */
[----:B------:R-:W-:Y:S01]  /*31c0*/  ISETP.GE.U32.AND P2, PT, R39, UR14, PT ;  /* 0x0000000e27007c0c */ /* 0x000fe2000bf46070 */
[----:B------:R-:W-:Y:S01]  /*31d0*/  FFMA.FTZ R21, R35, R42, R32 ;  /* 0x0000002a23157223 */ /* 0x000fe20000010020 */
[----:B------:R-:W-:-:S02]  /*31e0*/  ISETP.GE.U32.AND P3, PT, R36, UR14, PT ;  /* 0x0000000e24007c0c */ /* 0x000fc4000bf66070 */
[----:B------:R-:W-:Y:S02]  /*31f0*/  ISETP.GE.U32.AND P4, PT, R3, UR14, PT ;  /* 0x0000000e03007c0c */ /* 0x000fe4000bf86070 */
[----:B------:R-:W-:Y:S02]  /*3200*/  SHF.R.S32.HI R40, RZ, 0x1f, R39 ;  /* 0x0000001fff287819 */ /* 0x000fe40000011427 */
[----:B------:R-:W-:Y:S02]  /*3210*/  SHF.R.S32.HI R37, RZ, 0x1f, R36 ;  /* 0x0000001fff257819 */ /* 0x000fe40000011424 */
[----:B------:R-:W-:Y:S02]  /*3220*/  SHF.R.S32.HI R38, RZ, 0x1f, R3 ;  /* 0x0000001fff267819 */ /* 0x000fe40000011403 */
        /* <DEDUP_REMOVED lines=21> */
.L_x_3045:
        /* <DEDUP_REMOVED lines=13> */
.L_x_3047:
[----:B------:R-:W-:Y:S05]  /*3450*/  BSYNC B0 ;  /* 0x0000000000007941 */ /* 0x000fea0003800000 */
.L_x_3046:
[----:B------:R-:W-:Y:S01]  /*3460*/  FMUL.FTZ R26, R26, UR8 ;  /* 0x000000081a1a7c20 */ /* 0x000fe20008410000 */
[----:B------:R-:W-:Y:S01]  /*3470*/  FMUL.FTZ R27, R27, UR8 ;  /* 0x000000081b1b7c20 */ /* 0x000fe20008410000 */
[----:B------:R-:W-:Y:S01]  /*3480*/  FADD.FTZ R5, R6, -UR7 ;  /* 0x8000000706057e21 */ /* 0x000fe20008010000 */
[----:B0-----:R-:W-:Y:S01]  /*3490*/  FADD.FTZ R24, R7, -UR7 ;  /* 0x8000000707187e21 */ /* 0x001fe20008010000 */
        /* <DEDUP_REMOVED lines=13> */
.L_x_3048:
        /* <DEDUP_REMOVED lines=13> */
.L_x_3050:
[----:B------:R-:W-:Y:S05]  /*3640*/  BSYNC B0 ;  /* 0x0000000000007941 */ /* 0x000fea0003800000 */
.L_x_3049:
        /* <DEDUP_REMOVED lines=17> */
.L_x_3051:
        /* <DEDUP_REMOVED lines=13> */
.L_x_3053:
[----:B------:R-:W-:Y:S05]  /*3830*/  BSYNC B0 ;  /* 0x0000000000007941 */ /* 0x000fea0003800000 */
.L_x_3052:
        /* <DEDUP_REMOVED lines=17> */
.L_x_3054:
        /* <DEDUP_REMOVED lines=13> */
.L_x_3056:
[----:B------:R-:W-:Y:S05]  /*3a20*/  BSYNC B0 ;  /* 0x0000000000007941 */ /* 0x000fea0003800000 */
.L_x_3055:
        /* <DEDUP_REMOVED lines=17> */
.L_x_3057:
        /* <DEDUP_REMOVED lines=13> */
.L_x_3059:
[----:B------:R-:W-:Y:S05]  /*3c10*/  BSYNC B0 ;  /* 0x0000000000007941 */ /* 0x000fea0003800000 */
.L_x_3058:
[----:B------:R-:W-:Y:S01]  /*3c20*/  SHF.R.S32.HI R23, RZ, 0x1f, R62 ;  /* 0x0000001fff177819 */ /* 0x000fe2000001143e */
        /* <DEDUP_REMOVED lines=12> */
[----:B------:R-:W-:Y:S02]  /*3cf0*/  ISETP.GE.U32.AND P2, PT, R60, UR14, PT ;  /* 0x0000000e3c007c0c */ /* 0x000fe4000bf46070 */
[----:B------:R-:W-:Y:S02]  /*3d00*/  ISETP.GE.U32.AND P3, PT, R59, UR14, PT ;  /* 0x0000000e3b007c0c */ /* 0x000fe4000bf66070 */
[----:B------:R-:W-:Y:S02]  /*3d10*/  ISETP.GE.U32.AND P4, PT, R58, UR14, PT ;  /* 0x0000000e3a007c0c */ /* 0x000fe4000bf86070 */
        /* <DEDUP_REMOVED lines=21> */
.L_x_3060:
        /* <DEDUP_REMOVED lines=13> */
.L_x_3062:
[----:B------:R-:W-:Y:S05]  /*3f40*/  BSYNC B0 ;  /* 0x0000000000007941 */ /* 0x000fea0003800000 */
.L_x_3061:
        /* <DEDUP_REMOVED lines=17> */
.L_x_3063:
        /* <DEDUP_REMOVED lines=13> */
.L_x_3065:
[----:B------:R-:W-:Y:S05]  /*4130*/  BSYNC B0 ;  /* 0x0000000000007941 */ /* 0x000fea0003800000 */
.L_x_3064:
        /* <DEDUP_REMOVED lines=17> */
.L_x_3066:
        /* <DEDUP_REMOVED lines=13> */
.L_x_3068:
[----:B------:R-:W-:Y:S05]  /*4320*/  BSYNC B0 ;  /* 0x0000000000007941 */ /* 0x000fea0003800000 */
.L_x_3067:
        /* <DEDUP_REMOVED lines=17> */
.L_x_3069:
        /* <DEDUP_REMOVED lines=13> */
.L_x_3071:
[----:B------:R-:W-:Y:S05]  /*4510*/  BSYNC B0 ;  /* 0x0000000000007941 */ /* 0x000fea0003800000 */
.L_x_3070:
        /* <DEDUP_REMOVED lines=17> */
.L_x_3072:
        /* <DEDUP_REMOVED lines=13> */
.L_x_3074:
[----:B------:R-:W-:Y:S05]  /*4700*/  BSYNC B0 ;  /* 0x0000000000007941 */ /* 0x000fea0003800000 */
.L_x_3073:
        /* <DEDUP_REMOVED lines=16> */
[----:B------:R-:W-:Y:S01]  /*4810*/  ISETP.GT.U32.OR P1, PT, R2, 0x29f, P1 ;  /* 0x0000029f0200780c */ /* 0x000fe20000f24470 */
[----:B0-----:R-:W-:Y:S01]  /*4820*/  FFMA.FTZ R6, R34, R30, R33 ;  /* 0x0000001e22067223 */ /* 0x001fe20000010021 */
        /* <DEDUP_REMOVED lines=13> */
.L_x_3075:
        /* <DEDUP_REMOVED lines=13> */
.L_x_3077:
[----:B------:R-:W-:Y:S05]  /*49d0*/  BSYNC B0 ;  /* 0x0000000000007941 */ /* 0x000fea0003800000 */
.L_x_3076:
        /* <DEDUP_REMOVED lines=13> */
.L_x_3078:
        /* <DEDUP_REMOVED lines=13> */
.L_x_3080:
[----:B------:R-:W-:Y:S05]  /*4b80*/  BSYNC B0 ;  /* 0x0000000000007941 */ /* 0x000fea0003800000 */
.L_x_3079:
[----:B------:R-:W-:Y:S01]  /*4b90*/  FADD.FTZ R46, R46, -UR7 ;  /* 0x800000072e2e7e21 */ /* 0x000fe20008010000 */
[----:B------:R-:W-:Y:S01]  /*4ba0*/  FADD.FTZ R47, R47, -UR7 ;  /* 0x800000072f2f7e21 */ /* 0x000fe20008010000 */
[----:B------:R-:W-:Y:S01]  /*4bb0*/  FADD.FTZ R48, R48, -UR7 ;  /* 0x8000000730307e21 */ /* 0x000fe20008010000 */
[----:B------:R-:W-:Y:S01]  /*4bc0*/  FADD.FTZ R49, R49, -UR7 ;  /* 0x8000000731317e21 */ /* 0x000fe20008010000 */
[----:B------:R-:W-:Y:S01]  /*4bd0*/  FMUL.FTZ R46, R46, UR8 ;  /* 0x000000082e2e7c20 */ /* 0x000fe20008410000 */
[----:B------:R-:W-:Y:S01]  /*4be0*/  FMUL.FTZ R47, R47, UR8 ;  /* 0x000000082f2f7c20 */ /* 0x000fe20008410000 */
[----:B------:R-:W-:Y:S01]  /*4bf0*/  ISETP.GT.U32.OR P4, PT, R2, 0x29f, P4 ;  /* 0x0000029f0200780c */ /* 0x000fe20002784470 */
[----:B------:R-:W-:Y:S01]  /*4c00*/  FMUL.FTZ R48, R48, UR8 ;  /* 0x0000000830307c20 */ /* 0x000fe20008410000 */
[----:B------:R-:W-:Y:S01]  /*4c10*/  ISETP.GT.U32.OR P3, PT, R2, 0x29f, P3 ;  /* 0x0000029f0200780c */ /* 0x000fe20001f64470 */
[----:B------:R-:W-:Y:S01]  /*4c20*/  FMUL.FTZ R49, R49, UR8 ;  /* 0x0000000831317c20 */ /* 0x000fe20008410000 */
[----:B0-----:R-:W-:Y:S01]  /*4c30*/  FFMA.FTZ R6, R34, R46, R33 ;  /* 0x0000002e22067223 */ /* 0x001fe20000010021 */
        /* <DEDUP_REMOVED lines=12> */
.L_x_3081:
        /* <DEDUP_REMOVED lines=13> */
.L_x_3083:
[----:B------:R-:W-:Y:S05]  /*4dd0*/  BSYNC B0 ;  /* 0x0000000000007941 */ /* 0x000fea0003800000 */
.L_x_3082:
        /* <DEDUP_REMOVED lines=13> */
.L_x_3084:
        /* <DEDUP_REMOVED lines=8> */
[----:B0-----:R-:W-:Y:S02]  /*4f30*/  LEA R6, P1, R70, UR14, 0x2 ;  /* 0x0000000e46067c11 */ /* 0x001fe4000f8210ff */
[----:B------:R-:W-:-:S04]  /*4f40*/  IADD3 R5, R71, R5, RZ ;  /* 0x0000000547057210 */ /* 0x000fc80007ffe0ff */
[----:B------:R-:W-:-:S05]  /*4f50*/  LEA.HI.X R7, R70, UR15, R5, 0x2, P1 ;  /* 0x0000000f46077c11 */ /* 0x000fca00088f1405 */
[----:B------:R1:W-:Y:S02]  /*4f60*/  STG.E.64 desc[UR10][R6.64], R34 ;  /* 0x0000002206007986 */ /* 0x0003e4000c101b0a */
.L_x_3086:
[----:B------:R-:W-:Y:S05]  /*4f70*/  BSYNC B0 ;  /* 0x0000000000007941 */ /* 0x000fea0003800000 */
.L_x_3085:
[----:B------:R-:W-:Y:S01]  /*4f80*/  ULDC UR7, c[0x0][0x10] ;  /* 0x0000040000077ab9 */ /* 0x000fe20000000800 */
[----:B------:R-:W-:Y:S02]  /*4f90*/  UIADD3 UR4, UR4, 0x1, URZ ;  /* 0x0000000104047890 */ /* 0x000fe4000fffe03f */
[----:B------:R-:W-:-:S04]  /*4fa0*/  UIADD3 UR6, UR7, UR6, URZ ;  /* 0x0000000607067290 */ /* 0x000fc8000fffe03f */
[----:B------:R-:W-:-:S06]  /*4fb0*/  UISETP.GE.AND UP0, UPT, UR6, UR5, UPT ;  /* 0x000000050600728c */ /* 0x000fcc000bf06270 */
[----:B------:R-:W-:-:S13]  /*4fc0*/  PLOP3.LUT P1, PT, PT, PT, UP0, 0x80, 0x0 ;  /* 0x000000000000781c */ /* 0x000fda0003f2f008 */
[----:B------:R-:W-:Y:S05]  /*4fd0*/  @!P1 BRA `(.L_x_3087) ;  /* 0xffffffb000c09947 */ /* 0x000fea000383ffff */
[----:B------:R-:W-:Y:S05]  /*4fe0*/  EXIT ;  /* 0x000000000000794d */ /* 0x000fea0003800000 */
.L_x_3088:
        /* <DEDUP_REMOVED lines=9> */
.L_x_3291:


//--------------------- .text._Z35group_norm_nhwc_fwd_one_pass_kernelI11Fp32IOFp16WLi64ELi42ELi672EEv26Group_norm_nhwc_fwd_params --------------------------
	.section	.text._Z35group_norm_nhwc_fwd_one_pass_kernelI11Fp32IOFp16WLi64ELi42ELi672EEv26Group_norm_nhwc_fwd_params,"ax",@progbits
	.align	128
        .global         _Z35group_norm_nhwc_fwd_one_pass_kernelI11Fp32IOFp16WLi64ELi42ELi672EEv26Group_norm_nhwc_fwd_params
        .type           _Z35group_norm_nhwc_fwd_one_pass_kernelI11Fp32IOFp16WLi64ELi42ELi672EEv26Group_norm_nhwc_fwd_params,@function
        .size           _Z35group_norm_nhwc_fwd_one_pass_kernelI11Fp32IOFp16WLi64ELi42ELi672EEv26Group_norm_nhwc_fwd_params,(.L_x_3292 - _Z35group_norm_nhwc_fwd_one_pass_kernelI11Fp32IOFp16WLi64ELi42ELi672EEv26Group_norm_nhwc_fwd_params)
        .other          _Z35group_norm_nhwc_fwd_one_pass_kernelI11Fp32IOFp16WLi64ELi42ELi672EEv26Group_norm_nhwc_fwd_params,@"STO_CUDA_ENTRY STV_DEFAULT"
_Z35group_norm_nhwc_fwd_one_pass_kernelI11Fp32IOFp16WLi64ELi42ELi672EEv26Group_norm_nhwc_fwd_params:
.text._Z35group_norm_nhwc_fwd_one_pass_kernelI11Fp32IOFp16WLi64ELi42ELi672EEv26Group_norm_nhwc_fwd_params:
        /* <DEDUP_REMOVED lines=30> */
.L_x_3104:
        /* <DEDUP_REMOVED lines=170> */
.L_x_3090:
[----:B------:R-:W-:Y:S05]  /*0c80*/  BSYNC B0 ;  /* 0x0000000000007941 */ /* 0x000fea0003800000 */
.L_x_3089:
        /* <DEDUP_REMOVED lines=28> */
.L_x_3093:
[----:B-1----:R-:W2:Y:S04]  /*0e50*/  LDG.E.STRONG.GPU R10, desc[UR8][R8.64] ;  /* 0x00000008080a7981 */ /* 0x002ea8000c1ef900 */
[----:B--2---:R-:W-:Y:S01]  /*0e60*/  CCTL.IVALL ;  /* 0x00000000ff00798f */ /* 0x004fe20002000000 */
[----:B------:R-:W-:Y:S05]  /*0e70*/  YIELD ;  /* 0x0000000000007946 */ /* 0x000fea0003800000 */
[----:B------:R-:W-:-:S13]  /*0e80*/  ISETP.NE.AND P1, PT, R10, R13, PT ;  /* 0x0000000d0a00720c */ /* 0x000fda0003f25270 */
[----:B------:R-:W-:Y:S05]  /*0e90*/  @P1 BRA `(.L_x_3093) ;  /* 0xfffffffc00ec1947 */ /* 0x000fea000383ffff */
.L_x_3092:
        /* <DEDUP_REMOVED lines=11> */
.L_x_3095:
        /* <DEDUP_REMOVED lines=63> */
.L_x_3094:
        /* <DEDUP_REMOVED lines=19> */
.L_x_3097:
[----:B------:R-:W-:Y:S05]  /*1470*/  BSYNC B0 ;  /* 0x0000000000007941 */ /* 0x000fea0003800000 */
.L_x_3096:
        /* <DEDUP_REMOVED lines=33> */
.L_x_3091:
        /* <DEDUP_REMOVED lines=48> */
[----:B--2---:R-:W-:Y:S02]  /*1990*/  HADD2.F32 R2, -RZ, R0.H0_H0 ;  /* 0x20000000ff027230 */ /* 0x004fe40000004100 */
[----:B---3--:R-:W-:Y:S02]  /*19a0*/  HADD2.F32 R18, -RZ, R18.H0_H0 ;  /* 0x20000012ff127230 */ /* 0x008fe40000004100 */
[----:B----4-:R-:W-:-:S02]  /*19b0*/  HADD2.F32 R3, -RZ, R19.H0_H0 ;  /* 0x20000013ff037230 */ /* 0x010fc40000004100 */
[----:B------:R-:W-:Y:S02]  /*19c0*/  HADD2.F32 R0, -RZ, R25.H0_H0 ;  /* 0x20000019ff007230 */ /* 0x000fe40000004100 */
[C-C-:B------:R-:W-:Y:S01]  /*19d0*/  FFMA.FTZ R4, R2.reuse, R9, R18.reuse ;  /* 0x0000000902047223 */ /* 0x140fe20000010012 */
        /* <DEDUP_REMOVED lines=13> */
.L_x_3098:
        /* <DEDUP_REMOVED lines=14> */
.L_x_3100:
[----:B------:R-:W-:Y:S05]  /*1b90*/  BSYNC B0 ;  /* 0x0000000000007941 */ /* 0x000fea0003800000 */
.L_x_3099:
        /* <DEDUP_REMOVED lines=13> */
.L_x_3101:
        /* <DEDUP_REMOVED lines=17> */
.L_x_3103:
[----:B------:R-:W-:Y:S05]  /*1d80*/  BSYNC B0 ;  /* 0x0000000000007941 */ /* 0x000fea0003800000 */
.L_x_3102:
[----:B-1----:R-:W1:Y:S01]  /*1d90*/  LDC R3, c[0x0][0x10] ;  /* 0x00000400ff037b82 */ /* 0x002e620000000800 */
[----:B------:R-:W-:Y:S02]  /*1da0*/  IADD3 R7, R7, 0x1, RZ ;  /* 0x0000000107077810 */ /* 0x000fe40007ffe0ff */
[----:B-1----:R-:W-:-:S04]  /*1db0*/  IADD3 R24, R3, R24, RZ ;  /* 0x0000001803187210 */ /* 0x002fc80007ffe0ff */
[----:B------:R-:W-:-:S13]  /*1dc0*/  ISETP.GE.AND P1, PT, R24, UR4, PT ;  /* 0x0000000418007c0c */ /* 0x000fda000bf26270 */
[----:B------:R-:W-:Y:S05]  /*1dd0*/  @!P1 BRA `(.L_x_3104) ;  /* 0xffffffe400009947 */ /* 0x000fea000383ffff */
[----:B------:R-:W-:Y:S05]  /*1de0*/  EXIT ;  /* 0x000000000000794d */ /* 0x000fea0003800000 */
.L_x_3105:
        /* <DEDUP_REMOVED lines=9> */
.L_x_3292:


//--------------------- .text._Z35group_norm_nhwc_fwd_one_pass_kernelI11Fp32IOFp16WLi128ELi42ELi672EEv26Group_norm_nhwc_fwd_params --------------------------
	.section	.text._Z35group_norm_nhwc_fwd_one_pass_kernelI11Fp32IOFp16WLi128ELi42ELi672EEv26Group_norm_nhwc_fwd_params,"ax",@progbits
	.align	128
        .global         _Z35group_norm_nhwc_fwd_one_pass_kernelI11Fp32IOFp16WLi128ELi42ELi672EEv26Group_norm_nhwc_fwd_params
        .type           _Z35group_norm_nhwc_fwd_one_pass_kernelI11Fp32IOFp16WLi128ELi42ELi672EEv26Group_norm_nhwc_fwd_params,@function
        .size           _Z35group_norm_nhwc_fwd_one_pass_kernelI11Fp32IOFp16WLi128ELi42ELi672EEv26Group_norm_nhwc_fwd_params,(.L_x_3293 - _Z35group_norm_nhwc_fwd_one_pass_kernelI11Fp32IOFp16WLi128ELi42ELi672EEv26Group_norm_nhwc_fwd_params)
        .other          _Z35group_norm_nhwc_fwd_one_pass_kernelI11Fp32IOFp16WLi128ELi42ELi672EEv26Group_norm_nhwc_fwd_params,@"STO_CUDA_ENTRY STV_DEFAULT"
_Z35group_norm_nhwc_fwd_one_pass_kernelI11Fp32IOFp16WLi128ELi42ELi672EEv26Group_norm_nhwc_fwd_params:
.text._Z35group_norm_nhwc_fwd_one_pass_kernelI11Fp32IOFp16WLi128ELi42ELi672EEv26Group_norm_nhwc_fwd_params:
        /* <DEDUP_REMOVED lines=26> */
.L_x_3127:
        /* <DEDUP_REMOVED lines=212> */
.L_x_3107:
[----:B------:R-:W-:Y:S05]  /*0ee0*/  BSYNC B0 ;  /* 0x0000000000007941 */ /* 0x000fea0003800000 */
.L_x_3106:
        /* <DEDUP_REMOVED lines=28> */
.L_x_3110:
[----:B-1----:R-:W2:Y:S04]  /*10b0*/  LDG.E.STRONG.GPU R16, desc[UR8][R14.64] ;  /* 0x000000080e107981 */ /* 0x002ea8000c1ef900 */
[----:B--2---:R-:W-:Y:S01]  /*10c0*/  CCTL.IVALL ;  /* 0x00000000ff00798f */ /* 0x004fe20002000000 */
[----:B------:R-:W-:Y:S05]  /*10d0*/  YIELD ;  /* 0x0000000000007946 */ /* 0x000fea0003800000 */
[----:B------:R-:W-:-:S13]  /*10e0*/  ISETP.NE.AND P1, PT, R16, R19, PT ;  /* 0x000000131000720c */ /* 0x000fda0003f25270 */
[----:B------:R-:W-:Y:S05]  /*10f0*/  @P1 BRA `(.L_x_3110) ;  /* 0xfffffffc00ec1947 */ /* 0x000fea000383ffff */
.L_x_3109:
        /* <DEDUP_REMOVED lines=11> */
.L_x_3112:
        /* <DEDUP_REMOVED lines=63> */
.L_x_3111:
        /* <DEDUP_REMOVED lines=19> */
.L_x_3114:
[----:B------:R-:W-:Y:S05]  /*16d0*/  BSYNC B0 ;  /* 0x0000000000007941 */ /* 0x000fea0003800000 */
.L_x_3113:
        /* <DEDUP_REMOVED lines=32> */
.L_x_3108:
        /* <DEDUP_REMOVED lines=63> */
[----:B--2---:R-:W-:Y:S02]  /*1cd0*/  HADD2.F32 R18, -RZ, R18.H0_H0 ;  /* 0x20000012ff127230 */ /* 0x004fe40000004100 */
[----:B---3--:R-:W-:-:S02]  /*1ce0*/  HADD2.F32 R16, -RZ, R15.H0_H0 ;  /* 0x2000000fff107230 */ /* 0x008fc40000004100 */
        /* <DEDUP_REMOVED lines=16> */
.L_x_3115:
        /* <DEDUP_REMOVED lines=13> */
.L_x_3117:
[----:B------:R-:W-:Y:S05]  /*1ec0*/  BSYNC B0 ;  /* 0x0000000000007941 */ /* 0x000fea0003800000 */
.L_x_3116:
        /* <DEDUP_REMOVED lines=13> */
.L_x_3118:
        /* <DEDUP_REMOVED lines=13> */
.L_x_3120:
[----:B------:R-:W-:Y:S05]  /*2070*/  BSYNC B0 ;  /* 0x0000000000007941 */ /* 0x000fea0003800000 */
.L_x_3119:
        /* <DEDUP_REMOVED lines=13> */
.L_x_3121:
        /* <DEDUP_REMOVED lines=13> */
.L_x_3123:
[----:B------:R-:W-:Y:S05]  /*2220*/  BSYNC B0 ;  /* 0x0000000000007941 */ /* 0x000fea0003800000 */
.L_x_3122:
        /* <DEDUP_REMOVED lines=13> */
.L_x_3124:
        /* <DEDUP_REMOVED lines=12> */
.L_x_3126:
[----:B------:R-:W-:Y:S05]  /*23c0*/  BSYNC B0 ;  /* 0x0000000000007941 */ /* 0x000fea0003800000 */
.L_x_3125:
[----:B-1----:R-:W1:Y:S01]  /*23d0*/  LDC R3, c[0x0][0x10] ;  /* 0x00000400ff037b82 */ /* 0x002e620000000800 */
[----:B------:R-:W-:Y:S02]  /*23e0*/  IADD3 R24, R24, 0x1, RZ ;  /* 0x0000000118187810 */ /* 0x000fe40007ffe0ff */
[----:B-1----:R-:W-:-:S04]  /*23f0*/  IADD3 R28, R3, R28, RZ ;  /* 0x0000001c031c7210 */ /* 0x002fc80007ffe0ff */
[----:B------:R-:W-:-:S13]  /*2400*/  ISETP.GE.AND P1, PT, R28, UR4, PT ;  /* 0x000000041c007c0c */ /* 0x000fda000bf26270 */
[----:B------:R-:W-:Y:S05]  /*2410*/  @!P1 BRA `(.L_x_3127) ;  /* 0xffffffdc00609947 */ /* 0x000fea000383ffff */
[----:B------:R-:W-:Y:S05]  /*2420*/  EXIT ;  /* 0x000000000000794d */ /* 0x000fea0003800000 */
.L_x_3128:
        /* <DEDUP_REMOVED lines=13> */
.L_x_3293:


//--------------------- .text._Z35group_norm_nhwc_fwd_one_pass_kernelI11Fp32IOFp16WLi256ELi42ELi672EEv26Group_norm_nhwc_fwd_params --------------------------
	.section	.text._Z35group_norm_nhwc_fwd_one_pass_kernelI11Fp32IOFp16WLi256ELi42ELi672EEv26Group_norm_nhwc_fwd_params,"ax",@progbits
	.align	128
        .global         _Z35group_norm_nhwc_fwd_one_pass_kernelI11Fp32IOFp16WLi256ELi42ELi672EEv26Group_norm_nhwc_fwd_params
        .type           _Z35group_norm_nhwc_fwd_one_pass_kernelI11Fp32IOFp16WLi256ELi42ELi672EEv26Group_norm_nhwc_fwd_params,@function
        .size           _Z35group_norm_nhwc_fwd_one_pass_kernelI11Fp32IOFp16WLi256ELi42ELi672EEv26Group_norm_nhwc_fwd_params,(.L_x_3294 - _Z35group_norm_nhwc_fwd_one_pass_kernelI11Fp32IOFp16WLi256ELi42ELi672EEv26Group_norm_nhwc_fwd_params)
        .other          _Z35group_norm_nhwc_fwd_one_pass_kernelI11Fp32IOFp16WLi256ELi42ELi672EEv26Group_norm_nhwc_fwd_params,@"STO_CUDA_ENTRY STV_DEFAULT"
_Z35group_norm_nhwc_fwd_one_pass_kernelI11Fp32IOFp16WLi256ELi42ELi672EEv26Group_norm_nhwc_fwd_params:
.text._Z35group_norm_nhwc_fwd_one_pass_kernelI11Fp32IOFp16WLi256ELi42ELi672EEv26Group_norm_nhwc_fwd_params:
        /* <DEDUP_REMOVED lines=40> */
.L_x_3162:
        /* <DEDUP_REMOVED lines=287> */
.L_x_3130:
[----:B------:R-:W-:Y:S05]  /*1470*/  BSYNC B0 ;  /* 0x0000000000007941 */ /* 0x000fea0003800000 */
.L_x_3129:
        /* <DEDUP_REMOVED lines=28> */
.L_x_3133:
[----:B--2---:R-:W2:Y:S04]  /*1640*/  LDG.E.STRONG.GPU R25, desc[UR8][R26.64] ;  /* 0x000000081a197981 */ /* 0x004ea8000c1ef900 */
[----:B--2---:R-:W-:Y:S01]  /*1650*/  CCTL.IVALL ;  /* 0x00000000ff00798f */ /* 0x004fe20002000000 */
[----:B------:R-:W-:Y:S05]  /*1660*/  YIELD ;  /* 0x0000000000007946 */ /* 0x000fea0003800000 */
[----:B------:R-:W-:-:S13]  /*1670*/  ISETP.NE.AND P1, PT, R25, R42, PT ;  /* 0x0000002a1900720c */ /* 0x000fda0003f25270 */
[----:B------:R-:W-:Y:S05]  /*1680*/  @P1 BRA `(.L_x_3133) ;  /* 0xfffffffc00ec1947 */ /* 0x000fea000383ffff */
.L_x_3132:
        /* <DEDUP_REMOVED lines=11> */
.L_x_3135:
        /* <DEDUP_REMOVED lines=63> */
.L_x_3134:
        /* <DEDUP_REMOVED lines=19> */
.L_x_3137:
[----:B------:R-:W-:Y:S05]  /*1c60*/  BSYNC B0 ;  /* 0x0000000000007941 */ /* 0x000fea0003800000 */
.L_x_3136:
        /* <DEDUP_REMOVED lines=32> */
.L_x_3131:
        /* <DEDUP_REMOVED lines=59> */
[----:B--2---:R-:W-:Y:S02]  /*2220*/  HADD2.F32 R20, -RZ, R38.H0_H0 ;  /* 0x20000026ff147230 */ /* 0x004fe40000004100 */
[----:B---3--:R-:W-:Y:S02]  /*2230*/  HADD2.F32 R21, -RZ, R42.H0_H0 ;  /* 0x2000002aff157230 */ /* 0x008fe40000004100 */
[----:B----4-:R-:W-:Y:S02]  /*2240*/  HADD2.F32 R19, -RZ, R44.H0_H0 ;  /* 0x2000002cff137230 */ /* 0x010fe40000004100 */
[----:B------:R-:W-:-:S03]  /*2250*/  HADD2.F32 R18, -RZ, R46.H0_H0 ;  /* 0x2000002eff127230 */ /* 0x000fc60000004100 */
        /* <DEDUP_REMOVED lines=13> */
.L_x_3138:
        /* <DEDUP_REMOVED lines=13> */
.L_x_3140:
[----:B------:R-:W-:Y:S05]  /*2400*/  BSYNC B0 ;  /* 0x0000000000007941 */ /* 0x000fea0003800000 */
.L_x_3139:
        /* <DEDUP_REMOVED lines=17> */
.L_x_3141:
        /* <DEDUP_REMOVED lines=13> */
.L_x_3143:
[----:B------:R-:W-:Y:S05]  /*25f0*/  BSYNC B0 ;  /* 0x0000000000007941 */ /* 0x000fea0003800000 */
.L_x_3142:
        /* <DEDUP_REMOVED lines=13> */
.L_x_3144:
        /* <DEDUP_REMOVED lines=13> */
.L_x_3146:
[----:B------:R-:W-:Y:S05]  /*27a0*/  BSYNC B0 ;  /* 0x0000000000007941 */ /* 0x000fea0003800000 */
.L_x_3145:
        /* <DEDUP_REMOVED lines=38> */
.L_x_3147:
        /* <DEDUP_REMOVED lines=13> */
.L_x_3149:
[----:B------:R-:W-:Y:S05]  /*2ae0*/  BSYNC B0 ;  /* 0x0000000000007941 */ /* 0x000fea0003800000 */
.L_x_3148:
        /* <DEDUP_REMOVED lines=13> */
.L_x_3150:
        /* <DEDUP_REMOVED lines=13> */
.L_x_3152:
[----:B------:R-:W-:Y:S05]  /*2c90*/  BSYNC B0 ;  /* 0x0000000000007941 */ /* 0x000fea0003800000 */
.L_x_3151:
        /* <DEDUP_REMOVED lines=13> */
.L_x_3153:
        /* <DEDUP_REMOVED lines=13> */
.L_x_3155:
[----:B------:R-:W-:Y:S05]  /*2e40*/  BSYNC B0 ;  /* 0x0000000000007941 */ /* 0x000fea0003800000 */
.L_x_3154:
        /* <DEDUP_REMOVED lines=13> */
.L_x_3156:
        /* <DEDUP_REMOVED lines=13> */
.L_x_3158:
[----:B------:R-:W-:Y:S05]  /*2ff0*/  BSYNC B0 ;  /* 0x0000000000007941 */ /* 0x000fea0003800000 */
.L_x_3157:
        /* <DEDUP_REMOVED lines=13> */
.L_x_3159:
        /* <DEDUP_REMOVED lines=12> */
.L_x_3161:
[----:B------:R-:W-:Y:S05]  /*3190*/  BSYNC B0 ;  /* 0x0000000000007941 */ /* 0x000fea0003800000 */
.L_x_3160:
[----:B012---:R-:W0:Y:S01]  /*31a0*/  LDC R13, c[0x0][0x10] ;  /* 0x00000400ff0d7b82 */ /* 0x007e220000000800 */
[----:B------:R-:W-:Y:S02]  /*31b0*/  IADD3 R5, R5, 0x1, RZ ;  /* 0x0000000105057810 */ /* 0x000fe40007ffe0ff */
[----:B0-----:R-:W-:-:S04]  /*31c0*/  IADD3 R40, R13, R40, RZ ;  /* 0x000000280d287210 */ /* 0x001fc80007ffe0ff */
[----:B------:R-:W-:-:S13]  /*31d0*/  ISETP.GE.AND P1, PT, R40, UR4, PT ;  /* 0x0000000428007c0c */ /* 0x000fda000bf26270 */
[----:B------:R-:W-:Y:S05]  /*31e0*/  @!P1 BRA `(.L_x_3162) ;  /* 0xffffffd000249947 */ /* 0x000fea000383ffff */
[----:B------:R-:W-:Y:S05]  /*31f0*/  EXIT ;  /* 0x000000000000794d */ /* 0x000fea0003800000 */
.L_x_3163:
        /* <DEDUP_REMOVED lines=16> */
.L_x_3294:


//--------------------- .text._Z35group_norm_nhwc_fwd_one_pass_kernelI11Fp32IOFp16WLi512ELi42ELi672EEv26Group_norm_nhwc_fwd_params --------------------------
	.section	.text._Z35group_norm_nhwc_fwd_one_pass_kernelI11Fp32IOFp16WLi512ELi42ELi672EEv26Group_norm_nhwc_fwd_params,"ax",@progbits
	.align	128
        .global         _Z35group_norm_nhwc_fwd_one_pass_kernelI11Fp32IOFp16WLi512ELi42ELi672EEv26Group_norm_nhwc_fwd_params
        .type           _Z35group_norm_nhwc_fwd_one_pass_kernelI11Fp32IOFp16WLi512ELi42ELi672EEv26Group_norm_nhwc_fwd_params,@function
        .size           _Z35group_norm_nhwc_fwd_one_pass_kernelI11Fp32IOFp16WLi512ELi42ELi672EEv26Group_norm_nhwc_fwd_params,(.L_x_3295 - _Z35group_norm_nhwc_fwd_one_pass_kernelI11Fp32IOFp16WLi512ELi42ELi672EEv26Group_norm_nhwc_fwd_params)
        .other          _Z35group_norm_nhwc_fwd_one_pass_kernelI11Fp32IOFp16WLi512ELi42ELi672EEv26Group_norm_nhwc_fwd_params,@"STO_CUDA_ENTRY STV_DEFAULT"
_Z35group_norm_nhwc_fwd_one_pass_kernelI11Fp32IOFp16WLi512ELi42ELi672EEv26Group_norm_nhwc_fwd_params:
.text._Z35group_norm_nhwc_fwd_one_pass_kernelI11Fp32IOFp16WLi512ELi42ELi672EEv26Group_norm_nhwc_fwd_params:
        /* <DEDUP_REMOVED lines=46> */
.L_x_3221:
        /* <DEDUP_REMOVED lines=459> */
.L_x_3165:
[----:B------:R-:W-:Y:S05]  /*1f90*/  BSYNC B0 ;  /* 0x0000000000007941 */ /* 0x000fea0003800000 */
.L_x_3164:
        /* <DEDUP_REMOVED lines=30> */
.L_x_3168:
[----:B-1----:R-:W2:Y:S04]  /*2180*/  LDG.E.STRONG.GPU R36, desc[UR10][R34.64] ;  /* 0x0000000a22247981 */ /* 0x002ea8000c1ef900 */
[----:B--2---:R-:W-:Y:S01]  /*2190*/  CCTL.IVALL ;  /* 0x00000000ff00798f */ /* 0x004fe20002000000 */
[----:B------:R-:W-:Y:S05]  /*21a0*/  YIELD ;  /* 0x0000000000007946 */ /* 0x000fea0003800000 */
[----:B------:R-:W-:-:S13]  /*21b0*/  ISETP.NE.AND P1, PT, R36, R39, PT ;  /* 0x000000272400720c */ /* 0x000fda0003f25270 */
[----:B------:R-:W-:Y:S05]  /*21c0*/  @P1 BRA `(.L_x_3168) ;  /* 0xfffffffc00ec1947 */ /* 0x000fea000383ffff */
.L_x_3167:
        /* <DEDUP_REMOVED lines=11> */
.L_x_3170:
        /* <DEDUP_REMOVED lines=67> */
.L_x_3169:
        /* <DEDUP_REMOVED lines=19> */
.L_x_3172:
[----:B------:R-:W-:Y:S05]  /*27e0*/  BSYNC B0 ;  /* 0x0000000000007941 */ /* 0x000fea0003800000 */
.L_x_3171:
        /* <DEDUP_REMOVED lines=34> */
.L_x_3166:
        /* <DEDUP_REMOVED lines=68> */
.L_x_3173:
        /* <DEDUP_REMOVED lines=13> */
.L_x_3175:
[----:B------:R-:W-:Y:S05]  /*2f20*/  BSYNC B0 ;  /* 0x0000000000007941 */ /* 0x000fea0003800000 */
.L_x_3174:
        /* <DEDUP_REMOVED lines=17> */
.L_x_3176:
        /* <DEDUP_REMOVED lines=13> */
.L_x_3178:
[----:B------:R-:W-:Y:S05]  /*3110*/  BSYNC B0 ;  /* 0x0000000000007941 */ /* 0x000fea0003800000 */
.L_x_3177:
        /* <DEDUP_REMOVED lines=38> */
.L_x_3179:
        /* <DEDUP_REMOVED lines=13> */
.L_x_3181:
[----:B------:R-:W-:Y:S05]  /*3450*/  BSYNC B0 ;  /* 0x0000000000007941 */ /* 0x000fea0003800000 */
.L_x_3180:
        /* <DEDUP_REMOVED lines=17> */
.L_x_3182:
        /* <DEDUP_REMOVED lines=13> */
.L_x_3184:
[----:B------:R-:W-:Y:S05]  /*3640*/  BSYNC B0 ;  /* 0x0000000000007941 */ /* 0x000fea0003800000 */
.L_x_3183:
        /* <DEDUP_REMOVED lines=17> */
.L_x_3185:
        /* <DEDUP_REMOVED lines=13> */
.L_x_3187:
[----:B------:R-:W-:Y:S05]  /*3830*/  BSYNC B0 ;  /* 0x0000000000007941 */ /* 0x000fea0003800000 */
.L_x_3186:
        /* <DEDUP_REMOVED lines=17> */
.L_x_3188:
        /* <DEDUP_REMOVED lines=13> */
.L_x_3190:
[----:B------:R-:W-:Y:S05]  /*3a20*/  BSYNC B0 ;  /* 0x0000000000007941 */ /* 0x000fea0003800000 */
.L_x_3189:
        /* <DEDUP_REMOVED lines=17> */
.L_x_3191:
        /* <DEDUP_REMOVED lines=13> */
.L_x_3193:
[----:B------:R-:W-:Y:S05]  /*3c10*/  BSYNC B0 ;  /* 0x0000000000007941 */ /* 0x000fea0003800000 */
.L_x_3192:
        /* <DEDUP_REMOVED lines=37> */
.L_x_3194:
        /* <DEDUP_REMOVED lines=13> */
.L_x_3196:
[----:B------:R-:W-:Y:S05]  /*3f40*/  BSYNC B0 ;  /* 0x0000000000007941 */ /* 0x000fea0003800000 */
.L_x_3195:
        /* <DEDUP_REMOVED lines=17> */
.L_x_3197:
        /* <DEDUP_REMOVED lines=13> */
.L_x_3199:
[----:B------:R-:W-:Y:S05]  /*4130*/  BSYNC B0 ;  /* 0x0000000000007941 */ /* 0x000fea0003800000 */
.L_x_3198:
        /* <DEDUP_REMOVED lines=17> */
.L_x_3200:
        /* <DEDUP_REMOVED lines=13> */
.L_x_3202:
[----:B------:R-:W-:Y:S05]  /*4320*/  BSYNC B0 ;  /* 0x0000000000007941 */ /* 0x000fea0003800000 */
.L_x_3201:
        /* <DEDUP_REMOVED lines=17> */
.L_x_3203:
        /* <DEDUP_REMOVED lines=13> */
.L_x_3205:
[----:B------:R-:W-:Y:S05]  /*4510*/  BSYNC B0 ;  /* 0x0000000000007941 */ /* 0x000fea0003800000 */
.L_x_3204:
        /* <DEDUP_REMOVED lines=17> */
.L_x_3206:
        /* <DEDUP_REMOVED lines=13> */
.L_x_3208:
[----:B------:R-:W-:Y:S05]  /*4700*/  BSYNC B0 ;  /* 0x0000000000007941 */ /* 0x000fea0003800000 */
.L_x_3207:
        /* <DEDUP_REMOVED lines=31> */
.L_x_3209:
        /* <DEDUP_REMOVED lines=13> */
.L_x_3211:
[----:B------:R-:W-:Y:S05]  /*49d0*/  BSYNC B0 ;  /* 0x0000000000007941 */ /* 0x000fea0003800000 */
.L_x_3210:
        /* <DEDUP_REMOVED lines=13> */
.L_x_3212:
        /* <DEDUP_REMOVED lines=13> */
.L_x_3214:
[----:B------:R-:W-:Y:S05]  /*4b80*/  BSYNC B0 ;  /* 0x0000000000007941 */ /* 0x000fea0003800000 */
.L_x_3213:
        /* <DEDUP_REMOVED lines=23> */
.L_x_3215:
        /* <DEDUP_REMOVED lines=13> */
.L_x_3217:
[----:B------:R-:W-:Y:S05]  /*4dd0*/  BSYNC B0 ;  /* 0x0000000000007941 */ /* 0x000fea0003800000 */
.L_x_3216:
        /* <DEDUP_REMOVED lines=13> */
.L_x_3218:
        /* <DEDUP_REMOVED lines=12> */
.L_x_3220:
[----:B------:R-:W-:Y:S05]  /*4f70*/  BSYNC B0 ;  /* 0x0000000000007941 */ /* 0x000fea0003800000 */
.L_x_3219:
[----:B------:R-:W-:Y:S01]  /*4f80*/  ULDC UR7, c[0x0][0x10] ;  /* 0x0000040000077ab9 */ /* 0x000fe20000000800 */
[----:B------:R-:W-:Y:S02]  /*4f90*/  UIADD3 UR4, UR4, 0x1, URZ ;  /* 0x0000000104047890 */ /* 0x000fe4000fffe03f */
[----:B------:R-:W-:-:S04]  /*4fa0*/  UIADD3 UR6, UR7, UR6, URZ ;  /* 0x0000000607067290 */ /* 0x000fc8000fffe03f */
[----:B------:R-:W-:-:S06]  /*4fb0*/  UISETP.GE.AND UP0, UPT, UR6, UR5, UPT ;  /* 0x000000050600728c */ /* 0x000fcc000bf06270 */
[----:B------:R-:W-:-:S13]  /*4fc0*/  PLOP3.LUT P1, PT, PT, PT, UP0, 0x80, 0x0 ;  /* 0x000000000000781c */ /* 0x000fda0003f2f008 */
[----:B------:R-:W-:Y:S05]  /*4fd0*/  @!P1 BRA `(.L_x_3221) ;  /* 0xffffffb000c09947 */ /* 0x000fea000383ffff */
[----:B------:R-:W-:Y:S05]  /*4fe0*/  EXIT ;  /* 0x000000000000794d */ /* 0x000fea0003800000 */
.L_x_3222:
        /* <DEDUP_REMOVED lines=9> */
.L_x_3295:


//--------------------- .nv.shared.reserved.0     --------------------------
	.section	.nv.shared.reserved.0,"aw",@nobits
	.weak		__nv_reservedSMEM_offset_0_alias
	.size		__nv_reservedSMEM_offset_0_alias, 0, 0
	.other		__nv_reservedSMEM_offset_0_alias,@"STO_CUDA_RESERVED_SHARED STV_DEFAULT"
__nv_reservedSMEM_offset_0_alias:
	.zero		0


//--------------------- .nv.global                --------------------------
	.section	.nv.global,"aw",@nobits
.nv.global:
	.type		_ZN61_INTERNAL_a3db6c8f_30_group_norm_nhwc_one_pass_42_cu_44ca18256thrust23THRUST_300001_SM_900_NS12placeholders2_5E,@object
	.size		_ZN61_INTERNAL_a3db6c8f_30_group_norm_nhwc_one_pass_42_cu_44ca18256thrust23THRUST_300001_SM_900_NS12placeholders2_5E,(_ZN61_INTERNAL_a3db6c8f_30_group_norm_nhwc_one_pass_42_cu_44ca18254cuda3std3__45__cpo6cbeginE - _ZN61_INTERNAL_a3db6c8f_30_group_norm_nhwc_one_pass_42_cu_44ca18256thrust23THRUST_300001_SM_900_NS12placeholders2_5E)
_ZN61_INTERNAL_a3db6c8f_30_group_norm_nhwc_one_pass_42_cu_44ca18256thrust23THRUST_300001_SM_900_NS12placeholders2_5E:
	.zero		1
	.type		_ZN61_INTERNAL_a3db6c8f_30_group_norm_nhwc_one_pass_42_cu_44ca18254cuda3std3__45__cpo6cbeginE,@object
	.size		_ZN61_INTERNAL_a3db6c8f_30_group_norm_nhwc_one_pass_42_cu_44ca18254cuda3std3__45__cpo6cbeginE,(_ZN61_INTERNAL_a3db6c8f_30_group_norm_nhwc_one_pass_42_cu_44ca18254cuda3std6ranges3__45__cpo6cbeginE - _ZN61_INTERNAL_a3db6c8f_30_group_norm_nhwc_one_pass_42_cu_44ca18254cuda3std3__45__cpo6cbeginE)
_ZN61_INTERNAL_a3db6c8f_30_group_norm_nhwc_one_pass_42_cu_44ca18254cuda3std3__45__cpo6cbeginE:
	.zero		1
	.type		_ZN61_INTERNAL_a3db6c8f_30_group_norm_nhwc_one_pass_42_cu_44ca18254cuda3std6ranges3__45__cpo6cbeginE,@object
	.size		_ZN61_INTERNAL_a3db6c8f_30_group_norm_nhwc_one_pass_42_cu_44ca18254cuda3std6ranges3__45__cpo6cbeginE,(_ZN61_INTERNAL_a3db6c8f_30_group_norm_nhwc_one_pass_42_cu_44ca18254cuda3std3__48in_placeE - _ZN61_INTERNAL_a3db6c8f_30_group_norm_nhwc_one_pass_42_cu_44ca18254cuda3std6ranges3__45__cpo6cbeginE)
_ZN61_INTERNAL_a3db6c8f_30_group_norm_nhwc_one_pass_42_cu_44ca18254cuda3std6ranges3__45__cpo6cbeginE:
	.zero		1
	.type		_ZN61_INTERNAL_a3db6c8f_30_group_norm_nhwc_one_pass_42_cu_44ca18254cuda3std3__48in_placeE,@object
	.size		_ZN61_INTERNAL_a3db6c8f_30_group_norm_nhwc_one_pass_42_cu_44ca18254cuda3std3__48in_placeE,(_ZN61_INTERNAL_a3db6c8f_30_group_norm_nhwc_one_pass_42_cu_44ca18254cuda3std6ranges3__45__cpo4sizeE - _ZN61_INTERNAL_a3db6c8f_30_group_norm_nhwc_one_pass_42_cu_44ca18254cuda3std3__48in_placeE)
_ZN61_INTERNAL_a3db6c8f_30_group_norm_nhwc_one_pass_42_cu_44ca18254cuda3std3__48in_placeE:
	.zero		1
	.type		_ZN61_INTERNAL_a3db6c8f_30_group_norm_nhwc_one_pass_42_cu_44ca18254cuda3std6ranges3__45__cpo4sizeE,@object
	.size		_ZN61_INTERNAL_a3db6c8f_30_group_norm_nhwc_one_pass_42_cu_44ca18254cuda3std6ranges3__45__cpo4sizeE,(_ZN61_INTERNAL_a3db6c8f_30_group_norm_nhwc_one_pass_42_cu_44ca18256thrust23THRUST_300001_SM_900_NS12placeholders2_9E - _ZN61_INTERNAL_a3db6c8f_30_group_norm_nhwc_one_pass_42_cu_44ca18254cuda3std6ranges3__45__cpo4sizeE)
_ZN61_INTERNAL_a3db6c8f_30_group_norm_nhwc_one_pass_42_cu_44ca18254cuda3std6ranges3__45__cpo4sizeE:
	.zero		1
	.type		_ZN61_INTERNAL_a3db6c8f_30_group_norm_nhwc_one_pass_42_cu_44ca18256thrust23THRUST_300001_SM_900_NS12placeholders2_9E,@object
	.size		_ZN61_INTERNAL_a3db6c8f_30_group_norm_nhwc_one_pass_42_cu_44ca18256thrust23THRUST_300001_SM_900_NS12placeholders2_9E,(_ZN61_INTERNAL_a3db6c8f_30_group_norm_nhwc_one_pass_42_cu_44ca18254cuda3std3__45__cpo7crbeginE - _ZN61_INTERNAL_a3db6c8f_30_group_norm_nhwc_one_pass_42_cu_44ca18256thrust23THRUST_300001_SM_900_NS12placeholders2_9E)
_ZN61_INTERNAL_a3db6c8f_30_group_norm_nhwc_one_pass_42_cu_44ca18256thrust23THRUST_300001_SM_900_NS12placeholders2_9E:
	.zero		1
	.type		_ZN61_INTERNAL_a3db6c8f_30_group_norm_nhwc_one_pass_42_cu_44ca18254cuda3std3__45__cpo7crbeginE,@object
	.size		_ZN61_INTERNAL_a3db6c8f_30_group_norm_nhwc_one_pass_42_cu_44ca18254cuda3std3__45__cpo7crbeginE,(_ZN61_INTERNAL_a3db6c8f_30_group_norm_nhwc_one_pass_42_cu_44ca18254cuda3std6ranges3__45__cpo4nextE - _ZN61_INTERNAL_a3db6c8f_30_group_norm_nhwc_one_pass_42_cu_44ca18254cuda3std3__45__cpo7crbeginE)
_ZN61_INTERNAL_a3db6c8f_30_group_norm_nhwc_one_pass_42_cu_44ca18254cuda3std3__45__cpo7crbeginE:
	.zero		1
	.type		_ZN61_INTERNAL_a3db6c8f_30_group_norm_nhwc_one_pass_42_cu_44ca18254cuda3std6ranges3__45__cpo4nextE,@object
	.size		_ZN61_INTERNAL_a3db6c8f_30_group_norm_nhwc_one_pass_42_cu_44ca18254cuda3std6ranges3__45__cpo4nextE,(_ZN61_INTERNAL_a3db6c8f_30_group_norm_nhwc_one_pass_42_cu_44ca18254cuda3std6ranges3__45__cpo4swapE - _ZN61_INTERNAL_a3db6c8f_30_group_norm_nhwc_one_pass_42_cu_44ca18254cuda3std6ranges3__45__cpo4nextE)
_ZN61_INTERNAL_a3db6c8f_30_group_norm_nhwc_one_pass_42_cu_44ca18254cuda3std6ranges3__45__cpo4nextE:
	.zero		1
	.type		_ZN61_INTERNAL_a3db6c8f_30_group_norm_nhwc_one_pass_42_cu_44ca18254cuda3std6ranges3__45__cpo4swapE,@object
	.size		_ZN61_INTERNAL_a3db6c8f_30_group_norm_nhwc_one_pass_42_cu_44ca18254cuda3std6ranges3__45__cpo4swapE,(_ZN61_INTERNAL_a3db6c8f_30_group_norm_nhwc_one_pass_42_cu_44ca18256thrust23THRUST_300001_SM_900_NS12placeholders2_1E - _ZN61_INTERNAL_a3db6c8f_30_group_norm_nhwc_one_pass_42_cu_44ca18254cuda3std6ranges3__45__cpo4swapE)
_ZN61_INTERNAL_a3db6c8f_30_group_norm_nhwc_one_pass_42_cu_44ca18254cuda3std6ranges3__45__cpo4swapE:
	.zero		1
	.type		_ZN61_INTERNAL_a3db6c8f_30_group_norm_nhwc_one_pass_42_cu_44ca18256thrust23THRUST_300001_SM_900_NS12placeholders2_1E,@object
	.size		_ZN61_INTERNAL_a3db6c8f_30_group_norm_nhwc_one_pass_42_cu_44ca18256thrust23THRUST_300001_SM_900_NS12placeholders2_1E,(_ZN61_INTERNAL_a3db6c8f_30_group_norm_nhwc_one_pass_42_cu_44ca18256thrust23THRUST_300001_SM_900_NS12placeholders2_3E - _ZN61_INTERNAL_a3db6c8f_30_group_norm_nhwc_one_pass_42_cu_44ca18256thrust23THRUST_300001_SM_900_NS12placeholders2_1E)
_ZN61_INTERNAL_a3db6c8f_30_group_norm_nhwc_one_pass_42_cu_44ca18256thrust23THRUST_300001_SM_900_NS12placeholders2_1E:
	.zero		1
	.type		_ZN61_INTERNAL_a3db6c8f_30_group_norm_nhwc_one_pass_42_cu_44ca18256thrust23THRUST_300001_SM_900_NS12placeholders2_3E,@object
	.size		_ZN61_INTERNAL_a3db6c8f_30_group_norm_nhwc_one_pass_42_cu_44ca18256thrust23THRUST_300001_SM_900_NS12placeholders2_3E,(_ZN61_INTERNAL_a3db6c8f_30_group_norm_nhwc_one_pass_42_cu_44ca18254cuda3std3__45__cpo5beginE - _ZN61_INTERNAL_a3db6c8f_30_group_norm_nhwc_one_pass_42_cu_44ca18256thrust23THRUST_300001_SM_900_NS12placeholders2_3E)
_ZN61_INTERNAL_a3db6c8f_30_group_norm_nhwc_one_pass_42_cu_44ca18256thrust23THRUST_300001_SM_900_NS12placeholders2_3E:
	.zero		1
	.type		_ZN61_INTERNAL_a3db6c8f_30_group_norm_nhwc_one_pass_42_cu_44ca18254cuda3std3__45__cpo5beginE,@object
	.size		_ZN61_INTERNAL_a3db6c8f_30_group_norm_nhwc_one_pass_42_cu_44ca18254cuda3std3__45__cpo5beginE,(_ZN61_INTERNAL_a3db6c8f_30_group_norm_nhwc_one_pass_42_cu_44ca18254cuda3std6ranges3__45__cpo5beginE - _ZN61_INTERNAL_a3db6c8f_30_group_norm_nhwc_one_pass_42_cu_44ca18254cuda3std3__45__cpo5beginE)
_ZN61_INTERNAL_a3db6c8f_30_group_norm_nhwc_one_pass_42_cu_44ca18254cuda3std3__45__cpo5beginE:
	.zero		1
	.type		_ZN61_INTERNAL_a3db6c8f_30_group_norm_nhwc_one_pass_42_cu_44ca18254cuda3std6ranges3__45__cpo5beginE,@object
	.size		_ZN61_INTERNAL_a3db6c8f_30_group_norm_nhwc_one_pass_42_cu_44ca18254cuda3std6ranges3__45__cpo5beginE,(_ZN61_INTERNAL_a3db6c8f_30_group_norm_nhwc_one_pass_42_cu_44ca18254cuda3std3__463_GLOBAL__N__a3db6c8f_30_group_norm_nhwc_one_pass_42_cu_44ca18256ignoreE - _ZN61_INTERNAL_a3db6c8f_30_group_norm_nhwc_one_pass_42_cu_44ca18254cuda3std6ranges3__45__cpo5beginE)
_ZN61_INTERNAL_a3db6c8f_30_group_norm_nhwc_one_pass_42_cu_44ca18254cuda3std6ranges3__45__cpo5beginE:
	.zero		1
	.type		_ZN61_INTERNAL_a3db6c8f_30_group_norm_nhwc_one_pass_42_cu_44ca18254cuda3std3__463_GLOBAL__N__a3db6c8f_30_group_norm_nhwc_one_pass_42_cu_44ca18256ignoreE,@object
	.size		_ZN61_INTERNAL_a3db6c8f_30_group_norm_nhwc_one_pass_42_cu_44ca18254cuda3std3__463_GLOBAL__N__a3db6c8f_30_group_norm_nhwc_one_pass_42_cu_44ca18256ignoreE,(_ZN61_INTERNAL_a3db6c8f_30_group_norm_nhwc_one_pass_42_cu_44ca18254cuda3std6ranges3__45__cpo4dataE - _ZN61_INTERNAL_a3db6c8f_30_group_norm_nhwc_one_pass_42_cu_44ca18254cuda3std3__463_GLOBAL__N__a3db6c8f_30_group_norm_nhwc_one_pass_42_cu_44ca18256ignoreE)
_ZN61_INTERNAL_a3db6c8f_30_group_norm_nhwc_one_pass_42_cu_44ca18254cuda3std3__463_GLOBAL__N__a3db6c8f_30_group_norm_nhwc_one_pass_42_cu_44ca18256ignoreE:
	.zero		1
	.type		_ZN61_INTERNAL_a3db6c8f_30_group_norm_nhwc_one_pass_42_cu_44ca18254cuda3std6ranges3__45__cpo4dataE,@object
	.size		_ZN61_INTERNAL_a3db6c8f_30_group_norm_nhwc_one_pass_42_cu_44ca18254cuda3std6ranges3__45__cpo4dataE,(_ZN61_INTERNAL_a3db6c8f_30_group_norm_nhwc_one_pass_42_cu_44ca18256thrust23THRUST_300001_SM_900_NS12placeholders2_7E - _ZN61_INTERNAL_a3db6c8f_30_group_norm_nhwc_one_pass_42_cu_44ca18254cuda3std6ranges3__45__cpo4dataE)
_ZN61_INTERNAL_a3db6c8f_30_group_norm_nhwc_one_pass_42_cu_44ca18254cuda3std6ranges3__45__cpo4dataE:
	.zero		1
	.type		_ZN61_INTERNAL_a3db6c8f_30_group_norm_nhwc_one_pass_42_cu_44ca18256thrust23THRUST_300001_SM_900_NS12placeholders2_7E,@object
	.size		_ZN61_INTERNAL_a3db6c8f_30_group_norm_nhwc_one_pass_42_cu_44ca18256thrust23THRUST_300001_SM_900_NS12placeholders2_7E,(_ZN61_INTERNAL_a3db6c8f_30_group_norm_nhwc_one_pass_42_cu_44ca18254cuda3std3__45__cpo6rbeginE - _ZN61_INTERNAL_a3db6c8f_30_group_norm_nhwc_one_pass_42_cu_44ca18256thrust23THRUST_300001_SM_900_NS12placeholders2_7E)
_ZN61_INTERNAL_a3db6c8f_30_group_norm_nhwc_one_pass_42_cu_44ca18256thrust23THRUST_300001_SM_900_NS12placeholders2_7E:
	.zero		1
	.type		_ZN61_INTERNAL_a3db6c8f_30_group_norm_nhwc_one_pass_42_cu_44ca18254cuda3std3__45__cpo6rbeginE,@object
	.size		_ZN61_INTERNAL_a3db6c8f_30_group_norm_nhwc_one_pass_42_cu_44ca18254cuda3std3__45__cpo6rbeginE,(_ZN61_INTERNAL_a3db6c8f_30_group_norm_nhwc_one_pass_42_cu_44ca18254cuda3std6ranges3__45__cpo7advanceE - _ZN61_INTERNAL_a3db6c8f_30_group_norm_nhwc_one_pass_42_cu_44ca18254cuda3std3__45__cpo6rbeginE)
_ZN61_INTERNAL_a3db6c8f_30_group_norm_nhwc_one_pass_42_cu_44ca18254cuda3std3__45__cpo6rbeginE:
	.zero		1
	.type		_ZN61_INTERNAL_a3db6c8f_30_group_norm_nhwc_one_pass_42_cu_44ca18254cuda3std6ranges3__45__cpo7advanceE,@object
	.size		_ZN61_INTERNAL_a3db6c8f_30_group_norm_nhwc_one_pass_42_cu_44ca18254cuda3std6ranges3__45__cpo7advanceE,(_ZN61_INTERNAL_a3db6c8f_30_group_norm_nhwc_one_pass_42_cu_44ca18254cuda3std3__47nulloptE - _ZN61_INTERNAL_a3db6c8f_30_group_norm_nhwc_one_pass_42_cu_44ca18254cuda3std6ranges3__45__cpo7advanceE)
_ZN61_INTERNAL_a3db6c8f_30_group_norm_nhwc_one_pass_42_cu_44ca18254cuda3std6ranges3__45__cpo7advanceE:
	.zero		1
	.type		_ZN61_INTERNAL_a3db6c8f_30_group_norm_nhwc_one_pass_42_cu_44ca18254cuda3std3__47nulloptE,@object
	.size		_ZN61_INTERNAL_a3db6c8f_30_group_norm_nhwc_one_pass_42_cu_44ca18254cuda3std3__47nulloptE,(_ZN61_INTERNAL_a3db6c8f_30_group_norm_nhwc_one_pass_42_cu_44ca18254cuda3std6ranges3__45__cpo8distanceE - _ZN61_INTERNAL_a3db6c8f_30_group_norm_nhwc_one_pass_42_cu_44ca18254cuda3std3__47nulloptE)
_ZN61_INTERNAL_a3db6c8f_30_group_norm_nhwc_one_pass_42_cu_44ca18254cuda3std3__47nulloptE:
	.zero		1
	.type		_ZN61_INTERNAL_a3db6c8f_30_group_norm_nhwc_one_pass_42_cu_44ca18254cuda3std6ranges3__45__cpo8distanceE,@object
	.size		_ZN61_INTERNAL_a3db6c8f_30_group_norm_nhwc_one_pass_42_cu_44ca18254cuda3std6ranges3__45__cpo8distanceE,(_ZN61_INTERNAL_a3db6c8f_30_group_norm_nhwc_one_pass_42_cu_44ca18256thrust23THRUST_300001_SM_900_NS12placeholders2_6E - _ZN61_INTERNAL_a3db6c8f_30_group_norm_nhwc_one_pass_42_cu_44ca18254cuda3std6ranges3__45__cpo8distanceE)
_ZN61_INTERNAL_a3db6c8f_30_group_norm_nhwc_one_pass_42_cu_44ca18254cuda3std6ranges3__45__cpo8distanceE:
	.zero		1
	.type		_ZN61_INTERNAL_a3db6c8f_30_group_norm_nhwc_one_pass_42_cu_44ca18256thrust23THRUST_300001_SM_900_NS12placeholders2_6E,@object
	.size		_ZN61_INTERNAL_a3db6c8f_30_group_norm_nhwc_one_pass_42_cu_44ca18256thrust23THRUST_300001_SM_900_NS12placeholders2_6E,(_ZN61_INTERNAL_a3db6c8f_30_group_norm_nhwc_one_pass_42_cu_44ca18254cuda3std3__45__cpo4cendE - _ZN61_INTERNAL_a3db6c8f_30_group_norm_nhwc_one_pass_42_cu_44ca18256thrust23THRUST_300001_SM_900_NS12placeholders2_6E)
_ZN61_INTERNAL_a3db6c8f_30_group_norm_nhwc_one_pass_42_cu_44ca18256thrust23THRUST_300001_SM_900_NS12placeholders2_6E:
	.zero		1
	.type		_ZN61_INTERNAL_a3db6c8f_30_group_norm_nhwc_one_pass_42_cu_44ca18254cuda3std3__45__cpo4cendE,@object
	.size		_ZN61_INTERNAL_a3db6c8f_30_group_norm_nhwc_one_pass_42_cu_44ca18254cuda3std3__45__cpo4cendE,(_ZN61_INTERNAL_a3db6c8f_30_group_norm_nhwc_one_pass_42_cu_44ca18254cuda3std6ranges3__45__cpo4cendE - _ZN61_INTERNAL_a3db6c8f_30_group_norm_nhwc_one_pass_42_cu_44ca18254cuda3std3__45__cpo4cendE)
_ZN61_INTERNAL_a3db6c8f_30_group_norm_nhwc_one_pass_42_cu_44ca18254cuda3std3__45__cpo4cendE:
	.zero		1
	.type		_ZN61_INTERNAL_a3db6c8f_30_group_norm_nhwc_one_pass_42_cu_44ca18254cuda3std6ranges3__45__cpo4cendE,@object
	.size		_ZN61_INTERNAL_a3db6c8f_30_group_norm_nhwc_one_pass_42_cu_44ca18254cuda3std6ranges3__45__cpo4cendE,(_ZN61_INTERNAL_a3db6c8f_30_group_norm_nhwc_one_pass_42_cu_44ca18254cuda3std3__420unreachable_sentinelE - _ZN61_INTERNAL_a3db6c8f_30_group_norm_nhwc_one_pass_42_cu_44ca18254cuda3std6ranges3__45__cpo4cendE)
_ZN61_INTERNAL_a3db6c8f_30_group_norm_nhwc_one_pass_42_cu_44ca18254cuda3std6ranges3__45__cpo4cendE:
	.zero		1
	.type		_ZN61_INTERNAL_a3db6c8f_30_group_norm_nhwc_one_pass_42_cu_44ca18254cuda3std3__420unreachable_sentinelE,@object
	.size		_ZN61_INTERNAL_a3db6c8f_30_group_norm_nhwc_one_pass_42_cu_44ca18254cuda3std3__420unreachable_sentinelE,(_ZN61_INTERNAL_a3db6c8f_30_group_norm_nhwc_one_pass_42_cu_44ca18254cuda3std6ranges3__45__cpo5ssizeE - _ZN61_INTERNAL_a3db6c8f_30_group_norm_nhwc_one_pass_42_cu_44ca18254cuda3std3__420unreachable_sentinelE)
_ZN61_INTERNAL_a3db6c8f_30_group_norm_nhwc_one_pass_42_cu_44ca18254cuda3std3__420unreachable_sentinelE:
	.zero		1
	.type		_ZN61_INTERNAL_a3db6c8f_30_group_norm_nhwc_one_pass_42_cu_44ca18254cuda3std6ranges3__45__cpo5ssizeE,@object
	.size		_ZN61_INTERNAL_a3db6c8f_30_group_norm_nhwc_one_pass_42_cu_44ca18254cuda3std6ranges3__45__cpo5ssizeE,(_ZN61_INTERNAL_a3db6c8f_30_group_norm_nhwc_one_pass_42_cu_44ca18256thrust23THRUST_300001_SM_900_NS12placeholders3_10E - _ZN61_INTERNAL_a3db6c8f_30_group_norm_nhwc_one_pass_42_cu_44ca18254cuda3std6ranges3__45__cpo5ssizeE)
_ZN61_INTERNAL_a3db6c8f_30_group_norm_nhwc_one_pass_42_cu_44ca18254cuda3std6ranges3__45__cpo5ssizeE:
	.zero		1
	.type		_ZN61_INTERNAL_a3db6c8f_30_group_norm_nhwc_one_pass_42_cu_44ca18256thrust23THRUST_300001_SM_900_NS12placeholders3_10E,@object
	.size		_ZN61_INTERNAL_a3db6c8f_30_group_norm_nhwc_one_pass_42_cu_44ca18256thrust23THRUST_300001_SM_900_NS12placeholders3_10E,(_ZN61_INTERNAL_a3db6c8f_30_group_norm_nhwc_one_pass_42_cu_44ca18254cuda3std3__45__cpo5crendE - _ZN61_INTERNAL_a3db6c8f_30_group_norm_nhwc_one_pass_42_cu_44ca18256thrust23THRUST_300001_SM_900_NS12placeholders3_10E)
_ZN61_INTERNAL_a3db6c8f_30_group_norm_nhwc_one_pass_42_cu_44ca18256thrust23THRUST_300001_SM_900_NS12placeholders3_10E:
	.zero		1
	.type		_ZN61_INTERNAL_a3db6c8f_30_group_norm_nhwc_one_pass_42_cu_44ca18254cuda3std3__45__cpo5crendE,@object
	.size		_ZN61_INTERNAL_a3db6c8f_30_group_norm_nhwc_one_pass_42_cu_44ca18254cuda3std3__45__cpo5crendE,(_ZN61_INTERNAL_a3db6c8f_30_group_norm_nhwc_one_pass_42_cu_44ca18254cuda3std6ranges3__45__cpo4prevE - _ZN61_INTERNAL_a3db6c8f_30_group_norm_nhwc_one_pass_42_cu_44ca18254cuda3std3__45__cpo5crendE)
_ZN61_INTERNAL_a3db6c8f_30_group_norm_nhwc_one_pass_42_cu_44ca18254cuda3std3__45__cpo5crendE:
	.zero		1
	.type		_ZN61_INTERNAL_a3db6c8f_30_group_norm_nhwc_one_pass_42_cu_44ca18254cuda3std6ranges3__45__cpo4prevE,@object
	.size		_ZN61_INTERNAL_a3db6c8f_30_group_norm_nhwc_one_pass_42_cu_44ca18254cuda3std6ranges3__45__cpo4prevE,(_ZN61_INTERNAL_a3db6c8f_30_group_norm_nhwc_one_pass_42_cu_44ca18254cuda3std6ranges3__45__cpo9iter_moveE - _ZN61_INTERNAL_a3db6c8f_30_group_norm_nhwc_one_pass_42_cu_44ca18254cuda3std6ranges3__45__cpo4prevE)
_ZN61_INTERNAL_a3db6c8f_30_group_norm_nhwc_one_pass_42_cu_44ca18254cuda3std6ranges3__45__cpo4prevE:
	.zero		1
	.type		_ZN61_INTERNAL_a3db6c8f_30_group_norm_nhwc_one_pass_42_cu_44ca18254cuda3std6ranges3__45__cpo9iter_moveE,@object
	.size		_ZN61_INTERNAL_a3db6c8f_30_group_norm_nhwc_one_pass_42_cu_44ca18254cuda3std6ranges3__45__cpo9iter_moveE,(_ZN61_INTERNAL_a3db6c8f_30_group_norm_nhwc_one_pass_42_cu_44ca18256thrust23THRUST_300001_SM_900_NS12placeholders2_2E - _ZN61_INTERNAL_a3db6c8f_30_group_norm_nhwc_one_pass_42_cu_44ca18254cuda3std6ranges3__45__cpo9iter_moveE)
_ZN61_INTERNAL_a3db6c8f_30_group_norm_nhwc_one_pass_42_cu_44ca18254cuda3std6ranges3__45__cpo9iter_moveE:
	.zero		1
	.type		_ZN61_INTERNAL_a3db6c8f_30_group_norm_nhwc_one_pass_42_cu_44ca18256thrust23THRUST_300001_SM_900_NS12placeholders2_2E,@object
	.size		_ZN61_INTERNAL_a3db6c8f_30_group_norm_nhwc_one_pass_42_cu_44ca18256thrust23THRUST_300001_SM_900_NS12placeholders2_2E,(_ZN61_INTERNAL_a3db6c8f_30_group_norm_nhwc_one_pass_42_cu_44ca18256thrust23THRUST_300001_SM_900_NS12placeholders2_4E - _ZN61_INTERNAL_a3db6c8f_30_group_norm_nhwc_one_pass_42_cu_44ca18256thrust23THRUST_300001_SM_900_NS12placeholders2_2E)
_ZN61_INTERNAL_a3db6c8f_30_group_norm_nhwc_one_pass_42_cu_44ca18256thrust23THRUST_300001_SM_900_NS12placeholders2_2E:
	.zero		1
	.type		_ZN61_INTERNAL_a3db6c8f_30_group_norm_nhwc_one_pass_42_cu_44ca18256thrust23THRUST_300001_SM_900_NS12placeholders2_4E,@object
	.size		_ZN61_INTERNAL_a3db6c8f_30_group_norm_nhwc_one_pass_42_cu_44ca18256thrust23THRUST_300001_SM_900_NS12placeholders2_4E,(_ZN61_INTERNAL_a3db6c8f_30_group_norm_nhwc_one_pass_42_cu_44ca18254cuda3std3__45__cpo3endE - _ZN61_INTERNAL_a3db6c8f_30_group_norm_nhwc_one_pass_42_cu_44ca18256thrust23THRUST_300001_SM_900_NS12placeholders2_4E)
_ZN61_INTERNAL_a3db6c8f_30_group_norm_nhwc_one_pass_42_cu_44ca18256thrust23THRUST_300001_SM_900_NS12placeholders2_4E:
	.zero		1
	.type		_ZN61_INTERNAL_a3db6c8f_30_group_norm_nhwc_one_pass_42_cu_44ca18254cuda3std3__45__cpo3endE,@object
	.size		_ZN61_INTERNAL_a3db6c8f_30_group_norm_nhwc_one_pass_42_cu_44ca18254cuda3std3__45__cpo3endE,(_ZN61_INTERNAL_a3db6c8f_30_group_norm_nhwc_one_pass_42_cu_44ca18254cuda3std6ranges3__45__cpo3endE - _ZN61_INTERNAL_a3db6c8f_30_group_norm_nhwc_one_pass_42_cu_44ca18254cuda3std3__45__cpo3endE)
_ZN61_INTERNAL_a3db6c8f_30_group_norm_nhwc_one_pass_42_cu_44ca18254cuda3std3__45__cpo3endE:
	.zero		1
	.type		_ZN61_INTERNAL_a3db6c8f_30_group_norm_nhwc_one_pass_42_cu_44ca18254cuda3std6ranges3__45__cpo3endE,@object
	.size		_ZN61_INTERNAL_a3db6c8f_30_group_norm_nhwc_one_pass_42_cu_44ca18254cuda3std6ranges3__45__cpo3endE,(_ZN61_INTERNAL_a3db6c8f_30_group_norm_nhwc_one_pass_42_cu_44ca18254cuda3std3__419piecewise_constructE - _ZN61_INTERNAL_a3db6c8f_30_group_norm_nhwc_one_pass_42_cu_44ca18254cuda3std6ranges3__45__cpo3endE)
_ZN61_INTERNAL_a3db6c8f_30_group_norm_nhwc_one_pass_42_cu_44ca18254cuda3std6ranges3__45__cpo3endE:
	.zero		1
	.type		_ZN61_INTERNAL_a3db6c8f_30_group_norm_nhwc_one_pass_42_cu_44ca18254cuda3std3__419piecewise_constructE,@object
	.size		_ZN61_INTERNAL_a3db6c8f_30_group_norm_nhwc_one_pass_42_cu_44ca18254cuda3std3__419piecewise_constructE,(_ZN61_INTERNAL_a3db6c8f_30_group_norm_nhwc_one_pass_42_cu_44ca18254cuda3std6ranges3__45__cpo5cdataE - _ZN61_INTERNAL_a3db6c8f_30_group_norm_nhwc_one_pass_42_cu_44ca18254cuda3std3__419piecewise_constructE)
_ZN61_INTERNAL_a3db6c8f_30_group_norm_nhwc_one_pass_42_cu_44ca18254cuda3std3__419piecewise_constructE:
	.zero		1
	.type		_ZN61_INTERNAL_a3db6c8f_30_group_norm_nhwc_one_pass_42_cu_44ca18254cuda3std6ranges3__45__cpo5cdataE,@object
	.size		_ZN61_INTERNAL_a3db6c8f_30_group_norm_nhwc_one_pass_42_cu_44ca18254cuda3std6ranges3__45__cpo5cdataE,(_ZN61_INTERNAL_a3db6c8f_30_group_norm_nhwc_one_pass_42_cu_44ca18256thrust23THRUST_300001_SM_900_NS12placeholders2_8E - _ZN61_INTERNAL_a3db6c8f_30_group_norm_nhwc_one_pass_42_cu_44ca18254cuda3std6ranges3__45__cpo5cdataE)
_ZN61_INTERNAL_a3db6c8f_30_group_norm_nhwc_one_pass_42_cu_44ca18254cuda3std6ranges3__45__cpo5cdataE:
	.zero		1
	.type		_ZN61_INTERNAL_a3db6c8f_30_group_norm_nhwc_one_pass_42_cu_44ca18256thrust23THRUST_300001_SM_900_NS12placeholders2_8E,@object
	.size		_ZN61_INTERNAL_a3db6c8f_30_group_norm_nhwc_one_pass_42_cu_44ca18256thrust23THRUST_300001_SM_900_NS12placeholders2_8E,(_ZN61_INTERNAL_a3db6c8f_30_group_norm_nhwc_one_pass_42_cu_44ca18254cuda3std3__45__cpo4rendE - _ZN61_INTERNAL_a3db6c8f_30_group_norm_nhwc_one_pass_42_cu_44ca18256thrust23THRUST_300001_SM_900_NS12placeholders2_8E)
_ZN61_INTERNAL_a3db6c8f_30_group_norm_nhwc_one_pass_42_cu_44ca18256thrust23THRUST_300001_SM_900_NS12placeholders2_8E:
	.zero		1
	.type		_ZN61_INTERNAL_a3db6c8f_30_group_norm_nhwc_one_pass_42_cu_44ca18254cuda3std3__45__cpo4rendE,@object
	.size		_ZN61_INTERNAL_a3db6c8f_30_group_norm_nhwc_one_pass_42_cu_44ca18254cuda3std3__45__cpo4rendE,(_ZN61_INTERNAL_a3db6c8f_30_group_norm_nhwc_one_pass_42_cu_44ca18254cuda3std6ranges3__45__cpo9iter_swapE - _ZN61_INTERNAL_a3db6c8f_30_group_norm_nhwc_one_pass_42_cu_44ca18254cuda3std3__45__cpo4rendE)
_ZN61_INTERNAL_a3db6c8f_30_group_norm_nhwc_one_pass_42_cu_44ca18254cuda3std3__45__cpo4rendE:
	.zero		1
	.type		_ZN61_INTERNAL_a3db6c8f_30_group_norm_nhwc_one_pass_42_cu_44ca18254cuda3std6ranges3__45__cpo9iter_swapE,@object
	.size		_ZN61_INTERNAL_a3db6c8f_30_group_norm_nhwc_one_pass_42_cu_44ca18254cuda3std6ranges3__45__cpo9iter_swapE,(_ZN61_INTERNAL_a3db6c8f_30_group_norm_nhwc_one_pass_42_cu_44ca18254cuda3std3__48unexpectE - _ZN61_INTERNAL_a3db6c8f_30_group_norm_nhwc_one_pass_42_cu_44ca18254cuda3std6ranges3__45__cpo9iter_swapE)
_ZN61_INTERNAL_a3db6c8f_30_group_norm_nhwc_one_pass_42_cu_44ca18254cuda3std6ranges3__45__cpo9iter_swapE:
	.zero		1
	.type		_ZN61_INTERNAL_a3db6c8f_30_group_norm_nhwc_one_pass_42_cu_44ca18254cuda3std3__48unexpectE,@object
	.size		_ZN61_INTERNAL_a3db6c8f_30_group_norm_nhwc_one_pass_42_cu_44ca18254cuda3std3__48unexpectE,(_ZN61_INTERNAL_a3db6c8f_30_group_norm_nhwc_one_pass_42_cu_44ca18256thrust23THRUST_300001_SM_900_NS6system6detail10sequential3seqE - _ZN61_INTERNAL_a3db6c8f_30_group_norm_nhwc_one_pass_42_cu_44ca18254cuda3std3__48unexpectE)
_ZN61_INTERNAL_a3db6c8f_30_group_norm_nhwc_one_pass_42_cu_44ca18254cuda3std3__48unexpectE:
	.zero		1
	.type		_ZN61_INTERNAL_a3db6c8f_30_group_norm_nhwc_one_pass_42_cu_44ca18256thrust23THRUST_300001_SM_900_NS6system6detail10sequential3seqE,@object
	.size		_ZN61_INTERNAL_a3db6c8f_30_group_norm_nhwc_one_pass_42_cu_44ca18256thrust23THRUST_300001_SM_900_NS6system6detail10sequential3seqE,(.L_29 - _ZN61_INTERNAL_a3db6c8f_30_group_norm_nhwc_one_pass_42_cu_44ca18256thrust23THRUST_300001_SM_900_NS6system6detail10sequential3seqE)
_ZN61_INTERNAL_a3db6c8f_30_group_norm_nhwc_one_pass_42_cu_44ca18256thrust23THRUST_300001_SM_900_NS6system6detail10sequential3seqE:
	.zero		1
.L_29:


//--------------------- .nv.shared._Z35group_norm_nhwc_bwd_one_pass_kernelI11Bf16IOFp32WLi64ELi42ELi672EEv26Group_norm_nhwc_bwd_params --------------------------
	.section	.nv.shared._Z35group_norm_nhwc_bwd_one_pass_kernelI11Bf16IOFp32WLi64ELi42ELi672EEv26Group_norm_nhwc_bwd_params,"aw",@nobits
	.sectionflags	@""
	.align	16
.nv.shared._Z35group_norm_nhwc_bwd_one_pass_kernelI11Bf16IOFp32WLi64ELi42ELi672EEv26Group_norm_nhwc_bwd_params:
	.zero		11984


//--------------------- .nv.shared._Z35group_norm_nhwc_bwd_one_pass_kernelI11Bf16IOFp32WLi128ELi42ELi672EEv26Group_norm_nhwc_bwd_params --------------------------
	.section	.nv.shared._Z35group_norm_nhwc_bwd_one_pass_kernelI11Bf16IOFp32WLi128ELi42ELi672EEv26Group_norm_nhwc_bwd_params,"aw",@nobits
	.sectionflags	@""
	.align	16
.nv.shared._Z35group_norm_nhwc_bwd_one_pass_kernelI11Bf16IOFp32WLi128ELi42ELi672EEv26Group_norm_nhwc_bwd_params:
	.zero		11984


//--------------------- .nv.shared._Z35group_norm_nhwc_bwd_one_pass_kernelI11Bf16IOFp32WLi256ELi42ELi672EEv26Group_norm_nhwc_bwd_params --------------------------
	.section	.nv.shared._Z35group_norm_nhwc_bwd_one_pass_kernelI11Bf16IOFp32WLi256ELi42ELi672EEv26Group_norm_nhwc_bwd_params,"aw",@nobits
	.sectionflags	@""
	.align	16
.nv.shared._Z35group_norm_nhwc_bwd_one_pass_kernelI11Bf16IOFp32WLi256ELi42ELi672EEv26Group_norm_nhwc_bwd_params:
	.zero		11984


//--------------------- .nv.shared._Z35group_norm_nhwc_bwd_one_pass_kernelI11Bf16IOFp32WLi512ELi42ELi672EEv26Group_norm_nhwc_bwd_params --------------------------
	.section	.nv.shared._Z35group_norm_nhwc_bwd_one_pass_kernelI11Bf16IOFp32WLi512ELi42ELi672EEv26Group_norm_nhwc_bwd_params,"aw",@nobits
	.sectionflags	@""
	.align	16
.nv.shared._Z35group_norm_nhwc_bwd_one_pass_kernelI11Bf16IOFp32WLi512ELi42ELi672EEv26Group_norm_nhwc_bwd_params:
	.zero		11984


//--------------------- .nv.shared._Z35group_norm_nhwc_bwd_one_pass_kernelI11Bf16IOBf16WLi64ELi42ELi672EEv26Group_norm_nhwc_bwd_params --------------------------
	.section	.nv.shared._Z35group_norm_nhwc_bwd_one_pass_kernelI11Bf16IOBf16WLi64ELi42ELi672EEv26Group_norm_nhwc_bwd_params,"aw",@nobits
	.sectionflags	@""
	.align	16
.nv.shared._Z35group_norm_nhwc_bwd_one_pass_kernelI11Bf16IOBf16WLi64ELi42ELi672EEv26Group_norm_nhwc_bwd_params:
	.zero		11984


//--------------------- .nv.shared._Z35group_norm_nhwc_bwd_one_pass_kernelI11Bf16IOBf16WLi128ELi42ELi672EEv26Group_norm_nhwc_bwd_params --------------------------
	.section	.nv.shared._Z35group_norm_nhwc_bwd_one_pass_kernelI11Bf16IOBf16WLi128ELi42ELi672EEv26Group_norm_nhwc_bwd_params,"aw",@nobits
	.sectionflags	@""
	.align	16
.nv.shared._Z35group_norm_nhwc_bwd_one_pass_kernelI11Bf16IOBf16WLi128ELi42ELi672EEv26Group_norm_nhwc_bwd_params:
	.zero		11984


//--------------------- .nv.shared._Z35group_norm_nhwc_bwd_one_pass_kernelI11Bf16IOBf16WLi256ELi42ELi672EEv26Group_norm_nhwc_bwd_params --------------------------
	.section	.nv.shared._Z35group_norm_nhwc_bwd_one_pass_kernelI11Bf16IOBf16WLi256ELi42ELi672EEv26Group_norm_nhwc_bwd_params,"aw",@nobits
	.sectionflags	@""
	.align	16
.nv.shared._Z35group_norm_nhwc_bwd_one_pass_kernelI11Bf16IOBf16WLi256ELi42ELi672EEv26Group_norm_nhwc_bwd_params:
	.zero		11984


//--------------------- .nv.shared._Z35group_norm_nhwc_bwd_one_pass_kernelI11Bf16IOBf16WLi512ELi42ELi672EEv26Group_norm_nhwc_bwd_params --------------------------
	.section	.nv.shared._Z35group_norm_nhwc_bwd_one_pass_kernelI11Bf16IOBf16WLi512ELi42ELi672EEv26Group_norm_nhwc_bwd_params,"aw",@nobits
	.sectionflags	@""
	.align	16
.nv.shared._Z35group_norm_nhwc_bwd_one_pass_kernelI11Bf16IOBf16WLi512ELi42ELi672EEv26Group_norm_nhwc_bwd_params:
	.zero		11984


//--------------------- .nv.shared._Z35group_norm_nhwc_bwd_one_pass_kernelI11Bf16IOFp16WLi64ELi42ELi672EEv26Group_norm_nhwc_bwd_params --------------------------
	.section	.nv.shared._Z35group_norm_nhwc_bwd_one_pass_kernelI11Bf16IOFp16WLi64ELi42ELi672EEv26Group_norm_nhwc_bwd_params,"aw",@nobits
	.sectionflags	@""
	.align	16
.nv.shared._Z35group_norm_nhwc_bwd_one_pass_kernelI11Bf16IOFp16WLi64ELi42ELi672EEv26Group_norm_nhwc_bwd_params:
	.zero		11984


//--------------------- .nv.shared._Z35group_norm_nhwc_bwd_one_pass_kernelI11Bf16IOFp16WLi128ELi42ELi672EEv26Group_norm_nhwc_bwd_params --------------------------
	.section	.nv.shared._Z35group_norm_nhwc_bwd_one_pass_kernelI11Bf16IOFp16WLi128ELi42ELi672EEv26Group_norm_nhwc_bwd_params,"aw",@nobits
	.sectionflags	@""
	.align	16
.nv.shared._Z35group_norm_nhwc_bwd_one_pass_kernelI11Bf16IOFp16WLi128ELi42ELi672EEv26Group_norm_nhwc_bwd_params:
	.zero		11984


//--------------------- .nv.shared._Z35group_norm_nhwc_bwd_one_pass_kernelI11Bf16IOFp16WLi256ELi42ELi672EEv26Group_norm_nhwc_bwd_params --------------------------
	.section	.nv.shared._Z35group_norm_nhwc_bwd_one_pass_kernelI11Bf16IOFp16WLi256ELi42ELi672EEv26Group_norm_nhwc_bwd_params,"aw",@nobits
	.sectionflags	@""
	.align	16
.nv.shared._Z35group_norm_nhwc_bwd_one_pass_kernelI11Bf16IOFp16WLi256ELi42ELi672EEv26Group_norm_nhwc_bwd_params:
	.zero		11984


//--------------------- .nv.shared._Z35group_norm_nhwc_bwd_one_pass_kernelI11Bf16IOFp16WLi512ELi42ELi672EEv26Group_norm_nhwc_bwd_params --------------------------
	.section	.nv.shared._Z35group_norm_nhwc_bwd_one_pass_kernelI11Bf16IOFp16WLi512ELi42ELi672EEv26Group_norm_nhwc_bwd_params,"aw",@nobits
	.sectionflags	@""
	.align	16
.nv.shared._Z35group_norm_nhwc_bwd_one_pass_kernelI11Bf16IOFp16WLi512ELi42ELi672EEv26Group_norm_nhwc_bwd_params:
	.zero		11984


//--------------------- .nv.shared._Z35group_norm_nhwc_bwd_one_pass_kernelI11Fp16IOFp32WLi64ELi42ELi672EEv26Group_norm_nhwc_bwd_params --------------------------
	.section	.nv.shared._Z35group_norm_nhwc_bwd_one_pass_kernelI11Fp16IOFp32WLi64ELi42ELi672EEv26Group_norm_nhwc_bwd_params,"aw",@nobits
	.sectionflags	@""
	.align	16
.nv.shared._Z35group_norm_nhwc_bwd_one_pass_kernelI11Fp16IOFp32WLi64ELi42ELi672EEv26Group_norm_nhwc_bwd_params:
	.zero		11984


//--------------------- .nv.shared._Z35group_norm_nhwc_bwd_one_pass_kernelI11Fp16IOFp32WLi128ELi42ELi672EEv26Group_norm_nhwc_bwd_params --------------------------
	.section	.nv.shared._Z35group_norm_nhwc_bwd_one_pass_kernelI11Fp16IOFp32WLi128ELi42ELi672EEv26Group_norm_nhwc_bwd_params,"aw",@nobits
	.sectionflags	@""
	.align	16
.nv.shared._Z35group_norm_nhwc_bwd_one_pass_kernelI11Fp16IOFp32WLi128ELi42ELi672EEv26Group_norm_nhwc_bwd_params:
	.zero		11984


//--------------------- .nv.shared._Z35group_norm_nhwc_bwd_one_pass_kernelI11Fp16IOFp32WLi256ELi42ELi672EEv26Group_norm_nhwc_bwd_params --------------------------
	.section	.nv.shared._Z35group_norm_nhwc_bwd_one_pass_kernelI11Fp16IOFp32WLi256ELi42ELi672EEv26Group_norm_nhwc_bwd_params,"aw",@nobits
	.sectionflags	@""
	.align	16
.nv.shared._Z35group_norm_nhwc_bwd_one_pass_kernelI11Fp16IOFp32WLi256ELi42ELi672EEv26Group_norm_nhwc_bwd_params:
	.zero		11984


//--------------------- .nv.shared._Z35group_norm_nhwc_bwd_one_pass_kernelI11Fp16IOFp32WLi512ELi42ELi672EEv26Group_norm_nhwc_bwd_params --------------------------
	.section	.nv.shared._Z35group_norm_nhwc_bwd_one_pass_kernelI11Fp16IOFp32WLi512ELi42ELi672EEv26Group_norm_nhwc_bwd_params,"aw",@nobits
	.sectionflags	@""
	.align	16
.nv.shared._Z35group_norm_nhwc_bwd_one_pass_kernelI11Fp16IOFp32WLi512ELi42ELi672EEv26Group_norm_nhwc_bwd_params:
	.zero		11984


//--------------------- .nv.shared._Z35group_norm_nhwc_bwd_one_pass_kernelI11Fp16IOBf16WLi64ELi42ELi672EEv26Group_norm_nhwc_bwd_params --------------------------
	.section	.nv.shared._Z35group_norm_nhwc_bwd_one_pass_kernelI11Fp16IOBf16WLi64ELi42ELi672EEv26Group_norm_nhwc_bwd_params,"aw",@nobits
	.sectionflags	@""
	.align	16
.nv.shared._Z35group_norm_nhwc_bwd_one_pass_kernelI11Fp16IOBf16WLi64ELi42ELi672EEv26Group_norm_nhwc_bwd_params:
	.zero		11984


//--------------------- .nv.shared._Z35group_norm_nhwc_bwd_one_pass_kernelI11Fp16IOBf16WLi128ELi42ELi672EEv26Group_norm_nhwc_bwd_params --------------------------
	.section	.nv.shared._Z35group_norm_nhwc_bwd_one_pass_kernelI11Fp16IOBf16WLi128ELi42ELi672EEv26Group_norm_nhwc_bwd_params,"aw",@nobits
	.sectionflags	@""
	.align	16
.nv.shared._Z35group_norm_nhwc_bwd_one_pass_kernelI11Fp16IOBf16WLi128ELi42ELi672EEv26Group_norm_nhwc_bwd_params:
	.zero		11984


//--------------------- .nv.shared._Z35group_norm_nhwc_bwd_one_pass_kernelI11Fp16IOBf16WLi256ELi42ELi672EEv26Group_norm_nhwc_bwd_params --------------------------
	.section	.nv.shared._Z35group_norm_nhwc_bwd_one_pass_kernelI11Fp16IOBf16WLi256ELi42ELi672EEv26Group_norm_nhwc_bwd_params,"aw",@nobits
	.sectionflags	@""
	.align	16
.nv.shared._Z35group_norm_nhwc_bwd_one_pass_kernelI11Fp16IOBf16WLi256ELi42ELi672EEv26Group_norm_nhwc_bwd_params:
	.zero		11984


//--------------------- .nv.shared._Z35group_norm_nhwc_bwd_one_pass_kernelI11Fp16IOBf16WLi512ELi42ELi672EEv26Group_norm_nhwc_bwd_params --------------------------
	.section	.nv.shared._Z35group_norm_nhwc_bwd_one_pass_kernelI11Fp16IOBf16WLi512ELi42ELi672EEv26Group_norm_nhwc_bwd_params,"aw",@nobits
	.sectionflags	@""
	.align	16
.nv.shared._Z35group_norm_nhwc_bwd_one_pass_kernelI11Fp16IOBf16WLi512ELi42ELi672EEv26Group_norm_nhwc_bwd_params:
	.zero		11984


//--------------------- .nv.shared._Z35group_norm_nhwc_bwd_one_pass_kernelI11Fp16IOFp16WLi64ELi42ELi672EEv26Group_norm_nhwc_bwd_params --------------------------
	.section	.nv.shared._Z35group_norm_nhwc_bwd_one_pass_kernelI11Fp16IOFp16WLi64ELi42ELi672EEv26Group_norm_nhwc_bwd_params,"aw",@nobits
	.sectionflags	@""
	.align	16
.nv.shared._Z35group_norm_nhwc_bwd_one_pass_kernelI11Fp16IOFp16WLi64ELi42ELi672EEv26Group_norm_nhwc_bwd_params:
	.zero		11984


//--------------------- .nv.shared._Z35group_norm_nhwc_bwd_one_pass_kernelI11Fp16IOFp16WLi128ELi42ELi672EEv26Group_norm_nhwc_bwd_params --------------------------
	.section	.nv.shared._Z35group_norm_nhwc_bwd_one_pass_kernelI11Fp16IOFp16WLi128ELi42ELi672EEv26Group_norm_nhwc_bwd_params,"aw",@nobits
	.sectionflags	@""
	.align	16
.nv.shared._Z35group_norm_nhwc_bwd_one_pass_kernelI11Fp16IOFp16WLi128ELi42ELi672EEv26Group_norm_nhwc_bwd_params:
	.zero		11984


//--------------------- .nv.shared._Z35group_norm_nhwc_bwd_one_pass_kernelI11Fp16IOFp16WLi256ELi42ELi672EEv26Group_norm_nhwc_bwd_params --------------------------
	.section	.nv.shared._Z35group_norm_nhwc_bwd_one_pass_kernelI11Fp16IOFp16WLi256ELi42ELi672EEv26Group_norm_nhwc_bwd_params,"aw",@nobits
	.sectionflags	@""
	.align	16
.nv.shared._Z35group_norm_nhwc_bwd_one_pass_kernelI11Fp16IOFp16WLi256ELi42ELi672EEv26Group_norm_nhwc_bwd_params:
	.zero		11984


//--------------------- .nv.shared._Z35group_norm_nhwc_bwd_one_pass_kernelI11Fp16IOFp16WLi512ELi42ELi672EEv26Group_norm_nhwc_bwd_params --------------------------
	.section	.nv.shared._Z35group_norm_nhwc_bwd_one_pass_kernelI11Fp16IOFp16WLi512ELi42ELi672EEv26Group_norm_nhwc_bwd_params,"aw",@nobits
	.sectionflags	@""
	.align	16
.nv.shared._Z35group_norm_nhwc_bwd_one_pass_kernelI11Fp16IOFp16WLi512ELi42ELi672EEv26Group_norm_nhwc_bwd_params:
	.zero		11984


//--------------------- .nv.shared._Z35group_norm_nhwc_bwd_one_pass_kernelI11Fp32IOFp32WLi64ELi42ELi672EEv26Group_norm_nhwc_bwd_params --------------------------
	.section	.nv.shared._Z35group_norm_nhwc_bwd_one_pass_kernelI11Fp32IOFp32WLi64ELi42ELi672EEv26Group_norm_nhwc_bwd_params,"aw",@nobits
	.sectionflags	@""
	.align	16
.nv.shared._Z35group_norm_nhwc_bwd_one_pass_kernelI11Fp32IOFp32WLi64ELi42ELi672EEv26Group_norm_nhwc_bwd_params:
	.zero		11984


//--------------------- .nv.shared._Z35group_norm_nhwc_bwd_one_pass_kernelI11Fp32IOFp32WLi128ELi42ELi672EEv26Group_norm_nhwc_bwd_params --------------------------
	.section	.nv.shared._Z35group_norm_nhwc_bwd_one_pass_kernelI11Fp32IOFp32WLi128ELi42ELi672EEv26Group_norm_nhwc_bwd_params,"aw",@nobits
	.sectionflags	@""
	.align	16
.nv.shared._Z35group_norm_nhwc_bwd_one_pass_kernelI11Fp32IOFp32WLi128ELi42ELi672EEv26Group_norm_nhwc_bwd_params:
	.zero		11984


//--------------------- .nv.shared._Z35group_norm_nhwc_bwd_one_pass_kernelI11Fp32IOFp32WLi256ELi42ELi672EEv26Group_norm_nhwc_bwd_params --------------------------
	.section	.nv.shared._Z35group_norm_nhwc_bwd_one_pass_kernelI11Fp32IOFp32WLi256ELi42ELi672EEv26Group_norm_nhwc_bwd_params,"aw",@nobits
	.sectionflags	@""
	.align	16
.nv.shared._Z35group_norm_nhwc_bwd_one_pass_kernelI11Fp32IOFp32WLi256ELi42ELi672EEv26Group_norm_nhwc_bwd_params:
	.zero		11984


//--------------------- .nv.shared._Z35group_norm_nhwc_bwd_one_pass_kernelI11Fp32IOFp32WLi512ELi42ELi672EEv26Group_norm_nhwc_bwd_params --------------------------
	.section	.nv.shared._Z35group_norm_nhwc_bwd_one_pass_kernelI11Fp32IOFp32WLi512ELi42ELi672EEv26Group_norm_nhwc_bwd_params,"aw",@nobits
	.sectionflags	@""
	.align	16
.nv.shared._Z35group_norm_nhwc_bwd_one_pass_kernelI11Fp32IOFp32WLi512ELi42ELi672EEv26Group_norm_nhwc_bwd_params:
	.zero		11984


//--------------------- .nv.shared._Z35group_norm_nhwc_bwd_one_pass_kernelI11Fp32IOBf16WLi64ELi42ELi672EEv26Group_norm_nhwc_bwd_params --------------------------
	.section	.nv.shared._Z35group_norm_nhwc_bwd_one_pass_kernelI11Fp32IOBf16WLi64ELi42ELi672EEv26Group_norm_nhwc_bwd_params,"aw",@nobits
	.sectionflags	@""
	.align	16
.nv.shared._Z35group_norm_nhwc_bwd_one_pass_kernelI11Fp32IOBf16WLi64ELi42ELi672EEv26Group_norm_nhwc_bwd_params:
	.zero		11984


//--------------------- .nv.shared._Z35group_norm_nhwc_bwd_one_pass_kernelI11Fp32IOBf16WLi128ELi42ELi672EEv26Group_norm_nhwc_bwd_params --------------------------
	.section	.nv.shared._Z35group_norm_nhwc_bwd_one_pass_kernelI11Fp32IOBf16WLi128ELi42ELi672EEv26Group_norm_nhwc_bwd_params,"aw",@nobits
	.sectionflags	@""
	.align	16
.nv.shared._Z35group_norm_nhwc_bwd_one_pass_kernelI11Fp32IOBf16WLi128ELi42ELi672EEv26Group_norm_nhwc_bwd_params:
	.zero		11984


//--------------------- .nv.shared._Z35group_norm_nhwc_bwd_one_pass_kernelI11Fp32IOBf16WLi256ELi42ELi672EEv26Group_norm_nhwc_bwd_params --------------------------
	.section	.nv.shared._Z35group_norm_nhwc_bwd_one_pass_kernelI11Fp32IOBf16WLi256ELi42ELi672EEv26Group_norm_nhwc_bwd_params,"aw",@nobits
	.sectionflags	@""
	.align	16
.nv.shared._Z35group_norm_nhwc_bwd_one_pass_kernelI11Fp32IOBf16WLi256ELi42ELi672EEv26Group_norm_nhwc_bwd_params:
	.zero		11984


//--------------------- .nv.shared._Z35group_norm_nhwc_bwd_one_pass_kernelI11Fp32IOBf16WLi512ELi42ELi672EEv26Group_norm_nhwc_bwd_params --------------------------
	.section	.nv.shared._Z35group_norm_nhwc_bwd_one_pass_kernelI11Fp32IOBf16WLi512ELi42ELi672EEv26Group_norm_nhwc_bwd_params,"aw",@nobits
	.sectionflags	@""
	.align	16
.nv.shared._Z35group_norm_nhwc_bwd_one_pass_kernelI11Fp32IOBf16WLi512ELi42ELi672EEv26Group_norm_nhwc_bwd_params:
	.zero		11984


//--------------------- .nv.shared._Z35group_norm_nhwc_bwd_one_pass_kernelI11Fp32IOFp16WLi64ELi42ELi672EEv26Group_norm_nhwc_bwd_params --------------------------
	.section	.nv.shared._Z35group_norm_nhwc_bwd_one_pass_kernelI11Fp32IOFp16WLi64ELi42ELi672EEv26Group_norm_nhwc_bwd_params,"aw",@nobits
	.sectionflags	@""
	.align	16
.nv.shared._Z35group_norm_nhwc_bwd_one_pass_kernelI11Fp32IOFp16WLi64ELi42ELi672EEv26Group_norm_nhwc_bwd_params:
	.zero		11984


//--------------------- .nv.shared._Z35group_norm_nhwc_bwd_one_pass_kernelI11Fp32IOFp16WLi128ELi42ELi672EEv26Group_norm_nhwc_bwd_params --------------------------
	.section	.nv.shared._Z35group_norm_nhwc_bwd_one_pass_kernelI11Fp32IOFp16WLi128ELi42ELi672EEv26Group_norm_nhwc_bwd_params,"aw",@nobits
	.sectionflags	@""
	.align	16
.nv.shared._Z35group_norm_nhwc_bwd_one_pass_kernelI11Fp32IOFp16WLi128ELi42ELi672EEv26Group_norm_nhwc_bwd_params:
	.zero		11984


//--------------------- .nv.shared._Z35group_norm_nhwc_bwd_one_pass_kernelI11Fp32IOFp16WLi256ELi42ELi672EEv26Group_norm_nhwc_bwd_params --------------------------
	.section	.nv.shared._Z35group_norm_nhwc_bwd_one_pass_kernelI11Fp32IOFp16WLi256ELi42ELi672EEv26Group_norm_nhwc_bwd_params,"aw",@nobits
	.sectionflags	@""
	.align	16
.nv.shared._Z35group_norm_nhwc_bwd_one_pass_kernelI11Fp32IOFp16WLi256ELi42ELi672EEv26Group_norm_nhwc_bwd_params:
	.zero		11984


//--------------------- .nv.shared._Z35group_norm_nhwc_bwd_one_pass_kernelI11Fp32IOFp16WLi512ELi42ELi672EEv26Group_norm_nhwc_bwd_params --------------------------
	.section	.nv.shared._Z35group_norm_nhwc_bwd_one_pass_kernelI11Fp32IOFp16WLi512ELi42ELi672EEv26Group_norm_nhwc_bwd_params,"aw",@nobits
	.sectionflags	@""
	.align	16
.nv.shared._Z35group_norm_nhwc_bwd_one_pass_kernelI11Fp32IOFp16WLi512ELi42ELi672EEv26Group_norm_nhwc_bwd_params:
	.zero		11984


//--------------------- .nv.shared._Z35group_norm_nhwc_fwd_one_pass_kernelI11Bf16IOFp32WLi64ELi42ELi672EEv26Group_norm_nhwc_fwd_params --------------------------
	.section	.nv.shared._Z35group_norm_nhwc_fwd_one_pass_kernelI11Bf16IOFp32WLi64ELi42ELi672EEv26Group_norm_nhwc_fwd_params,"aw",@nobits
	.sectionflags	@""
	.align	8
.nv.shared._Z35group_norm_nhwc_fwd_one_pass_kernelI11Bf16IOFp32WLi64ELi42ELi672EEv26Group_norm_nhwc_fwd_params:
	.zero		1232


//--------------------- .nv.shared._Z35group_norm_nhwc_fwd_one_pass_kernelI11Bf16IOFp32WLi128ELi42ELi672EEv26Group_norm_nhwc_fwd_params --------------------------
	.section	.nv.shared._Z35group_norm_nhwc_fwd_one_pass_kernelI11Bf16IOFp32WLi128ELi42ELi672EEv26Group_norm_nhwc_fwd_params,"aw",@nobits
	.sectionflags	@""
	.align	8
.nv.shared._Z35group_norm_nhwc_fwd_one_pass_kernelI11Bf16IOFp32WLi128ELi42ELi672EEv26Group_norm_nhwc_fwd_params:
	.zero		1232


//--------------------- .nv.shared._Z35group_norm_nhwc_fwd_one_pass_kernelI11Bf16IOFp32WLi256ELi42ELi672EEv26Group_norm_nhwc_fwd_params --------------------------
	.section	.nv.shared._Z35group_norm_nhwc_fwd_one_pass_kernelI11Bf16IOFp32WLi256ELi42ELi672EEv26Group_norm_nhwc_fwd_params,"aw",@nobits
	.sectionflags	@""
	.align	8
.nv.shared._Z35group_norm_nhwc_fwd_one_pass_kernelI11Bf16IOFp32WLi256ELi42ELi672EEv26Group_norm_nhwc_fwd_params:
	.zero		1232


//--------------------- .nv.shared._Z35group_norm_nhwc_fwd_one_pass_kernelI11Bf16IOFp32WLi512ELi42ELi672EEv26Group_norm_nhwc_fwd_params --------------------------
	.section	.nv.shared._Z35group_norm_nhwc_fwd_one_pass_kernelI11Bf16IOFp32WLi512ELi42ELi672EEv26Group_norm_nhwc_fwd_params,"aw",@nobits
	.sectionflags	@""
	.align	8
.nv.shared._Z35group_norm_nhwc_fwd_one_pass_kernelI11Bf16IOFp32WLi512ELi42ELi672EEv26Group_norm_nhwc_fwd_params:
	.zero		1232


//--------------------- .nv.shared._Z35group_norm_nhwc_fwd_one_pass_kernelI11Bf16IOBf16WLi64ELi42ELi672EEv26Group_norm_nhwc_fwd_params --------------------------
	.section	.nv.shared._Z35group_norm_nhwc_fwd_one_pass_kernelI11Bf16IOBf16WLi64ELi42ELi672EEv26Group_norm_nhwc_fwd_params,"aw",@nobits
	.sectionflags	@""
	.align	8
.nv.shared._Z35group_norm_nhwc_fwd_one_pass_kernelI11Bf16IOBf16WLi64ELi42ELi672EEv26Group_norm_nhwc_fwd_params:
	.zero		1232


//--------------------- .nv.shared._Z35group_norm_nhwc_fwd_one_pass_kernelI11Bf16IOBf16WLi128ELi42ELi672EEv26Group_norm_nhwc_fwd_params --------------------------
	.section	.nv.shared._Z35group_norm_nhwc_fwd_one_pass_kernelI11Bf16IOBf16WLi128ELi42ELi672EEv26Group_norm_nhwc_fwd_params,"aw",@nobits
	.sectionflags	@""
	.align	8
.nv.shared._Z35group_norm_nhwc_fwd_one_pass_kernelI11Bf16IOBf16WLi128ELi42ELi672EEv26Group_norm_nhwc_fwd_params:
	.zero		1232


//--------------------- .nv.shared._Z35group_norm_nhwc_fwd_one_pass_kernelI11Bf16IOBf16WLi256ELi42ELi672EEv26Group_norm_nhwc_fwd_params --------------------------
	.section	.nv.shared._Z35group_norm_nhwc_fwd_one_pass_kernelI11Bf16IOBf16WLi256ELi42ELi672EEv26Group_norm_nhwc_fwd_params,"aw",@nobits
	.sectionflags	@""
	.align	8
.nv.shared._Z35group_norm_nhwc_fwd_one_pass_kernelI11Bf16IOBf16WLi256ELi42ELi672EEv26Group_norm_nhwc_fwd_params:
	.zero		1232


//--------------------- .nv.shared._Z35group_norm_nhwc_fwd_one_pass_kernelI11Bf16IOBf16WLi512ELi42ELi672EEv26Group_norm_nhwc_fwd_params --------------------------
	.section	.nv.shared._Z35group_norm_nhwc_fwd_one_pass_kernelI11Bf16IOBf16WLi512ELi42ELi672EEv26Group_norm_nhwc_fwd_params,"aw",@nobits
	.sectionflags	@""
	.align	8
.nv.shared._Z35group_norm_nhwc_fwd_one_pass_kernelI11Bf16IOBf16WLi512ELi42ELi672EEv26Group_norm_nhwc_fwd_params:
	.zero		1232


//--------------------- .nv.shared._Z35group_norm_nhwc_fwd_one_pass_kernelI11Bf16IOFp16WLi64ELi42ELi672EEv26Group_norm_nhwc_fwd_params --------------------------
	.section	.nv.shared._Z35group_norm_nhwc_fwd_one_pass_kernelI11Bf16IOFp16WLi64ELi42ELi672EEv26Group_norm_nhwc_fwd_params,"aw",@nobits
	.sectionflags	@""
	.align	8
.nv.shared._Z35group_norm_nhwc_fwd_one_pass_kernelI11Bf16IOFp16WLi64ELi42ELi672EEv26Group_norm_nhwc_fwd_params:
	.zero		1232


//--------------------- .nv.shared._Z35group_norm_nhwc_fwd_one_pass_kernelI11Bf16IOFp16WLi128ELi42ELi672EEv26Group_norm_nhwc_fwd_params --------------------------
	.section	.nv.shared._Z35group_norm_nhwc_fwd_one_pass_kernelI11Bf16IOFp16WLi128ELi42ELi672EEv26Group_norm_nhwc_fwd_params,"aw",@nobits
	.sectionflags	@""
	.align	8
.nv.shared._Z35group_norm_nhwc_fwd_one_pass_kernelI11Bf16IOFp16WLi128ELi42ELi672EEv26Group_norm_nhwc_fwd_params:
	.zero		1232


//--------------------- .nv.shared._Z35group_norm_nhwc_fwd_one_pass_kernelI11Bf16IOFp16WLi256ELi42ELi672EEv26Group_norm_nhwc_fwd_params --------------------------
	.section	.nv.shared._Z35group_norm_nhwc_fwd_one_pass_kernelI11Bf16IOFp16WLi256ELi42ELi672EEv26Group_norm_nhwc_fwd_params,"aw",@nobits
	.sectionflags	@""
	.align	8
.nv.shared._Z35group_norm_nhwc_fwd_one_pass_kernelI11Bf16IOFp16WLi256ELi42ELi672EEv26Group_norm_nhwc_fwd_params:
	.zero		1232


//--------------------- .nv.shared._Z35group_norm_nhwc_fwd_one_pass_kernelI11Bf16IOFp16WLi512ELi42ELi672EEv26Group_norm_nhwc_fwd_params --------------------------
	.section	.nv.shared._Z35group_norm_nhwc_fwd_one_pass_kernelI11Bf16IOFp16WLi512ELi42ELi672EEv26Group_norm_nhwc_fwd_params,"aw",@nobits
	.sectionflags	@""
	.align	8
.nv.shared._Z35group_norm_nhwc_fwd_one_pass_kernelI11Bf16IOFp16WLi512ELi42ELi672EEv26Group_norm_nhwc_fwd_params:
	.zero		1232


//--------------------- .nv.shared._Z35group_norm_nhwc_fwd_one_pass_kernelI11Fp16IOFp32WLi64ELi42ELi672EEv26Group_norm_nhwc_fwd_params --------------------------
	.section	.nv.shared._Z35group_norm_nhwc_fwd_one_pass_kernelI11Fp16IOFp32WLi64ELi42ELi672EEv26Group_norm_nhwc_fwd_params,"aw",@nobits
	.sectionflags	@""
	.align	8
.nv.shared._Z35group_norm_nhwc_fwd_one_pass_kernelI11Fp16IOFp32WLi64ELi42ELi672EEv26Group_norm_nhwc_fwd_params:
	.zero		1232


//--------------------- .nv.shared._Z35group_norm_nhwc_fwd_one_pass_kernelI11Fp16IOFp32WLi128ELi42ELi672EEv26Group_norm_nhwc_fwd_params --------------------------
	.section	.nv.shared._Z35group_norm_nhwc_fwd_one_pass_kernelI11Fp16IOFp32WLi128ELi42ELi672EEv26Group_norm_nhwc_fwd_params,"aw",@nobits
	.sectionflags	@""
	.align	8
.nv.shared._Z35group_norm_nhwc_fwd_one_pass_kernelI11Fp16IOFp32WLi128ELi42ELi672EEv26Group_norm_nhwc_fwd_params:
	.zero		1232


//--------------------- .nv.shared._Z35group_norm_nhwc_fwd_one_pass_kernelI11Fp16IOFp32WLi256ELi42ELi672EEv26Group_norm_nhwc_fwd_params --------------------------
	.section	.nv.shared._Z35group_norm_nhwc_fwd_one_pass_kernelI11Fp16IOFp32WLi256ELi42ELi672EEv26Group_norm_nhwc_fwd_params,"aw",@nobits
	.sectionflags	@""
	.align	8
.nv.shared._Z35group_norm_nhwc_fwd_one_pass_kernelI11Fp16IOFp32WLi256ELi42ELi672EEv26Group_norm_nhwc_fwd_params:
	.zero		1232


//--------------------- .nv.shared._Z35group_norm_nhwc_fwd_one_pass_kernelI11Fp16IOFp32WLi512ELi42ELi672EEv26Group_norm_nhwc_fwd_params --------------------------
	.section	.nv.shared._Z35group_norm_nhwc_fwd_one_pass_kernelI11Fp16IOFp32WLi512ELi42ELi672EEv26Group_norm_nhwc_fwd_params,"aw",@nobits
	.sectionflags	@""
	.align	8
.nv.shared._Z35group_norm_nhwc_fwd_one_pass_kernelI11Fp16IOFp32WLi512ELi42ELi672EEv26Group_norm_nhwc_fwd_params:
	.zero		1232


//--------------------- .nv.shared._Z35group_norm_nhwc_fwd_one_pass_kernelI11Fp16IOBf16WLi64ELi42ELi672EEv26Group_norm_nhwc_fwd_params --------------------------
	.section	.nv.shared._Z35group_norm_nhwc_fwd_one_pass_kernelI11Fp16IOBf16WLi64ELi42ELi672EEv26Group_norm_nhwc_fwd_params,"aw",@nobits
	.sectionflags	@""
	.align	8
.nv.shared._Z35group_norm_nhwc_fwd_one_pass_kernelI11Fp16IOBf16WLi64ELi42ELi672EEv26Group_norm_nhwc_fwd_params:
	.zero		1232


//--------------------- .nv.shared._Z35group_norm_nhwc_fwd_one_pass_kernelI11Fp16IOBf16WLi128ELi42ELi672EEv26Group_norm_nhwc_fwd_params --------------------------
	.section	.nv.shared._Z35group_norm_nhwc_fwd_one_pass_kernelI11Fp16IOBf16WLi128ELi42ELi672EEv26Group_norm_nhwc_fwd_params,"aw",@nobits
	.sectionflags	@""
	.align	8
.nv.shared._Z35group_norm_nhwc_fwd_one_pass_kernelI11Fp16IOBf16WLi128ELi42ELi672EEv26Group_norm_nhwc_fwd_params:
	.zero		1232


//--------------------- .nv.shared._Z35group_norm_nhwc_fwd_one_pass_kernelI11Fp16IOBf16WLi256ELi42ELi672EEv26Group_norm_nhwc_fwd_params --------------------------
	.section	.nv.shared._Z35group_norm_nhwc_fwd_one_pass_kernelI11Fp16IOBf16WLi256ELi42ELi672EEv26Group_norm_nhwc_fwd_params,"aw",@nobits
	.sectionflags	@""
	.align	8
.nv.shared._Z35group_norm_nhwc_fwd_one_pass_kernelI11Fp16IOBf16WLi256ELi42ELi672EEv26Group_norm_nhwc_fwd_params:
	.zero		1232


//--------------------- .nv.shared._Z35group_norm_nhwc_fwd_one_pass_kernelI11Fp16IOBf16WLi512ELi42ELi672EEv26Group_norm_nhwc_fwd_params --------------------------
	.section	.nv.shared._Z35group_norm_nhwc_fwd_one_pass_kernelI11Fp16IOBf16WLi512ELi42ELi672EEv26Group_norm_nhwc_fwd_params,"aw",@nobits
	.sectionflags	@""
	.align	8
.nv.shared._Z35group_norm_nhwc_fwd_one_pass_kernelI11Fp16IOBf16WLi512ELi42ELi672EEv26Group_norm_nhwc_fwd_params:
	.zero		1232


//--------------------- .nv.shared._Z35group_norm_nhwc_fwd_one_pass_kernelI11Fp16IOFp16WLi64ELi42ELi672EEv26Group_norm_nhwc_fwd_params --------------------------
	.section	.nv.shared._Z35group_norm_nhwc_fwd_one_pass_kernelI11Fp16IOFp16WLi64ELi42ELi672EEv26Group_norm_nhwc_fwd_params,"aw",@nobits
	.sectionflags	@""
	.align	8
.nv.shared._Z35group_norm_nhwc_fwd_one_pass_kernelI11Fp16IOFp16WLi64ELi42ELi672EEv26Group_norm_nhwc_fwd_params:
	.zero		1232


//--------------------- .nv.shared._Z35group_norm_nhwc_fwd_one_pass_kernelI11Fp16IOFp16WLi128ELi42ELi672EEv26Group_norm_nhwc_fwd_params --------------------------
	.section	.nv.shared._Z35group_norm_nhwc_fwd_one_pass_kernelI11Fp16IOFp16WLi128ELi42ELi672EEv26Group_norm_nhwc_fwd_params,"aw",@nobits
	.sectionflags	@""
	.align	8
.nv.shared._Z35group_norm_nhwc_fwd_one_pass_kernelI11Fp16IOFp16WLi128ELi42ELi672EEv26Group_norm_nhwc_fwd_params:
	.zero		1232


//--------------------- .nv.shared._Z35group_norm_nhwc_fwd_one_pass_kernelI11Fp16IOFp16WLi256ELi42ELi672EEv26Group_norm_nhwc_fwd_params --------------------------
	.section	.nv.shared._Z35group_norm_nhwc_fwd_one_pass_kernelI11Fp16IOFp16WLi256ELi42ELi672EEv26Group_norm_nhwc_fwd_params,"aw",@nobits
	.sectionflags	@""
	.align	8
.nv.shared._Z35group_norm_nhwc_fwd_one_pass_kernelI11Fp16IOFp16WLi256ELi42ELi672EEv26Group_norm_nhwc_fwd_params:
	.zero		1232


//--------------------- .nv.shared._Z35group_norm_nhwc_fwd_one_pass_kernelI11Fp16IOFp16WLi512ELi42ELi672EEv26Group_norm_nhwc_fwd_params --------------------------
	.section	.nv.shared._Z35group_norm_nhwc_fwd_one_pass_kernelI11Fp16IOFp16WLi512ELi42ELi672EEv26Group_norm_nhwc_fwd_params,"aw",@nobits
	.sectionflags	@""
	.align	8
.nv.shared._Z35group_norm_nhwc_fwd_one_pass_kernelI11Fp16IOFp16WLi512ELi42ELi672EEv26Group_norm_nhwc_fwd_params:
	.zero		1232


//--------------------- .nv.shared._Z35group_norm_nhwc_fwd_one_pass_kernelI11Fp32IOFp32WLi64ELi42ELi672EEv26Group_norm_nhwc_fwd_params --------------------------
	.section	.nv.shared._Z35group_norm_nhwc_fwd_one_pass_kernelI11Fp32IOFp32WLi64ELi42ELi672EEv26Group_norm_nhwc_fwd_params,"aw",@nobits
	.sectionflags	@""
	.align	8
.nv.shared._Z35group_norm_nhwc_fwd_one_pass_kernelI11Fp32IOFp32WLi64ELi42ELi672EEv26Group_norm_nhwc_fwd_params:
	.zero		1232


//--------------------- .nv.shared._Z35group_norm_nhwc_fwd_one_pass_kernelI11Fp32IOFp32WLi128ELi42ELi672EEv26Group_norm_nhwc_fwd_params --------------------------
	.section	.nv.shared._Z35group_norm_nhwc_fwd_one_pass_kernelI11Fp32IOFp32WLi128ELi42ELi672EEv26Group_norm_nhwc_fwd_params,"aw",@nobits
	.sectionflags	@""
	.align	8
.nv.shared._Z35group_norm_nhwc_fwd_one_pass_kernelI11Fp32IOFp32WLi128ELi42ELi672EEv26Group_norm_nhwc_fwd_params:
	.zero		1232


//--------------------- .nv.shared._Z35group_norm_nhwc_fwd_one_pass_kernelI11Fp32IOFp32WLi256ELi42ELi672EEv26Group_norm_nhwc_fwd_params --------------------------
	.section	.nv.shared._Z35group_norm_nhwc_fwd_one_pass_kernelI11Fp32IOFp32WLi256ELi42ELi672EEv26Group_norm_nhwc_fwd_params,"aw",@nobits
	.sectionflags	@""
	.align	8
.nv.shared._Z35group_norm_nhwc_fwd_one_pass_kernelI11Fp32IOFp32WLi256ELi42ELi672EEv26Group_norm_nhwc_fwd_params:
	.zero		1232


//--------------------- .nv.shared._Z35group_norm_nhwc_fwd_one_pass_kernelI11Fp32IOFp32WLi512ELi42ELi672EEv26Group_norm_nhwc_fwd_params --------------------------
	.section	.nv.shared._Z35group_norm_nhwc_fwd_one_pass_kernelI11Fp32IOFp32WLi512ELi42ELi672EEv26Group_norm_nhwc_fwd_params,"aw",@nobits
	.sectionflags	@""
	.align	8
.nv.shared._Z35group_norm_nhwc_fwd_one_pass_kernelI11Fp32IOFp32WLi512ELi42ELi672EEv26Group_norm_nhwc_fwd_params:
	.zero		1232


//--------------------- .nv.shared._Z35group_norm_nhwc_fwd_one_pass_kernelI11Fp32IOBf16WLi64ELi42ELi672EEv26Group_norm_nhwc_fwd_params --------------------------
	.section	.nv.shared._Z35group_norm_nhwc_fwd_one_pass_kernelI11Fp32IOBf16WLi64ELi42ELi672EEv26Group_norm_nhwc_fwd_params,"aw",@nobits
	.sectionflags	@""
	.align	8
.nv.shared._Z35group_norm_nhwc_fwd_one_pass_kernelI11Fp32IOBf16WLi64ELi42ELi672EEv26Group_norm_nhwc_fwd_params:
	.zero		1232


//--------------------- .nv.shared._Z35group_norm_nhwc_fwd_one_pass_kernelI11Fp32IOBf16WLi128ELi42ELi672EEv26Group_norm_nhwc_fwd_params --------------------------
	.section	.nv.shared._Z35group_norm_nhwc_fwd_one_pass_kernelI11Fp32IOBf16WLi128ELi42ELi672EEv26Group_norm_nhwc_fwd_params,"aw",@nobits
	.sectionflags	@""
	.align	8
.nv.shared._Z35group_norm_nhwc_fwd_one_pass_kernelI11Fp32IOBf16WLi128ELi42ELi672EEv26Group_norm_nhwc_fwd_params:
	.zero		1232


//--------------------- .nv.shared._Z35group_norm_nhwc_fwd_one_pass_kernelI11Fp32IOBf16WLi256ELi42ELi672EEv26Group_norm_nhwc_fwd_params --------------------------
	.section	.nv.shared._Z35group_norm_nhwc_fwd_one_pass_kernelI11Fp32IOBf16WLi256ELi42ELi672EEv26Group_norm_nhwc_fwd_params,"aw",@nobits
	.sectionflags	@""
	.align	8
.nv.shared._Z35group_norm_nhwc_fwd_one_pass_kernelI11Fp32IOBf16WLi256ELi42ELi672EEv26Group_norm_nhwc_fwd_params:
	.zero		1232


//--------------------- .nv.shared._Z35group_norm_nhwc_fwd_one_pass_kernelI11Fp32IOBf16WLi512ELi42ELi672EEv26Group_norm_nhwc_fwd_params --------------------------
	.section	.nv.shared._Z35group_norm_nhwc_fwd_one_pass_kernelI11Fp32IOBf16WLi512ELi42ELi672EEv26Group_norm_nhwc_fwd_params,"aw",@nobits
	.sectionflags	@""
	.align	8
.nv.shared._Z35group_norm_nhwc_fwd_one_pass_kernelI11Fp32IOBf16WLi512ELi42ELi672EEv26Group_norm_nhwc_fwd_params:
	.zero		1232


//--------------------- .nv.shared._Z35group_norm_nhwc_fwd_one_pass_kernelI11Fp32IOFp16WLi64ELi42ELi672EEv26Group_norm_nhwc_fwd_params --------------------------
	.section	.nv.shared._Z35group_norm_nhwc_fwd_one_pass_kernelI11Fp32IOFp16WLi64ELi42ELi672EEv26Group_norm_nhwc_fwd_params,"aw",@nobits
	.sectionflags	@""
	.align	8
.nv.shared._Z35group_norm_nhwc_fwd_one_pass_kernelI11Fp32IOFp16WLi64ELi42ELi672EEv26Group_norm_nhwc_fwd_params:
	.zero		1232


//--------------------- .nv.shared._Z35group_norm_nhwc_fwd_one_pass_kernelI11Fp32IOFp16WLi128ELi42ELi672EEv26Group_norm_nhwc_fwd_params --------------------------
	.section	.nv.shared._Z35group_norm_nhwc_fwd_one_pass_kernelI11Fp32IOFp16WLi128ELi42ELi672EEv26Group_norm_nhwc_fwd_params,"aw",@nobits
	.sectionflags	@""
	.align	8
.nv.shared._Z35group_norm_nhwc_fwd_one_pass_kernelI11Fp32IOFp16WLi128ELi42ELi672EEv26Group_norm_nhwc_fwd_params:
	.zero		1232


//--------------------- .nv.shared._Z35group_norm_nhwc_fwd_one_pass_kernelI11Fp32IOFp16WLi256ELi42ELi672EEv26Group_norm_nhwc_fwd_params --------------------------
	.section	.nv.shared._Z35group_norm_nhwc_fwd_one_pass_kernelI11Fp32IOFp16WLi256ELi42ELi672EEv26Group_norm_nhwc_fwd_params,"aw",@nobits
	.sectionflags	@""
	.align	8
.nv.shared._Z35group_norm_nhwc_fwd_one_pass_kernelI11Fp32IOFp16WLi256ELi42ELi672EEv26Group_norm_nhwc_fwd_params:
	.zero		1232


//--------------------- .nv.shared._Z35group_norm_nhwc_fwd_one_pass_kernelI11Fp32IOFp16WLi512ELi42ELi672EEv26Group_norm_nhwc_fwd_params --------------------------
	.section	.nv.shared._Z35group_norm_nhwc_fwd_one_pass_kernelI11Fp32IOFp16WLi512ELi42ELi672EEv26Group_norm_nhwc_fwd_params,"aw",@nobits
	.sectionflags	@""
	.align	8
.nv.shared._Z35group_norm_nhwc_fwd_one_pass_kernelI11Fp32IOFp16WLi512ELi42ELi672EEv26Group_norm_nhwc_fwd_params:
	.zero		1232


//--------------------- .nv.constant0._ZN3cub17CUB_300001_SM_9006detail11EmptyKernelIvEEvv --------------------------
	.section	.nv.constant0._ZN3cub17CUB_300001_SM_9006detail11EmptyKernelIvEEvv,"a",@progbits
	.sectionflags	@""
	.align	4
.nv.constant0._ZN3cub17CUB_300001_SM_9006detail11EmptyKernelIvEEvv:
	.zero		528


//--------------------- .nv.constant0._Z35group_norm_nhwc_bwd_one_pass_kernelI11Bf16IOFp32WLi64ELi42ELi672EEv26Group_norm_nhwc_bwd_params --------------------------
	.section	.nv.constant0._Z35group_norm_nhwc_bwd_one_pass_kernelI11Bf16IOFp32WLi64ELi42ELi672EEv26Group_norm_nhwc_bwd_params,"a",@progbits
	.sectionflags	@""
	.align	4
.nv.constant0._Z35group_norm_nhwc_bwd_one_pass_kernelI11Bf16IOFp32WLi64ELi42ELi672EEv26Group_norm_nhwc_bwd_params:
	.zero		712


//--------------------- .nv.constant0._Z35group_norm_nhwc_bwd_one_pass_kernelI11Bf16IOFp32WLi128ELi42ELi672EEv26Group_norm_nhwc_bwd_params --------------------------
	.section	.nv.constant0._Z35group_norm_nhwc_bwd_one_pass_kernelI11Bf16IOFp32WLi128ELi42ELi672EEv26Group_norm_nhwc_bwd_params,"a",@progbits
	.sectionflags	@""
	.align	4
.nv.constant0._Z35group_norm_nhwc_bwd_one_pass_kernelI11Bf16IOFp32WLi128ELi42ELi672EEv26Group_norm_nhwc_bwd_params:
	.zero		712


//--------------------- .nv.constant0._Z35group_norm_nhwc_bwd_one_pass_kernelI11Bf16IOFp32WLi256ELi42ELi672EEv26Group_norm_nhwc_bwd_params --------------------------
	.section	.nv.constant0._Z35group_norm_nhwc_bwd_one_pass_kernelI11Bf16IOFp32WLi256ELi42ELi672EEv26Group_norm_nhwc_bwd_params,"a",@progbits
	.sectionflags	@""
	.align	4
.nv.constant0._Z35group_norm_nhwc_bwd_one_pass_kernelI11Bf16IOFp32WLi256ELi42ELi672EEv26Group_norm_nhwc_bwd_params:
	.zero		712


//--------------------- .nv.constant0._Z35group_norm_nhwc_bwd_one_pass_kernelI11Bf16IOFp32WLi512ELi42ELi672EEv26Group_norm_nhwc_bwd_params --------------------------
	.section	.nv.constant0._Z35group_norm_nhwc_bwd_one_pass_kernelI11Bf16IOFp32WLi512ELi42ELi672EEv26Group_norm_nhwc_bwd_params,"a",@progbits
	.sectionflags	@""
	.align	4
.nv.constant0._Z35group_norm_nhwc_bwd_one_pass_kernelI11Bf16IOFp32WLi512ELi42ELi672EEv26Group_norm_nhwc_bwd_params:
	.zero		712


//--------------------- .nv.constant0._Z35group_norm_nhwc_bwd_one_pass_kernelI11Bf16IOBf16WLi64ELi42ELi672EEv26Group_norm_nhwc_bwd_params --------------------------
	.section	.nv.constant0._Z35group_norm_nhwc_bwd_one_pass_kernelI11Bf16IOBf16WLi64ELi42ELi672EEv26Group_norm_nhwc_bwd_params,"a",@progbits
	.sectionflags	@""
	.align	4
.nv.constant0._Z35group_norm_nhwc_bwd_one_pass_kernelI11Bf16IOBf16WLi64ELi42ELi672EEv26Group_norm_nhwc_bwd_params:
	.zero		712


//--------------------- .nv.constant0._Z35group_norm_nhwc_bwd_one_pass_kernelI11Bf16IOBf16WLi128ELi42ELi672EEv26Group_norm_nhwc_bwd_params --------------------------
	.section	.nv.constant0._Z35group_norm_nhwc_bwd_one_pass_kernelI11Bf16IOBf16WLi128ELi42ELi672EEv26Group_norm_nhwc_bwd_params,"a",@progbits
	.sectionflags	@""
	.align	4
.nv.constant0._Z35group_norm_nhwc_bwd_one_pass_kernelI11Bf16IOBf16WLi128ELi42ELi672EEv26Group_norm_nhwc_bwd_params:
	.zero		712


//--------------------- .nv.constant0._Z35group_norm_nhwc_bwd_one_pass_kernelI11Bf16IOBf16WLi256ELi42ELi672EEv26Group_norm_nhwc_bwd_params --------------------------
	.section	.nv.constant0._Z35group_norm_nhwc_bwd_one_pass_kernelI11Bf16IOBf16WLi256ELi42ELi672EEv26Group_norm_nhwc_bwd_params,"a",@progbits
	.sectionflags	@""
	.align	4
.nv.constant0._Z35group_norm_nhwc_bwd_one_pass_kernelI11Bf16IOBf16WLi256ELi42ELi672EEv26Group_norm_nhwc_bwd_params:
	.zero		712


//--------------------- .nv.constant0._Z35group_norm_nhwc_bwd_one_pass_kernelI11Bf16IOBf16WLi512ELi42ELi672EEv26Group_norm_nhwc_bwd_params --------------------------
	.section	.nv.constant0._Z35group_norm_nhwc_bwd_one_pass_kernelI11Bf16IOBf16WLi512ELi42ELi672EEv26Group_norm_nhwc_bwd_params,"a",@progbits
	.sectionflags	@""
	.align	4
.nv.constant0._Z35group_norm_nhwc_bwd_one_pass_kernelI11Bf16IOBf16WLi512ELi42ELi672EEv26Group_norm_nhwc_bwd_params:
	.zero		712


//--------------------- .nv.constant0._Z35group_norm_nhwc_bwd_one_pass_kernelI11Bf16IOFp16WLi64ELi42ELi672EEv26Group_norm_nhwc_bwd_params --------------------------
	.section	.nv.constant0._Z35group_norm_nhwc_bwd_one_pass_kernelI11Bf16IOFp16WLi64ELi42ELi672EEv26Group_norm_nhwc_bwd_params,"a",@progbits
	.sectionflags	@""
	.align	4
.nv.constant0._Z35group_norm_nhwc_bwd_one_pass_kernelI11Bf16IOFp16WLi64ELi42ELi672EEv26Group_norm_nhwc_bwd_params:
	.zero		712


//--------------------- .nv.constant0._Z35group_norm_nhwc_bwd_one_pass_kernelI11Bf16IOFp16WLi128ELi42ELi672EEv26Group_norm_nhwc_bwd_params --------------------------
	.section	.nv.constant0._Z35group_norm_nhwc_bwd_one_pass_kernelI11Bf16IOFp16WLi128ELi42ELi672EEv26Group_norm_nhwc_bwd_params,"a",@progbits
	.sectionflags	@""
	.align	4
.nv.constant0._Z35group_norm_nhwc_bwd_one_pass_kernelI11Bf16IOFp16WLi128ELi42ELi672EEv26Group_norm_nhwc_bwd_params:
	.zero		712


//--------------------- .nv.constant0._Z35group_norm_nhwc_bwd_one_pass_kernelI11Bf16IOFp16WLi256ELi42ELi672EEv26Group_norm_nhwc_bwd_params --------------------------
	.section	.nv.constant0._Z35group_norm_nhwc_bwd_one_pass_kernelI11Bf16IOFp16WLi256ELi42ELi672EEv26Group_norm_nhwc_bwd_params,"a",@progbits
	.sectionflags	@""
	.align	4
.nv.constant0._Z35group_norm_nhwc_bwd_one_pass_kernelI11Bf16IOFp16WLi256ELi42ELi672EEv26Group_norm_nhwc_bwd_params:
	.zero		712


//--------------------- .nv.constant0._Z35group_norm_nhwc_bwd_one_pass_kernelI11Bf16IOFp16WLi512ELi42ELi672EEv26Group_norm_nhwc_bwd_params --------------------------
	.section	.nv.constant0._Z35group_norm_nhwc_bwd_one_pass_kernelI11Bf16IOFp16WLi512ELi42ELi672EEv26Group_norm_nhwc_bwd_params,"a",@progbits
	.sectionflags	@""
	.align	4
.nv.constant0._Z35group_norm_nhwc_bwd_one_pass_kernelI11Bf16IOFp16WLi512ELi42ELi672EEv26Group_norm_nhwc_bwd_params:
	.zero		712


//--------------------- .nv.constant0._Z35group_norm_nhwc_bwd_one_pass_kernelI11Fp16IOFp32WLi64ELi42ELi672EEv26Group_norm_nhwc_bwd_params --------------------------
	.section	.nv.constant0._Z35group_norm_nhwc_bwd_one_pass_kernelI11Fp16IOFp32WLi64ELi42ELi672EEv26Group_norm_nhwc_bwd_params,"a",@progbits
	.sectionflags	@""
	.align	4
.nv.constant0._Z35group_norm_nhwc_bwd_one_pass_kernelI11Fp16IOFp32WLi64ELi42ELi672EEv26Group_norm_nhwc_bwd_params:
	.zero		712


//--------------------- .nv.constant0._Z35group_norm_nhwc_bwd_one_pass_kernelI11Fp16IOFp32WLi128ELi42ELi672EEv26Group_norm_nhwc_bwd_params --------------------------
	.section	.nv.constant0._Z35group_norm_nhwc_bwd_one_pass_kernelI11Fp16IOFp32WLi128ELi42ELi672EEv26Group_norm_nhwc_bwd_params,"a",@progbits
	.sectionflags	@""
	.align	4
.nv.constant0._Z35group_norm_nhwc_bwd_one_pass_kernelI11Fp16IOFp32WLi128ELi42ELi672EEv26Group_norm_nhwc_bwd_params:
	.zero		712


//--------------------- .nv.constant0._Z35group_norm_nhwc_bwd_one_pass_kernelI11Fp16IOFp32WLi256ELi42ELi672EEv26Group_norm_nhwc_bwd_params --------------------------
	.section	.nv.constant0._Z35group_norm_nhwc_bwd_one_pass_kernelI11Fp16IOFp32WLi256ELi42ELi672EEv26Group_norm_nhwc_bwd_params,"a",@progbits
	.sectionflags	@""
	.align	4
.nv.constant0._Z35group_norm_nhwc_bwd_one_pass_kernelI11Fp16IOFp32WLi256ELi42ELi672EEv26Group_norm_nhwc_bwd_params:
	.zero		712


//--------------------- .nv.constant0._Z35group_norm_nhwc_bwd_one_pass_kernelI11Fp16IOFp32WLi512ELi42ELi672EEv26Group_norm_nhwc_bwd_params --------------------------
	.section	.nv.constant0._Z35group_norm_nhwc_bwd_one_pass_kernelI11Fp16IOFp32WLi512ELi42ELi672EEv26Group_norm_nhwc_bwd_params,"a",@progbits
	.sectionflags	@""
	.align	4
.nv.constant0._Z35group_norm_nhwc_bwd_one_pass_kernelI11Fp16IOFp32WLi512ELi42ELi672EEv26Group_norm_nhwc_bwd_params:
	.zero		712


//--------------------- .nv.constant0._Z35group_norm_nhwc_bwd_one_pass_kernelI11Fp16IOBf16WLi64ELi42ELi672EEv26Group_norm_nhwc_bwd_params --------------------------
	.section	.nv.constant0._Z35group_norm_nhwc_bwd_one_pass_kernelI11Fp16IOBf16WLi64ELi42ELi672EEv26Group_norm_nhwc_bwd_params,"a",@progbits
	.sectionflags	@""
	.align	4
.nv.constant0._Z35group_norm_nhwc_bwd_one_pass_kernelI11Fp16IOBf16WLi64ELi42ELi672EEv26Group_norm_nhwc_bwd_params:
	.zero		712


//--------------------- .nv.constant0._Z35group_norm_nhwc_bwd_one_pass_kernelI11Fp16IOBf16WLi128ELi42ELi672EEv26Group_norm_nhwc_bwd_params --------------------------
	.section	.nv.constant0._Z35group_norm_nhwc_bwd_one_pass_kernelI11Fp16IOBf16WLi128ELi42ELi672EEv26Group_norm_nhwc_bwd_params,"a",@progbits
	.sectionflags	@""
	.align	4
.nv.constant0._Z35group_norm_nhwc_bwd_one_pass_kernelI11Fp16IOBf16WLi128ELi42ELi672EEv26Group_norm_nhwc_bwd_params:
	.zero		712


//--------------------- .nv.constant0._Z35group_norm_nhwc_bwd_one_pass_kernelI11Fp16IOBf16WLi256ELi42ELi672EEv26Group_norm_nhwc_bwd_params --------------------------
	.section	.nv.constant0._Z35group_norm_nhwc_bwd_one_pass_kernelI11Fp16IOBf16WLi256ELi42ELi672EEv26Group_norm_nhwc_bwd_params,"a",@progbits
	.sectionflags	@""
	.align	4
.nv.constant0._Z35group_norm_nhwc_bwd_one_pass_kernelI11Fp16IOBf16WLi256ELi42ELi672EEv26Group_norm_nhwc_bwd_params:
	.zero		712


//--------------------- .nv.constant0._Z35group_norm_nhwc_bwd_one_pass_kernelI11Fp16IOBf16WLi512ELi42ELi672EEv26Group_norm_nhwc_bwd_params --------------------------
	.section	.nv.constant0._Z35group_norm_nhwc_bwd_one_pass_kernelI11Fp16IOBf16WLi512ELi42ELi672EEv26Group_norm_nhwc_bwd_params,"a",@progbits
	.sectionflags	@""
	.align	4
.nv.constant0._Z35group_norm_nhwc_bwd_one_pass_kernelI11Fp16IOBf16WLi512ELi42ELi672EEv26Group_norm_nhwc_bwd_params:
	.zero		712


//--------------------- .nv.constant0._Z35group_norm_nhwc_bwd_one_pass_kernelI11Fp16IOFp16WLi64ELi42ELi672EEv26Group_norm_nhwc_bwd_params --------------------------
	.section	.nv.constant0._Z35group_norm_nhwc_bwd_one_pass_kernelI11Fp16IOFp16WLi64ELi42ELi672EEv26Group_norm_nhwc_bwd_params,"a",@progbits
	.sectionflags	@""
	.align	4
.nv.constant0._Z35group_norm_nhwc_bwd_one_pass_kernelI11Fp16IOFp16WLi64ELi42ELi672EEv26Group_norm_nhwc_bwd_params:
	.zero		712


//--------------------- .nv.constant0._Z35group_norm_nhwc_bwd_one_pass_kernelI11Fp16IOFp16WLi128ELi42ELi672EEv26Group_norm_nhwc_bwd_params --------------------------
	.section	.nv.constant0._Z35group_norm_nhwc_bwd_one_pass_kernelI11Fp16IOFp16WLi128ELi42ELi672EEv26Group_norm_nhwc_bwd_params,"a",@progbits
	.sectionflags	@""
	.align	4
.nv.constant0._Z35group_norm_nhwc_bwd_one_pass_kernelI11Fp16IOFp16WLi128ELi42ELi672EEv26Group_norm_nhwc_bwd_params:
	.zero		712


//--------------------- .nv.constant0._Z35group_norm_nhwc_bwd_one_pass_kernelI11Fp16IOFp16WLi256ELi42ELi672EEv26Group_norm_nhwc_bwd_params --------------------------
	.section	.nv.constant0._Z35group_norm_nhwc_bwd_one_pass_kernelI11Fp16IOFp16WLi256ELi42ELi672EEv26Group_norm_nhwc_bwd_params,"a",@progbits
	.sectionflags	@""
	.align	4
.nv.constant0._Z35group_norm_nhwc_bwd_one_pass_kernelI11Fp16IOFp16WLi256ELi42ELi672EEv26Group_norm_nhwc_bwd_params:
	.zero		712


//--------------------- .nv.constant0._Z35group_norm_nhwc_bwd_one_pass_kernelI11Fp16IOFp16WLi512ELi42ELi672EEv26Group_norm_nhwc_bwd_params --------------------------
	.section	.nv.constant0._Z35group_norm_nhwc_bwd_one_pass_kernelI11Fp16IOFp16WLi512ELi42ELi672EEv26Group_norm_nhwc_bwd_params,"a",@progbits
	.sectionflags	@""
	.align	4
.nv.constant0._Z35group_norm_nhwc_bwd_one_pass_kernelI11Fp16IOFp16WLi512ELi42ELi672EEv26Group_norm_nhwc_bwd_params:
	.zero		712


//--------------------- .nv.constant0._Z35group_norm_nhwc_bwd_one_pass_kernelI11Fp32IOFp32WLi64ELi42ELi672EEv26Group_norm_nhwc_bwd_params --------------------------
	.section	.nv.constant0._Z35group_norm_nhwc_bwd_one_pass_kernelI11Fp32IOFp32WLi64ELi42ELi672EEv26Group_norm_nhwc_bwd_params,"a",@progbits
	.sectionflags	@""
	.align	4
.nv.constant0._Z35group_norm_nhwc_bwd_one_pass_kernelI11Fp32IOFp32WLi64ELi42ELi672EEv26Group_norm_nhwc_bwd_params:
	.zero		712


//--------------------- .nv.constant0._Z35group_norm_nhwc_bwd_one_pass_kernelI11Fp32IOFp32WLi128ELi42ELi672EEv26Group_norm_nhwc_bwd_params --------------------------
	.section	.nv.constant0._Z35group_norm_nhwc_bwd_one_pass_kernelI11Fp32IOFp32WLi128ELi42ELi672EEv26Group_norm_nhwc_bwd_params,"a",@progbits
	.sectionflags	@""
	.align	4
.nv.constant0._Z35group_norm_nhwc_bwd_one_pass_kernelI11Fp32IOFp32WLi128ELi42ELi672EEv26Group_norm_nhwc_bwd_params:
	.zero		712


//--------------------- .nv.constant0._Z35group_norm_nhwc_bwd_one_pass_kernelI11Fp32IOFp32WLi256ELi42ELi672EEv26Group_norm_nhwc_bwd_params --------------------------
	.section	.nv.constant0._Z35group_norm_nhwc_bwd_one_pass_kernelI11Fp32IOFp32WLi256ELi42ELi672EEv26Group_norm_nhwc_bwd_params,"a",@progbits
	.sectionflags	@""
	.align	4
.nv.constant0._Z35group_norm_nhwc_bwd_one_pass_kernelI11Fp32IOFp32WLi256ELi42ELi672EEv26Group_norm_nhwc_bwd_params:
	.zero		712


//--------------------- .nv.constant0._Z35group_norm_nhwc_bwd_one_pass_kernelI11Fp32IOFp32WLi512ELi42ELi672EEv26Group_norm_nhwc_bwd_params --------------------------
	.section	.nv.constant0._Z35group_norm_nhwc_bwd_one_pass_kernelI11Fp32IOFp32WLi512ELi42ELi672EEv26Group_norm_nhwc_bwd_params,"a",@progbits
	.sectionflags	@""
	.align	4
.nv.constant0._Z35group_norm_nhwc_bwd_one_pass_kernelI11Fp32IOFp32WLi512ELi42ELi672EEv26Group_norm_nhwc_bwd_params:
	.zero		712


//--------------------- .nv.constant0._Z35group_norm_nhwc_bwd_one_pass_kernelI11Fp32IOBf16WLi64ELi42ELi672EEv26Group_norm_nhwc_bwd_params --------------------------
	.section	.nv.constant0._Z35group_norm_nhwc_bwd_one_pass_kernelI11Fp32IOBf16WLi64ELi42ELi672EEv26Group_norm_nhwc_bwd_params,"a",@progbits
	.sectionflags	@""
	.align	4
.nv.constant0._Z35group_norm_nhwc_bwd_one_pass_kernelI11Fp32IOBf16WLi64ELi42ELi672EEv26Group_norm_nhwc_bwd_params:
	.zero		712


//--------------------- .nv.constant0._Z35group_norm_nhwc_bwd_one_pass_kernelI11Fp32IOBf16WLi128ELi42ELi672EEv26Group_norm_nhwc_bwd_params --------------------------
	.section	.nv.constant0._Z35group_norm_nhwc_bwd_one_pass_kernelI11Fp32IOBf16WLi128ELi42ELi672EEv26Group_norm_nhwc_bwd_params,"a",@progbits
	.sectionflags	@""
	.align	4
.nv.constant0._Z35group_norm_nhwc_bwd_one_pass_kernelI11Fp32IOBf16WLi128ELi42ELi672EEv26Group_norm_nhwc_bwd_params:
	.zero		712


//--------------------- .nv.constant0._Z35group_norm_nhwc_bwd_one_pass_kernelI11Fp32IOBf16WLi256ELi42ELi672EEv26Group_norm_nhwc_bwd_params --------------------------
	.section	.nv.constant0._Z35group_norm_nhwc_bwd_one_pass_kernelI11Fp32IOBf16WLi256ELi42ELi672EEv26Group_norm_nhwc_bwd_params,"a",@progbits
	.sectionflags	@""
	.align	4
.nv.constant0._Z35group_norm_nhwc_bwd_one_pass_kernelI11Fp32IOBf16WLi256ELi42ELi672EEv26Group_norm_nhwc_bwd_params:
	.zero		712


//--------------------- .nv.constant0._Z35group_norm_nhwc_bwd_one_pass_kernelI11Fp32IOBf16WLi512ELi42ELi672EEv26Group_norm_nhwc_bwd_params --------------------------
	.section	.nv.constant0._Z35group_norm_nhwc_bwd_one_pass_kernelI11Fp32IOBf16WLi512ELi42ELi672EEv26Group_norm_nhwc_bwd_params,"a",@progbits
	.sectionflags	@""
	.align	4
.nv.constant0._Z35group_norm_nhwc_bwd_one_pass_kernelI11Fp32IOBf16WLi512ELi42ELi672EEv26Group_norm_nhwc_bwd_params:
	.zero		712


//--------------------- .nv.constant0._Z35group_norm_nhwc_bwd_one_pass_kernelI11Fp32IOFp16WLi64ELi42ELi672EEv26Group_norm_nhwc_bwd_params --------------------------
	.section	.nv.constant0._Z35group_norm_nhwc_bwd_one_pass_kernelI11Fp32IOFp16WLi64ELi42ELi672EEv26Group_norm_nhwc_bwd_params,"a",@progbits
	.sectionflags	@""
	.align	4
.nv.constant0._Z35group_norm_nhwc_bwd_one_pass_kernelI11Fp32IOFp16WLi64ELi42ELi672EEv26Group_norm_nhwc_bwd_params:
	.zero		712


//--------------------- .nv.constant0._Z35group_norm_nhwc_bwd_one_pass_kernelI11Fp32IOFp16WLi128ELi42ELi672EEv26Group_norm_nhwc_bwd_params --------------------------
	.section	.nv.constant0._Z35group_norm_nhwc_bwd_one_pass_kernelI11Fp32IOFp16WLi128ELi42ELi672EEv26Group_norm_nhwc_bwd_params,"a",@progbits
	.sectionflags	@""
	.align	4
.nv.constant0._Z35group_norm_nhwc_bwd_one_pass_kernelI11Fp32IOFp16WLi128ELi42ELi672EEv26Group_norm_nhwc_bwd_params:
	.zero		712


//--------------------- .nv.constant0._Z35group_norm_nhwc_bwd_one_pass_kernelI11Fp32IOFp16WLi256ELi42ELi672EEv26Group_norm_nhwc_bwd_params --------------------------
	.section	.nv.constant0._Z35group_norm_nhwc_bwd_one_pass_kernelI11Fp32IOFp16WLi256ELi42ELi672EEv26Group_norm_nhwc_bwd_params,"a",@progbits
	.sectionflags	@""
	.align	4
.nv.constant0._Z35group_norm_nhwc_bwd_one_pass_kernelI11Fp32IOFp16WLi256ELi42ELi672EEv26Group_norm_nhwc_bwd_params:
	.zero		712


//--------------------- .nv.constant0._Z35group_norm_nhwc_bwd_one_pass_kernelI11Fp32IOFp16WLi512ELi42ELi672EEv26Group_norm_nhwc_bwd_params --------------------------
	.section	.nv.constant0._Z35group_norm_nhwc_bwd_one_pass_kernelI11Fp32IOFp16WLi512ELi42ELi672EEv26Group_norm_nhwc_bwd_params,"a",@progbits
	.sectionflags	@""
	.align	4
.nv.constant0._Z35group_norm_nhwc_bwd_one_pass_kernelI11Fp32IOFp16WLi512ELi42ELi672EEv26Group_norm_nhwc_bwd_params:
	.zero		712


//--------------------- .nv.constant0._Z35group_norm_nhwc_fwd_one_pass_kernelI11Bf16IOFp32WLi64ELi42ELi672EEv26Group_norm_nhwc_fwd_params --------------------------
	.section	.nv.constant0._Z35group_norm_nhwc_fwd_one_pass_kernelI11Bf16IOFp32WLi64ELi42ELi672EEv26Group_norm_nhwc_fwd_params,"a",@progbits
	.sectionflags	@""
	.align	4
.nv.constant0._Z35group_norm_nhwc_fwd_one_pass_kernelI11Bf16IOFp32WLi64ELi42ELi672EEv26Group_norm_nhwc_fwd_params:
	.zero		688


//--------------------- .nv.constant0._Z35group_norm_nhwc_fwd_one_pass_kernelI11Bf16IOFp32WLi128ELi42ELi672EEv26Group_norm_nhwc_fwd_params --------------------------
	.section	.nv.constant0._Z35group_norm_nhwc_fwd_one_pass_kernelI11Bf16IOFp32WLi128ELi42ELi672EEv26Group_norm_nhwc_fwd_params,"a",@progbits
	.sectionflags	@""
	.align	4
.nv.constant0._Z35group_norm_nhwc_fwd_one_pass_kernelI11Bf16IOFp32WLi128ELi42ELi672EEv26Group_norm_nhwc_fwd_params:
	.zero		688


//--------------------- .nv.constant0._Z35group_norm_nhwc_fwd_one_pass_kernelI11Bf16IOFp32WLi256ELi42ELi672EEv26Group_norm_nhwc_fwd_params --------------------------
	.section	.nv.constant0._Z35group_norm_nhwc_fwd_one_pass_kernelI11Bf16IOFp32WLi256ELi42ELi672EEv26Group_norm_nhwc_fwd_params,"a",@progbits
	.sectionflags	@""
	.align	4
.nv.constant0._Z35group_norm_nhwc_fwd_one_pass_kernelI11Bf16IOFp32WLi256ELi42ELi672EEv26Group_norm_nhwc_fwd_params:
	.zero		688


//--------------------- .nv.constant0._Z35group_norm_nhwc_fwd_one_pass_kernelI11Bf16IOFp32WLi512ELi42ELi672EEv26Group_norm_nhwc_fwd_params --------------------------
	.section	.nv.constant0._Z35group_norm_nhwc_fwd_one_pass_kernelI11Bf16IOFp32WLi512ELi42ELi672EEv26Group_norm_nhwc_fwd_params,"a",@progbits
	.sectionflags	@""
	.align	4
.nv.constant0._Z35group_norm_nhwc_fwd_one_pass_kernelI11Bf16IOFp32WLi512ELi42ELi672EEv26Group_norm_nhwc_fwd_params:
	.zero		688


//--------------------- .nv.constant0._Z35group_norm_nhwc_fwd_one_pass_kernelI11Bf16IOBf16WLi64ELi42ELi672EEv26Group_norm_nhwc_fwd_params --------------------------
	.section	.nv.constant0._Z35group_norm_nhwc_fwd_one_pass_kernelI11Bf16IOBf16WLi64ELi42ELi672EEv26Group_norm_nhwc_fwd_params,"a",@progbits
	.sectionflags	@""
	.align	4
.nv.constant0._Z35group_norm_nhwc_fwd_one_pass_kernelI11Bf16IOBf16WLi64ELi42ELi672EEv26Group_norm_nhwc_fwd_params:
	.zero		688


//--------------------- .nv.constant0._Z35group_norm_nhwc_fwd_one_pass_kernelI11Bf16IOBf16WLi128ELi42ELi672EEv26Group_norm_nhwc_fwd_params --------------------------
	.section	.nv.constant0._Z35group_norm_nhwc_fwd_one_pass_kernelI11Bf16IOBf16WLi128ELi42ELi672EEv26Group_norm_nhwc_fwd_params,"a",@progbits
	.sectionflags	@""
	.align	4
.nv.constant0._Z35group_norm_nhwc_fwd_one_pass_kernelI11Bf16IOBf16WLi128ELi42ELi672EEv26Group_norm_nhwc_fwd_params:
	.zero		688


//--------------------- .nv.constant0._Z35group_norm_nhwc_fwd_one_pass_kernelI11Bf16IOBf16WLi256ELi42ELi672EEv26Group_norm_nhwc_fwd_params --------------------------
	.section	.nv.constant0._Z35group_norm_nhwc_fwd_one_pass_kernelI11Bf16IOBf16WLi256ELi42ELi672EEv26Group_norm_nhwc_fwd_params,"a",@progbits
	.sectionflags	@""
	.align	4
.nv.constant0._Z35group_norm_nhwc_fwd_one_pass_kernelI11Bf16IOBf16WLi256ELi42ELi672EEv26Group_norm_nhwc_fwd_params:
	.zero		688


//--------------------- .nv.constant0._Z35group_norm_nhwc_fwd_one_pass_kernelI11Bf16IOBf16WLi512ELi42ELi672EEv26Group_norm_nhwc_fwd_params --------------------------
	.section	.nv.constant0._Z35group_norm_nhwc_fwd_one_pass_kernelI11Bf16IOBf16WLi512ELi42ELi672EEv26Group_norm_nhwc_fwd_params,"a",@progbits
	.sectionflags	@""
	.align	4
.nv.constant0._Z35group_norm_nhwc_fwd_one_pass_kernelI11Bf16IOBf16WLi512ELi42ELi672EEv26Group_norm_nhwc_fwd_params:
	.zero		688


//--------------------- .nv.constant0._Z35group_norm_nhwc_fwd_one_pass_kernelI11Bf16IOFp16WLi64ELi42ELi672EEv26Group_norm_nhwc_fwd_params --------------------------
	.section	.nv.constant0._Z35group_norm_nhwc_fwd_one_pass_kernelI11Bf16IOFp16WLi64ELi42ELi672EEv26Group_norm_nhwc_fwd_params,"a",@progbits
	.sectionflags	@""
	.align	4
.nv.constant0._Z35group_norm_nhwc_fwd_one_pass_kernelI11Bf16IOFp16WLi64ELi42ELi672EEv26Group_norm_nhwc_fwd_params:
	.zero		688


//--------------------- .nv.constant0._Z35group_norm_nhwc_fwd_one_pass_kernelI11Bf16IOFp16WLi128ELi42ELi672EEv26Group_norm_nhwc_fwd_params --------------------------
	.section	.nv.constant0._Z35group_norm_nhwc_fwd_one_pass_kernelI11Bf16IOFp16WLi128ELi42ELi672EEv26Group_norm_nhwc_fwd_params,"a",@progbits
	.sectionflags	@""
	.align	4
.nv.constant0._Z35group_norm_nhwc_fwd_one_pass_kernelI11Bf16IOFp16WLi128ELi42ELi672EEv26Group_norm_nhwc_fwd_params:
	.zero		688


//--------------------- .nv.constant0._Z35group_norm_nhwc_fwd_one_pass_kernelI11Bf16IOFp16WLi256ELi42ELi672EEv26Group_norm_nhwc_fwd_params --------------------------
	.section	.nv.constant0._Z35group_norm_nhwc_fwd_one_pass_kernelI11Bf16IOFp16WLi256ELi42ELi672EEv26Group_norm_nhwc_fwd_params,"a",@progbits
	.sectionflags	@""
	.align	4
.nv.constant0._Z35group_norm_nhwc_fwd_one_pass_kernelI11Bf16IOFp16WLi256ELi42ELi672EEv26Group_norm_nhwc_fwd_params:
	.zero		688


//--------------------- .nv.constant0._Z35group_norm_nhwc_fwd_one_pass_kernelI11Bf16IOFp16WLi512ELi42ELi672EEv26Group_norm_nhwc_fwd_params --------------------------
	.section	.nv.constant0._Z35group_norm_nhwc_fwd_one_pass_kernelI11Bf16IOFp16WLi512ELi42ELi672EEv26Group_norm_nhwc_fwd_params,"a",@progbits
	.sectionflags	@""
	.align	4
.nv.constant0._Z35group_norm_nhwc_fwd_one_pass_kernelI11Bf16IOFp16WLi512ELi42ELi672EEv26Group_norm_nhwc_fwd_params:
	.zero		688


//--------------------- .nv.constant0._Z35group_norm_nhwc_fwd_one_pass_kernelI11Fp16IOFp32WLi64ELi42ELi672EEv26Group_norm_nhwc_fwd_params --------------------------
	.section	.nv.constant0._Z35group_norm_nhwc_fwd_one_pass_kernelI11Fp16IOFp32WLi64ELi42ELi672EEv26Group_norm_nhwc_fwd_params,"a",@progbits
	.sectionflags	@""
	.align	4
.nv.constant0._Z35group_norm_nhwc_fwd_one_pass_kernelI11Fp16IOFp32WLi64ELi42ELi672EEv26Group_norm_nhwc_fwd_params:
	.zero		688


//--------------------- .nv.constant0._Z35group_norm_nhwc_fwd_one_pass_kernelI11Fp16IOFp32WLi128ELi42ELi672EEv26Group_norm_nhwc_fwd_params --------------------------
	.section	.nv.constant0._Z35group_norm_nhwc_fwd_one_pass_kernelI11Fp16IOFp32WLi128ELi42ELi672EEv26Group_norm_nhwc_fwd_params,"a",@progbits
	.sectionflags	@""
	.align	4
.nv.constant0._Z35group_norm_nhwc_fwd_one_pass_kernelI11Fp16IOFp32WLi128ELi42ELi672EEv26Group_norm_nhwc_fwd_params:
	.zero		688


//--------------------- .nv.constant0._Z35group_norm_nhwc_fwd_one_pass_kernelI11Fp16IOFp32WLi256ELi42ELi672EEv26Group_norm_nhwc_fwd_params --------------------------
	.section	.nv.constant0._Z35group_norm_nhwc_fwd_one_pass_kernelI11Fp16IOFp32WLi256ELi42ELi672EEv26Group_norm_nhwc_fwd_params,"a",@progbits
	.sectionflags	@""
	.align	4
.nv.constant0._Z35group_norm_nhwc_fwd_one_pass_kernelI11Fp16IOFp32WLi256ELi42ELi672EEv26Group_norm_nhwc_fwd_params:
	.zero		688


//--------------------- .nv.constant0._Z35group_norm_nhwc_fwd_one_pass_kernelI11Fp16IOFp32WLi512ELi42ELi672EEv26Group_norm_nhwc_fwd_params --------------------------
	.section	.nv.constant0._Z35group_norm_nhwc_fwd_one_pass_kernelI11Fp16IOFp32WLi512ELi42ELi672EEv26Group_norm_nhwc_fwd_params,"a",@progbits
	.sectionflags	@""
	.align	4
.nv.constant0._Z35group_norm_nhwc_fwd_one_pass_kernelI11Fp16IOFp32WLi512ELi42ELi672EEv26Group_norm_nhwc_fwd_params:
	.zero		688


//--------------------- .nv.constant0._Z35group_norm_nhwc_fwd_one_pass_kernelI11Fp16IOBf16WLi64ELi42ELi672EEv26Group_norm_nhwc_fwd_params --------------------------
	.section	.nv.constant0._Z35group_norm_nhwc_fwd_one_pass_kernelI11Fp16IOBf16WLi64ELi42ELi672EEv26Group_norm_nhwc_fwd_params,"a",@progbits
	.sectionflags	@""
	.align	4
.nv.constant0._Z35group_norm_nhwc_fwd_one_pass_kernelI11Fp16IOBf16WLi64ELi42ELi672EEv26Group_norm_nhwc_fwd_params:
	.zero		688


//--------------------- .nv.constant0._Z35group_norm_nhwc_fwd_one_pass_kernelI11Fp16IOBf16WLi128ELi42ELi672EEv26Group_norm_nhwc_fwd_params --------------------------
	.section	.nv.constant0._Z35group_norm_nhwc_fwd_one_pass_kernelI11Fp16IOBf16WLi128ELi42ELi672EEv26Group_norm_nhwc_fwd_params,"a",@progbits
	.sectionflags	@""
	.align	4
.nv.constant0._Z35group_norm_nhwc_fwd_one_pass_kernelI11Fp16IOBf16WLi128ELi42ELi672EEv26Group_norm_nhwc_fwd_params:
	.zero		688


//--------------------- .nv.constant0._Z35group_norm_nhwc_fwd_one_pass_kernelI11Fp16IOBf16WLi256ELi42ELi672EEv26Group_norm_nhwc_fwd_params --------------------------
	.section	.nv.constant0._Z35group_norm_nhwc_fwd_one_pass_kernelI11Fp16IOBf16WLi256ELi42ELi672EEv26Group_norm_nhwc_fwd_params,"a",@progbits
	.sectionflags	@""
	.align	4
.nv.constant0._Z35group_norm_nhwc_fwd_one_pass_kernelI11Fp16IOBf16WLi256ELi42ELi672EEv26Group_norm_nhwc_fwd_params:
	.zero		688


//--------------------- .nv.constant0._Z35group_norm_nhwc_fwd_one_pass_kernelI11Fp16IOBf16WLi512ELi42ELi672EEv26Group_norm_nhwc_fwd_params --------------------------
	.section	.nv.constant0._Z35group_norm_nhwc_fwd_one_pass_kernelI11Fp16IOBf16WLi512ELi42ELi672EEv26Group_norm_nhwc_fwd_params,"a",@progbits
	.sectionflags	@""
	.align	4
.nv.constant0._Z35group_norm_nhwc_fwd_one_pass_kernelI11Fp16IOBf16WLi512ELi42ELi672EEv26Group_norm_nhwc_fwd_params:
	.zero		688


//--------------------- .nv.constant0._Z35group_norm_nhwc_fwd_one_pass_kernelI11Fp16IOFp16WLi64ELi42ELi672EEv26Group_norm_nhwc_fwd_params --------------------------
	.section	.nv.constant0._Z35group_norm_nhwc_fwd_one_pass_kernelI11Fp16IOFp16WLi64ELi42ELi672EEv26Group_norm_nhwc_fwd_params,"a",@progbits
	.sectionflags	@""
	.align	4
.nv.constant0._Z35group_norm_nhwc_fwd_one_pass_kernelI11Fp16IOFp16WLi64ELi42ELi672EEv26Group_norm_nhwc_fwd_params:
	.zero		688


//--------------------- .nv.constant0._Z35group_norm_nhwc_fwd_one_pass_kernelI11Fp16IOFp16WLi128ELi42ELi672EEv26Group_norm_nhwc_fwd_params --------------------------
	.section	.nv.constant0._Z35group_norm_nhwc_fwd_one_pass_kernelI11Fp16IOFp16WLi128ELi42ELi672EEv26Group_norm_nhwc_fwd_params,"a",@progbits
	.sectionflags	@""
	.align	4
.nv.constant0._Z35group_norm_nhwc_fwd_one_pass_kernelI11Fp16IOFp16WLi128ELi42ELi672EEv26Group_norm_nhwc_fwd_params:
	.zero		688


//--------------------- .nv.constant0._Z35group_norm_nhwc_fwd_one_pass_kernelI11Fp16IOFp16WLi256ELi42ELi672EEv26Group_norm_nhwc_fwd_params --------------------------
	.section	.nv.constant0._Z35group_norm_nhwc_fwd_one_pass_kernelI11Fp16IOFp16WLi256ELi42ELi672EEv26Group_norm_nhwc_fwd_params,"a",@progbits
	.sectionflags	@""
	.align	4
.nv.constant0._Z35group_norm_nhwc_fwd_one_pass_kernelI11Fp16IOFp16WLi256ELi42ELi672EEv26Group_norm_nhwc_fwd_params:
	.zero		688


//--------------------- .nv.constant0._Z35group_norm_nhwc_fwd_one_pass_kernelI11Fp16IOFp16WLi512ELi42ELi672EEv26Group_norm_nhwc_fwd_params --------------------------
	.section	.nv.constant0._Z35group_norm_nhwc_fwd_one_pass_kernelI11Fp16IOFp16WLi512ELi42ELi672EEv26Group_norm_nhwc_fwd_params,"a",@progbits
	.sectionflags	@""
	.align	4
.nv.constant0._Z35group_norm_nhwc_fwd_one_pass_kernelI11Fp16IOFp16WLi512ELi42ELi672EEv26Group_norm_nhwc_fwd_params:
	.zero		688


//--------------------- .nv.constant0._Z35group_norm_nhwc_fwd_one_pass_kernelI11Fp32IOFp32WLi64ELi42ELi672EEv26Group_norm_nhwc_fwd_params --------------------------
	.section	.nv.constant0._Z35group_norm_nhwc_fwd_one_pass_kernelI11Fp32IOFp32WLi64ELi42ELi672EEv26Group_norm_nhwc_fwd_params,"a",@progbits
	.sectionflags	@""
	.align	4
.nv.constant0._Z35group_norm_nhwc_fwd_one_pass_kernelI11Fp32IOFp32WLi64ELi42ELi672EEv26Group_norm_nhwc_fwd_params:
	.zero		688


//--------------------- .nv.constant0._Z35group_norm_nhwc_fwd_one_pass_kernelI11Fp32IOFp32WLi128ELi42ELi672EEv26Group_norm_nhwc_fwd_params --------------------------
	.section	.nv.constant0._Z35group_norm_nhwc_fwd_one_pass_kernelI11Fp32IOFp32WLi128ELi42ELi672EEv26Group_norm_nhwc_fwd_params,"a",@progbits
	.sectionflags	@""
	.align	4
.nv.constant0._Z35group_norm_nhwc_fwd_one_pass_kernelI11Fp32IOFp32WLi128ELi42ELi672EEv26Group_norm_nhwc_fwd_params:
	.zero		688


//--------------------- .nv.constant0._Z35group_norm_nhwc_fwd_one_pass_kernelI11Fp32IOFp32WLi256ELi42ELi672EEv26Group_norm_nhwc_fwd_params --------------------------
	.section	.nv.constant0._Z35group_norm_nhwc_fwd_one_pass_kernelI11Fp32IOFp32WLi256ELi42ELi672EEv26Group_norm_nhwc_fwd_params,"a",@progbits
	.sectionflags	@""
	.align	4
.nv.constant0._Z35group_norm_nhwc_fwd_one_pass_kernelI11Fp32IOFp32WLi256ELi42ELi672EEv26Group_norm_nhwc_fwd_params:
	.zero		688


//--------------------- .nv.constant0._Z35group_norm_nhwc_fwd_one_pass_kernelI11Fp32IOFp32WLi512ELi42ELi672EEv26Group_norm_nhwc_fwd_params --------------------------
	.section	.nv.constant0._Z35group_norm_nhwc_fwd_one_pass_kernelI11Fp32IOFp32WLi512ELi42ELi672EEv26Group_norm_nhwc_fwd_params,"a",@progbits
	.sectionflags	@""
	.align	4
.nv.constant0._Z35group_norm_nhwc_fwd_one_pass_kernelI11Fp32IOFp32WLi512ELi42ELi672EEv26Group_norm_nhwc_fwd_params:
	.zero		688


//--------------------- .nv.constant0._Z35group_norm_nhwc_fwd_one_pass_kernelI11Fp32IOBf16WLi64ELi42ELi672EEv26Group_norm_nhwc_fwd_params --------------------------
	.section	.nv.constant0._Z35group_norm_nhwc_fwd_one_pass_kernelI11Fp32IOBf16WLi64ELi42ELi672EEv26Group_norm_nhwc_fwd_params,"a",@progbits
	.sectionflags	@""
	.align	4
.nv.constant0._Z35group_norm_nhwc_fwd_one_pass_kernelI11Fp32IOBf16WLi64ELi42ELi672EEv26Group_norm_nhwc_fwd_params:
	.zero		688


//--------------------- .nv.constant0._Z35group_norm_nhwc_fwd_one_pass_kernelI11Fp32IOBf16WLi128ELi42ELi672EEv26Group_norm_nhwc_fwd_params --------------------------
	.section	.nv.constant0._Z35group_norm_nhwc_fwd_one_pass_kernelI11Fp32IOBf16WLi128ELi42ELi672EEv26Group_norm_nhwc_fwd_params,"a",@progbits
	.sectionflags	@""
	.align	4
.nv.constant0._Z35group_norm_nhwc_fwd_one_pass_kernelI11Fp32IOBf16WLi128ELi42ELi672EEv26Group_norm_nhwc_fwd_params:
	.zero		688


//--------------------- .nv.constant0._Z35group_norm_nhwc_fwd_one_pass_kernelI11Fp32IOBf16WLi256ELi42ELi672EEv26Group_norm_nhwc_fwd_params --------------------------
	.section	.nv.constant0._Z35group_norm_nhwc_fwd_one_pass_kernelI11Fp32IOBf16WLi256ELi42ELi672EEv26Group_norm_nhwc_fwd_params,"a",@progbits
	.sectionflags	@""
	.align	4
.nv.constant0._Z35group_norm_nhwc_fwd_one_pass_kernelI11Fp32IOBf16WLi256ELi42ELi672EEv26Group_norm_nhwc_fwd_params:
	.zero		688


//--------------------- .nv.constant0._Z35group_norm_nhwc_fwd_one_pass_kernelI11Fp32IOBf16WLi512ELi42ELi672EEv26Group_norm_nhwc_fwd_params --------------------------
	.section	.nv.constant0._Z35group_norm_nhwc_fwd_one_pass_kernelI11Fp32IOBf16WLi512ELi42ELi672EEv26Group_norm_nhwc_fwd_params,"a",@progbits
	.sectionflags	@""
	.align	4
.nv.constant0._Z35group_norm_nhwc_fwd_one_pass_kernelI11Fp32IOBf16WLi512ELi42ELi672EEv26Group_norm_nhwc_fwd_params:
	.zero		688


//--------------------- .nv.constant0._Z35group_norm_nhwc_fwd_one_pass_kernelI11Fp32IOFp16WLi64ELi42ELi672EEv26Group_norm_nhwc_fwd_params --------------------------
	.section	.nv.constant0._Z35group_norm_nhwc_fwd_one_pass_kernelI11Fp32IOFp16WLi64ELi42ELi672EEv26Group_norm_nhwc_fwd_params,"a",@progbits
	.sectionflags	@""
	.align	4
.nv.constant0._Z35group_norm_nhwc_fwd_one_pass_kernelI11Fp32IOFp16WLi64ELi42ELi672EEv26Group_norm_nhwc_fwd_params:
	.zero		688


//--------------------- .nv.constant0._Z35group_norm_nhwc_fwd_one_pass_kernelI11Fp32IOFp16WLi128ELi42ELi672EEv26Group_norm_nhwc_fwd_params --------------------------
	.section	.nv.constant0._Z35group_norm_nhwc_fwd_one_pass_kernelI11Fp32IOFp16WLi128ELi42ELi672EEv26Group_norm_nhwc_fwd_params,"a",@progbits
	.sectionflags	@""
	.align	4
.nv.constant0._Z35group_norm_nhwc_fwd_one_pass_kernelI11Fp32IOFp16WLi128ELi42ELi672EEv26Group_norm_nhwc_fwd_params:
	.zero		688


//--------------------- .nv.constant0._Z35group_norm_nhwc_fwd_one_pass_kernelI11Fp32IOFp16WLi256ELi42ELi672EEv26Group_norm_nhwc_fwd_params --------------------------
	.section	.nv.constant0._Z35group_norm_nhwc_fwd_one_pass_kernelI11Fp32IOFp16WLi256ELi42ELi672EEv26Group_norm_nhwc_fwd_params,"a",@progbits
	.sectionflags	@""
	.align	4
.nv.constant0._Z35group_norm_nhwc_fwd_one_pass_kernelI11Fp32IOFp16WLi256ELi42ELi672EEv26Group_norm_nhwc_fwd_params:
	.zero		688


//--------------------- .nv.constant0._Z35group_norm_nhwc_fwd_one_pass_kernelI11Fp32IOFp16WLi512ELi42ELi672EEv26Group_norm_nhwc_fwd_params --------------------------
	.section	.nv.constant0._Z35group_norm_nhwc_fwd_one_pass_kernelI11Fp32IOFp16WLi512ELi42ELi672EEv26Group_norm_nhwc_fwd_params,"a",@progbits
	.sectionflags	@""
	.align	4
.nv.constant0._Z35group_norm_nhwc_fwd_one_pass_kernelI11Fp32IOFp16WLi512ELi42ELi672EEv26Group_norm_nhwc_fwd_params:
	.zero		688


//--------------------- SYMBOLS --------------------------

	.type		.nv.reservedSmem.offset0,@object
	.size		.nv.reservedSmem.offset0,0x4
